//
// Generated by NVIDIA NVVM Compiler
//
// Compiler Build ID: CL-36424714
// Cuda compilation tools, release 13.0, V13.0.88
// Based on NVVM 20.0.0
//

.version 9.0
.target sm_100
.address_size 64

	// .globl	_ZN3cub18CUB_300001_SM_10006detail11EmptyKernelIvEEvv
// _ZZN3cub18CUB_300001_SM_10006detail10merge_sort30DeviceMergeSortBlockSortKernelINS2_10policy_hubIN6thrust24THRUST_300001_SM_1000_NS6detail15normal_iteratorINS6_10device_ptrI5POINTEEEEE9Policy600ESC_PNS0_8NullTypeESC_SG_j12POINTCmpDateSA_SF_EEvbT0_T1_T2_T3_T4_PT6_PT7_T5_NS1_7vsmem_tEE19static_temp_storage has been demoted
// _ZZN3cub18CUB_300001_SM_10006detail10merge_sort26DeviceMergeSortMergeKernelINS2_10policy_hubIN6thrust24THRUST_300001_SM_1000_NS6detail15normal_iteratorINS6_10device_ptrI5POINTEEEEE9Policy600ESC_PNS0_8NullTypeESC_SG_j12POINTCmpDateSA_SF_EEvbT2_T3_T4_PT6_PT7_T5_PSK_SK_NS1_7vsmem_tEE19static_temp_storage has been demoted
// _ZZN3cub18CUB_300001_SM_10006detail10merge_sort30DeviceMergeSortBlockSortKernelINS2_10policy_hubIN6thrust24THRUST_300001_SM_1000_NS6detail15normal_iteratorINS6_10device_ptrI5POINTEEEEE9Policy600ESC_PNS0_8NullTypeESC_SG_m12POINTCmpDateSA_SF_EEvbT0_T1_T2_T3_T4_PT6_PT7_T5_NS1_7vsmem_tEE19static_temp_storage has been demoted
// _ZZN3cub18CUB_300001_SM_10006detail10merge_sort26DeviceMergeSortMergeKernelINS2_10policy_hubIN6thrust24THRUST_300001_SM_1000_NS6detail15normal_iteratorINS6_10device_ptrI5POINTEEEEE9Policy600ESC_PNS0_8NullTypeESC_SG_m12POINTCmpDateSA_SF_EEvbT2_T3_T4_PT6_PT7_T5_PSK_SK_NS1_7vsmem_tEE19static_temp_storage has been demoted
// _ZZN3cub18CUB_300001_SM_10006detail10merge_sort30DeviceMergeSortBlockSortKernelINS2_10policy_hubIN6thrust24THRUST_300001_SM_1000_NS6detail15normal_iteratorINS6_10device_ptrI5POINTEEEEE9Policy600ESC_PNS0_8NullTypeESC_SG_j11POINTCmpLonSA_SF_EEvbT0_T1_T2_T3_T4_PT6_PT7_T5_NS1_7vsmem_tEE19static_temp_storage has been demoted
// _ZZN3cub18CUB_300001_SM_10006detail10merge_sort26DeviceMergeSortMergeKernelINS2_10policy_hubIN6thrust24THRUST_300001_SM_1000_NS6detail15normal_iteratorINS6_10device_ptrI5POINTEEEEE9Policy600ESC_PNS0_8NullTypeESC_SG_j11POINTCmpLonSA_SF_EEvbT2_T3_T4_PT6_PT7_T5_PSK_SK_NS1_7vsmem_tEE19static_temp_storage has been demoted
// _ZZN3cub18CUB_300001_SM_10006detail10merge_sort30DeviceMergeSortBlockSortKernelINS2_10policy_hubIN6thrust24THRUST_300001_SM_1000_NS6detail15normal_iteratorINS6_10device_ptrI5POINTEEEEE9Policy600ESC_PNS0_8NullTypeESC_SG_m11POINTCmpLonSA_SF_EEvbT0_T1_T2_T3_T4_PT6_PT7_T5_NS1_7vsmem_tEE19static_temp_storage has been demoted
// _ZZN3cub18CUB_300001_SM_10006detail10merge_sort26DeviceMergeSortMergeKernelINS2_10policy_hubIN6thrust24THRUST_300001_SM_1000_NS6detail15normal_iteratorINS6_10device_ptrI5POINTEEEEE9Policy600ESC_PNS0_8NullTypeESC_SG_m11POINTCmpLonSA_SF_EEvbT2_T3_T4_PT6_PT7_T5_PSK_SK_NS1_7vsmem_tEE19static_temp_storage has been demoted
// _ZZN3cub18CUB_300001_SM_10006detail10merge_sort30DeviceMergeSortBlockSortKernelINS2_10policy_hubIN6thrust24THRUST_300001_SM_1000_NS6detail15normal_iteratorINS6_10device_ptrI5POINTEEEEE9Policy600ESC_PNS0_8NullTypeESC_SG_j11POINTCmpLatSA_SF_EEvbT0_T1_T2_T3_T4_PT6_PT7_T5_NS1_7vsmem_tEE19static_temp_storage has been demoted
// _ZZN3cub18CUB_300001_SM_10006detail10merge_sort26DeviceMergeSortMergeKernelINS2_10policy_hubIN6thrust24THRUST_300001_SM_1000_NS6detail15normal_iteratorINS6_10device_ptrI5POINTEEEEE9Policy600ESC_PNS0_8NullTypeESC_SG_j11POINTCmpLatSA_SF_EEvbT2_T3_T4_PT6_PT7_T5_PSK_SK_NS1_7vsmem_tEE19static_temp_storage has been demoted
// _ZZN3cub18CUB_300001_SM_10006detail10merge_sort30DeviceMergeSortBlockSortKernelINS2_10policy_hubIN6thrust24THRUST_300001_SM_1000_NS6detail15normal_iteratorINS6_10device_ptrI5POINTEEEEE9Policy600ESC_PNS0_8NullTypeESC_SG_m11POINTCmpLatSA_SF_EEvbT0_T1_T2_T3_T4_PT6_PT7_T5_NS1_7vsmem_tEE19static_temp_storage has been demoted
// _ZZN3cub18CUB_300001_SM_10006detail10merge_sort26DeviceMergeSortMergeKernelINS2_10policy_hubIN6thrust24THRUST_300001_SM_1000_NS6detail15normal_iteratorINS6_10device_ptrI5POINTEEEEE9Policy600ESC_PNS0_8NullTypeESC_SG_m11POINTCmpLatSA_SF_EEvbT2_T3_T4_PT6_PT7_T5_PSK_SK_NS1_7vsmem_tEE19static_temp_storage has been demoted
// _ZZN3cub18CUB_300001_SM_10006detail10merge_sort30DeviceMergeSortBlockSortKernelINS2_10policy_hubIN6thrust24THRUST_300001_SM_1000_NS6detail15normal_iteratorINS6_10device_ptrI5POINTEEEEE9Policy600ESC_PNS0_8NullTypeESC_SG_j13POINTCmpMilesSA_SF_EEvbT0_T1_T2_T3_T4_PT6_PT7_T5_NS1_7vsmem_tEE19static_temp_storage has been demoted
// _ZZN3cub18CUB_300001_SM_10006detail10merge_sort26DeviceMergeSortMergeKernelINS2_10policy_hubIN6thrust24THRUST_300001_SM_1000_NS6detail15normal_iteratorINS6_10device_ptrI5POINTEEEEE9Policy600ESC_PNS0_8NullTypeESC_SG_j13POINTCmpMilesSA_SF_EEvbT2_T3_T4_PT6_PT7_T5_PSK_SK_NS1_7vsmem_tEE19static_temp_storage has been demoted
// _ZZN3cub18CUB_300001_SM_10006detail10merge_sort30DeviceMergeSortBlockSortKernelINS2_10policy_hubIN6thrust24THRUST_300001_SM_1000_NS6detail15normal_iteratorINS6_10device_ptrI5POINTEEEEE9Policy600ESC_PNS0_8NullTypeESC_SG_m13POINTCmpMilesSA_SF_EEvbT0_T1_T2_T3_T4_PT6_PT7_T5_NS1_7vsmem_tEE19static_temp_storage has been demoted
// _ZZN3cub18CUB_300001_SM_10006detail10merge_sort26DeviceMergeSortMergeKernelINS2_10policy_hubIN6thrust24THRUST_300001_SM_1000_NS6detail15normal_iteratorINS6_10device_ptrI5POINTEEEEE9Policy600ESC_PNS0_8NullTypeESC_SG_m13POINTCmpMilesSA_SF_EEvbT2_T3_T4_PT6_PT7_T5_PSK_SK_NS1_7vsmem_tEE19static_temp_storage has been demoted
.global .align 1 .b8 _ZN34_INTERNAL_cbaa727a_4_k_cu_a71b7dd54cuda3std3__45__cpo5beginE[1];
.global .align 1 .b8 _ZN34_INTERNAL_cbaa727a_4_k_cu_a71b7dd54cuda3std3__45__cpo3endE[1];
.global .align 1 .b8 _ZN34_INTERNAL_cbaa727a_4_k_cu_a71b7dd54cuda3std3__45__cpo6cbeginE[1];
.global .align 1 .b8 _ZN34_INTERNAL_cbaa727a_4_k_cu_a71b7dd54cuda3std3__45__cpo4cendE[1];
.global .align 1 .b8 _ZN34_INTERNAL_cbaa727a_4_k_cu_a71b7dd54cuda3std3__45__cpo6rbeginE[1];
.global .align 1 .b8 _ZN34_INTERNAL_cbaa727a_4_k_cu_a71b7dd54cuda3std3__45__cpo4rendE[1];
.global .align 1 .b8 _ZN34_INTERNAL_cbaa727a_4_k_cu_a71b7dd54cuda3std3__45__cpo7crbeginE[1];
.global .align 1 .b8 _ZN34_INTERNAL_cbaa727a_4_k_cu_a71b7dd54cuda3std3__45__cpo5crendE[1];
.global .align 1 .b8 _ZN34_INTERNAL_cbaa727a_4_k_cu_a71b7dd54cuda3std3__436_GLOBAL__N__cbaa727a_4_k_cu_a71b7dd56ignoreE[1];
.global .align 1 .b8 _ZN34_INTERNAL_cbaa727a_4_k_cu_a71b7dd54cuda3std3__419piecewise_constructE[1];
.global .align 1 .b8 _ZN34_INTERNAL_cbaa727a_4_k_cu_a71b7dd54cuda3std3__48in_placeE[1];
.global .align 1 .b8 _ZN34_INTERNAL_cbaa727a_4_k_cu_a71b7dd54cuda3std3__420unreachable_sentinelE[1];
.global .align 1 .b8 _ZN34_INTERNAL_cbaa727a_4_k_cu_a71b7dd54cuda3std3__47nulloptE[1];
.global .align 1 .b8 _ZN34_INTERNAL_cbaa727a_4_k_cu_a71b7dd54cuda3std3__48unexpectE[1];
.global .align 1 .b8 _ZN34_INTERNAL_cbaa727a_4_k_cu_a71b7dd54cuda3std6ranges3__45__cpo4swapE[1];
.global .align 1 .b8 _ZN34_INTERNAL_cbaa727a_4_k_cu_a71b7dd54cuda3std6ranges3__45__cpo9iter_moveE[1];
.global .align 1 .b8 _ZN34_INTERNAL_cbaa727a_4_k_cu_a71b7dd54cuda3std6ranges3__45__cpo5beginE[1];
.global .align 1 .b8 _ZN34_INTERNAL_cbaa727a_4_k_cu_a71b7dd54cuda3std6ranges3__45__cpo3endE[1];
.global .align 1 .b8 _ZN34_INTERNAL_cbaa727a_4_k_cu_a71b7dd54cuda3std6ranges3__45__cpo6cbeginE[1];
.global .align 1 .b8 _ZN34_INTERNAL_cbaa727a_4_k_cu_a71b7dd54cuda3std6ranges3__45__cpo4cendE[1];
.global .align 1 .b8 _ZN34_INTERNAL_cbaa727a_4_k_cu_a71b7dd54cuda3std6ranges3__45__cpo7advanceE[1];
.global .align 1 .b8 _ZN34_INTERNAL_cbaa727a_4_k_cu_a71b7dd54cuda3std6ranges3__45__cpo9iter_swapE[1];
.global .align 1 .b8 _ZN34_INTERNAL_cbaa727a_4_k_cu_a71b7dd54cuda3std6ranges3__45__cpo4nextE[1];
.global .align 1 .b8 _ZN34_INTERNAL_cbaa727a_4_k_cu_a71b7dd54cuda3std6ranges3__45__cpo4prevE[1];
.global .align 1 .b8 _ZN34_INTERNAL_cbaa727a_4_k_cu_a71b7dd54cuda3std6ranges3__45__cpo4dataE[1];
.global .align 1 .b8 _ZN34_INTERNAL_cbaa727a_4_k_cu_a71b7dd54cuda3std6ranges3__45__cpo5cdataE[1];
.global .align 1 .b8 _ZN34_INTERNAL_cbaa727a_4_k_cu_a71b7dd54cuda3std6ranges3__45__cpo4sizeE[1];
.global .align 1 .b8 _ZN34_INTERNAL_cbaa727a_4_k_cu_a71b7dd54cuda3std6ranges3__45__cpo5ssizeE[1];
.global .align 1 .b8 _ZN34_INTERNAL_cbaa727a_4_k_cu_a71b7dd54cuda3std6ranges3__45__cpo8distanceE[1];
.global .align 1 .b8 _ZN34_INTERNAL_cbaa727a_4_k_cu_a71b7dd56thrust24THRUST_300001_SM_1000_NS8cuda_cub3parE[1];
.global .align 1 .b8 _ZN34_INTERNAL_cbaa727a_4_k_cu_a71b7dd56thrust24THRUST_300001_SM_1000_NS8cuda_cub10par_nosyncE[1];
.global .align 1 .b8 _ZN34_INTERNAL_cbaa727a_4_k_cu_a71b7dd56thrust24THRUST_300001_SM_1000_NS6system6detail10sequential3seqE[1];
.global .align 1 .b8 _ZN34_INTERNAL_cbaa727a_4_k_cu_a71b7dd56thrust24THRUST_300001_SM_1000_NS6system3cpp3parE[1];
.global .align 1 .b8 _ZN34_INTERNAL_cbaa727a_4_k_cu_a71b7dd56thrust24THRUST_300001_SM_1000_NS12placeholders2_1E[1];
.global .align 1 .b8 _ZN34_INTERNAL_cbaa727a_4_k_cu_a71b7dd56thrust24THRUST_300001_SM_1000_NS12placeholders2_2E[1];
.global .align 1 .b8 _ZN34_INTERNAL_cbaa727a_4_k_cu_a71b7dd56thrust24THRUST_300001_SM_1000_NS12placeholders2_3E[1];
.global .align 1 .b8 _ZN34_INTERNAL_cbaa727a_4_k_cu_a71b7dd56thrust24THRUST_300001_SM_1000_NS12placeholders2_4E[1];
.global .align 1 .b8 _ZN34_INTERNAL_cbaa727a_4_k_cu_a71b7dd56thrust24THRUST_300001_SM_1000_NS12placeholders2_5E[1];
.global .align 1 .b8 _ZN34_INTERNAL_cbaa727a_4_k_cu_a71b7dd56thrust24THRUST_300001_SM_1000_NS12placeholders2_6E[1];
.global .align 1 .b8 _ZN34_INTERNAL_cbaa727a_4_k_cu_a71b7dd56thrust24THRUST_300001_SM_1000_NS12placeholders2_7E[1];
.global .align 1 .b8 _ZN34_INTERNAL_cbaa727a_4_k_cu_a71b7dd56thrust24THRUST_300001_SM_1000_NS12placeholders2_8E[1];
.global .align 1 .b8 _ZN34_INTERNAL_cbaa727a_4_k_cu_a71b7dd56thrust24THRUST_300001_SM_1000_NS12placeholders2_9E[1];
.global .align 1 .b8 _ZN34_INTERNAL_cbaa727a_4_k_cu_a71b7dd56thrust24THRUST_300001_SM_1000_NS12placeholders3_10E[1];
.global .align 1 .b8 _ZN34_INTERNAL_cbaa727a_4_k_cu_a71b7dd56thrust24THRUST_300001_SM_1000_NS3seqE[1];
.global .align 1 .b8 _ZN34_INTERNAL_cbaa727a_4_k_cu_a71b7dd56thrust24THRUST_300001_SM_1000_NS6deviceE[1];

.visible .entry _ZN3cub18CUB_300001_SM_10006detail11EmptyKernelIvEEvv()
{


	ret;

}
	// .globl	_ZN3cub18CUB_300001_SM_10006detail10merge_sort30DeviceMergeSortBlockSortKernelINS2_10policy_hubIN6thrust24THRUST_300001_SM_1000_NS6detail15normal_iteratorINS6_10device_ptrI5POINTEEEEE9Policy600ESC_PNS0_8NullTypeESC_SG_j12POINTCmpDateSA_SF_EEvbT0_T1_T2_T3_T4_PT6_PT7_T5_NS1_7vsmem_tE
.visible .entry _ZN3cub18CUB_300001_SM_10006detail10merge_sort30DeviceMergeSortBlockSortKernelINS2_10policy_hubIN6thrust24THRUST_300001_SM_1000_NS6detail15normal_iteratorINS6_10device_ptrI5POINTEEEEE9Policy600ESC_PNS0_8NullTypeESC_SG_j12POINTCmpDateSA_SF_EEvbT0_T1_T2_T3_T4_PT6_PT7_T5_NS1_7vsmem_tE(
	.param .u8 _ZN3cub18CUB_300001_SM_10006detail10merge_sort30DeviceMergeSortBlockSortKernelINS2_10policy_hubIN6thrust24THRUST_300001_SM_1000_NS6detail15normal_iteratorINS6_10device_ptrI5POINTEEEEE9Policy600ESC_PNS0_8NullTypeESC_SG_j12POINTCmpDateSA_SF_EEvbT0_T1_T2_T3_T4_PT6_PT7_T5_NS1_7vsmem_tE_param_0,
	.param .align 8 .b8 _ZN3cub18CUB_300001_SM_10006detail10merge_sort30DeviceMergeSortBlockSortKernelINS2_10policy_hubIN6thrust24THRUST_300001_SM_1000_NS6detail15normal_iteratorINS6_10device_ptrI5POINTEEEEE9Policy600ESC_PNS0_8NullTypeESC_SG_j12POINTCmpDateSA_SF_EEvbT0_T1_T2_T3_T4_PT6_PT7_T5_NS1_7vsmem_tE_param_1[8],
	.param .u64 .ptr .align 1 _ZN3cub18CUB_300001_SM_10006detail10merge_sort30DeviceMergeSortBlockSortKernelINS2_10policy_hubIN6thrust24THRUST_300001_SM_1000_NS6detail15normal_iteratorINS6_10device_ptrI5POINTEEEEE9Policy600ESC_PNS0_8NullTypeESC_SG_j12POINTCmpDateSA_SF_EEvbT0_T1_T2_T3_T4_PT6_PT7_T5_NS1_7vsmem_tE_param_2,
	.param .align 8 .b8 _ZN3cub18CUB_300001_SM_10006detail10merge_sort30DeviceMergeSortBlockSortKernelINS2_10policy_hubIN6thrust24THRUST_300001_SM_1000_NS6detail15normal_iteratorINS6_10device_ptrI5POINTEEEEE9Policy600ESC_PNS0_8NullTypeESC_SG_j12POINTCmpDateSA_SF_EEvbT0_T1_T2_T3_T4_PT6_PT7_T5_NS1_7vsmem_tE_param_3[8],
	.param .u64 .ptr .align 1 _ZN3cub18CUB_300001_SM_10006detail10merge_sort30DeviceMergeSortBlockSortKernelINS2_10policy_hubIN6thrust24THRUST_300001_SM_1000_NS6detail15normal_iteratorINS6_10device_ptrI5POINTEEEEE9Policy600ESC_PNS0_8NullTypeESC_SG_j12POINTCmpDateSA_SF_EEvbT0_T1_T2_T3_T4_PT6_PT7_T5_NS1_7vsmem_tE_param_4,
	.param .u32 _ZN3cub18CUB_300001_SM_10006detail10merge_sort30DeviceMergeSortBlockSortKernelINS2_10policy_hubIN6thrust24THRUST_300001_SM_1000_NS6detail15normal_iteratorINS6_10device_ptrI5POINTEEEEE9Policy600ESC_PNS0_8NullTypeESC_SG_j12POINTCmpDateSA_SF_EEvbT0_T1_T2_T3_T4_PT6_PT7_T5_NS1_7vsmem_tE_param_5,
	.param .u64 .ptr .align 1 _ZN3cub18CUB_300001_SM_10006detail10merge_sort30DeviceMergeSortBlockSortKernelINS2_10policy_hubIN6thrust24THRUST_300001_SM_1000_NS6detail15normal_iteratorINS6_10device_ptrI5POINTEEEEE9Policy600ESC_PNS0_8NullTypeESC_SG_j12POINTCmpDateSA_SF_EEvbT0_T1_T2_T3_T4_PT6_PT7_T5_NS1_7vsmem_tE_param_6,
	.param .u64 .ptr .align 1 _ZN3cub18CUB_300001_SM_10006detail10merge_sort30DeviceMergeSortBlockSortKernelINS2_10policy_hubIN6thrust24THRUST_300001_SM_1000_NS6detail15normal_iteratorINS6_10device_ptrI5POINTEEEEE9Policy600ESC_PNS0_8NullTypeESC_SG_j12POINTCmpDateSA_SF_EEvbT0_T1_T2_T3_T4_PT6_PT7_T5_NS1_7vsmem_tE_param_7,
	.param .align 1 .b8 _ZN3cub18CUB_300001_SM_10006detail10merge_sort30DeviceMergeSortBlockSortKernelINS2_10policy_hubIN6thrust24THRUST_300001_SM_1000_NS6detail15normal_iteratorINS6_10device_ptrI5POINTEEEEE9Policy600ESC_PNS0_8NullTypeESC_SG_j12POINTCmpDateSA_SF_EEvbT0_T1_T2_T3_T4_PT6_PT7_T5_NS1_7vsmem_tE_param_8[1],
	.param .align 8 .b8 _ZN3cub18CUB_300001_SM_10006detail10merge_sort30DeviceMergeSortBlockSortKernelINS2_10policy_hubIN6thrust24THRUST_300001_SM_1000_NS6detail15normal_iteratorINS6_10device_ptrI5POINTEEEEE9Policy600ESC_PNS0_8NullTypeESC_SG_j12POINTCmpDateSA_SF_EEvbT0_T1_T2_T3_T4_PT6_PT7_T5_NS1_7vsmem_tE_param_9[8]
)
.maxntid 256
{
	.reg .pred 	%p<57>;
	.reg .b16 	%rs<4>;
	.reg .b32 	%r<231>;
	.reg .b32 	%f<113>;
	.reg .b64 	%rd<93>;
	// demoted variable
	.shared .align 16 .b8 _ZZN3cub18CUB_300001_SM_10006detail10merge_sort30DeviceMergeSortBlockSortKernelINS2_10policy_hubIN6thrust24THRUST_300001_SM_1000_NS6detail15normal_iteratorINS6_10device_ptrI5POINTEEEEE9Policy600ESC_PNS0_8NullTypeESC_SG_j12POINTCmpDateSA_SF_EEvbT0_T1_T2_T3_T4_PT6_PT7_T5_NS1_7vsmem_tEE19static_temp_storage[12320];
	ld.param.u64 	%rd45, [_ZN3cub18CUB_300001_SM_10006detail10merge_sort30DeviceMergeSortBlockSortKernelINS2_10policy_hubIN6thrust24THRUST_300001_SM_1000_NS6detail15normal_iteratorINS6_10device_ptrI5POINTEEEEE9Policy600ESC_PNS0_8NullTypeESC_SG_j12POINTCmpDateSA_SF_EEvbT0_T1_T2_T3_T4_PT6_PT7_T5_NS1_7vsmem_tE_param_3];
	ld.param.u64 	%rd46, [_ZN3cub18CUB_300001_SM_10006detail10merge_sort30DeviceMergeSortBlockSortKernelINS2_10policy_hubIN6thrust24THRUST_300001_SM_1000_NS6detail15normal_iteratorINS6_10device_ptrI5POINTEEEEE9Policy600ESC_PNS0_8NullTypeESC_SG_j12POINTCmpDateSA_SF_EEvbT0_T1_T2_T3_T4_PT6_PT7_T5_NS1_7vsmem_tE_param_1];
	ld.param.u32 	%r91, [_ZN3cub18CUB_300001_SM_10006detail10merge_sort30DeviceMergeSortBlockSortKernelINS2_10policy_hubIN6thrust24THRUST_300001_SM_1000_NS6detail15normal_iteratorINS6_10device_ptrI5POINTEEEEE9Policy600ESC_PNS0_8NullTypeESC_SG_j12POINTCmpDateSA_SF_EEvbT0_T1_T2_T3_T4_PT6_PT7_T5_NS1_7vsmem_tE_param_5];
	cvta.to.global.u64 	%rd1, %rd46;
	cvta.to.global.u64 	%rd2, %rd45;
	mov.u32 	%r92, %ctaid.x;
	mov.u32 	%r93, %nctaid.x;
	shl.b32 	%r1, %r92, 9;
	add.s32 	%r94, %r93, -1;
	setp.ge.u32 	%p9, %r92, %r94;
	@%p9 bra 	$L__BB1_18;
	// begin inline asm
	griddepcontrol.wait;
	// end inline asm
	cvt.u64.u32 	%rd62, %r1;
	mov.u32 	%r2, %tid.x;
	and.b32  	%r150, %r2, 31;
	shl.b32 	%r151, %r2, 1;
	and.b32  	%r3, %r151, 1984;
	or.b32  	%r152, %r3, %r150;
	cvt.u64.u32 	%rd63, %r152;
	add.s64 	%rd3, %rd63, %rd62;
	mad.lo.s64 	%rd64, %rd3, 24, %rd1;
	ld.global.u32 	%r153, [%rd64];
	ld.global.u64 	%rd65, [%rd64+8];
	ld.global.v2.f32 	{%f77, %f78}, [%rd64+16];
	ld.global.u32 	%r154, [%rd64+768];
	ld.global.u64 	%rd66, [%rd64+776];
	ld.global.v2.f32 	{%f79, %f80}, [%rd64+784];
	// begin inline asm
	mov.u32 %r149, %laneid;
	// end inline asm
	add.s32 	%r155, %r149, %r3;
	mov.u32 	%r156, _ZZN3cub18CUB_300001_SM_10006detail10merge_sort30DeviceMergeSortBlockSortKernelINS2_10policy_hubIN6thrust24THRUST_300001_SM_1000_NS6detail15normal_iteratorINS6_10device_ptrI5POINTEEEEE9Policy600ESC_PNS0_8NullTypeESC_SG_j12POINTCmpDateSA_SF_EEvbT0_T1_T2_T3_T4_PT6_PT7_T5_NS1_7vsmem_tEE19static_temp_storage;
	mad.lo.s32 	%r4, %r155, 24, %r156;
	st.shared.u32 	[%r4], %r153;
	st.shared.u64 	[%r4+8], %rd65;
	st.shared.v2.f32 	[%r4+16], {%f77, %f78};
	st.shared.u32 	[%r4+768], %r154;
	st.shared.u64 	[%r4+776], %rd66;
	st.shared.v2.f32 	[%r4+784], {%f79, %f80};
	bar.warp.sync 	-1;
	mad.lo.s32 	%r5, %r149, 24, %r4;
	ld.shared.u32 	%r212, [%r5];
	ld.shared.u64 	%rd4, [%r5+8];
	.pragma "used_bytes_mask 4095";
	ld.shared.v4.u32 	{%r157, %r158, %r7, %r159}, [%r5+16];
	mov.b32 	%f92, %r157;
	mov.b32 	%f91, %r158;
	ld.shared.u64 	%rd81, [%r5+32];
	ld.shared.v2.f32 	{%f3, %f4}, [%r5+40];
	bar.sync 	0;
	// begin inline asm
	griddepcontrol.launch_dependents;
	// end inline asm
	setp.ge.s64 	%p37, %rd81, %rd4;
	mov.f32 	%f89, %f4;
	mov.f32 	%f90, %f3;
	mov.u32 	%r211, %r7;
	mov.u64 	%rd82, %rd4;
	@%p37 bra 	$L__BB1_3;
	mov.f32 	%f89, %f91;
	mov.f32 	%f90, %f92;
	mov.u32 	%r211, %r212;
	mov.f32 	%f91, %f4;
	mov.f32 	%f92, %f3;
	mov.u32 	%r212, %r7;
	mov.u64 	%rd82, %rd81;
	mov.u64 	%rd81, %rd4;
$L__BB1_3:
	mov.b32 	%r213, 2;
	mad.lo.s32 	%r163, %r2, 48, %r156;
$L__BB1_4:
	bar.sync 	0;
	add.s32 	%r161, %r213, -1;
	st.shared.u32 	[%r163], %r212;
	st.shared.u64 	[%r163+8], %rd82;
	st.shared.v2.f32 	[%r163+16], {%f92, %f91};
	st.shared.u32 	[%r163+24], %r211;
	st.shared.u64 	[%r163+32], %rd81;
	st.shared.v2.f32 	[%r163+40], {%f90, %f89};
	bar.sync 	0;
	neg.s32 	%r164, %r213;
	and.b32  	%r165, %r2, %r164;
	shl.b32 	%r166, %r165, 1;
	and.b32  	%r167, %r161, %r2;
	shl.b32 	%r168, %r167, 1;
	min.u32 	%r13, %r168, 512;
	min.u32 	%r14, %r166, 512;
	add.s32 	%r169, %r14, %r213;
	min.s32 	%r15, %r169, 512;
	add.s32 	%r170, %r15, %r213;
	min.s32 	%r16, %r170, 512;
	sub.s32 	%r171, %r15, %r14;
	sub.s32 	%r172, %r16, %r15;
	setp.lt.s32 	%p38, %r13, %r172;
	sub.s32 	%r173, %r13, %r172;
	selp.b32 	%r216, 0, %r173, %p38;
	min.s32 	%r214, %r171, %r13;
	setp.ge.s32 	%p39, %r216, %r214;
	@%p39 bra 	$L__BB1_7;
	add.s32 	%r19, %r15, %r13;
$L__BB1_6:
	sub.s32 	%r174, %r214, %r216;
	shr.u32 	%r175, %r174, 31;
	add.s32 	%r176, %r174, %r175;
	shr.s32 	%r177, %r176, 1;
	add.s32 	%r178, %r177, %r216;
	add.s32 	%r179, %r178, %r14;
	mov.u32 	%r180, _ZZN3cub18CUB_300001_SM_10006detail10merge_sort30DeviceMergeSortBlockSortKernelINS2_10policy_hubIN6thrust24THRUST_300001_SM_1000_NS6detail15normal_iteratorINS6_10device_ptrI5POINTEEEEE9Policy600ESC_PNS0_8NullTypeESC_SG_j12POINTCmpDateSA_SF_EEvbT0_T1_T2_T3_T4_PT6_PT7_T5_NS1_7vsmem_tEE19static_temp_storage;
	mad.lo.s32 	%r181, %r179, 24, %r180;
	ld.shared.u64 	%rd67, [%r181+8];
	not.b32 	%r182, %r178;
	add.s32 	%r183, %r19, %r182;
	mad.lo.s32 	%r184, %r183, 24, %r180;
	ld.shared.u64 	%rd68, [%r184+8];
	setp.lt.s64 	%p40, %rd68, %rd67;
	add.s32 	%r185, %r178, 1;
	selp.b32 	%r216, %r216, %r185, %p40;
	selp.b32 	%r214, %r178, %r214, %p40;
	setp.lt.s32 	%p41, %r216, %r214;
	@%p41 bra 	$L__BB1_6;
$L__BB1_7:
	add.s32 	%r25, %r216, %r14;
	add.s32 	%r186, %r15, %r13;
	sub.s32 	%r26, %r186, %r216;
	mov.u32 	%r187, _ZZN3cub18CUB_300001_SM_10006detail10merge_sort30DeviceMergeSortBlockSortKernelINS2_10policy_hubIN6thrust24THRUST_300001_SM_1000_NS6detail15normal_iteratorINS6_10device_ptrI5POINTEEEEE9Policy600ESC_PNS0_8NullTypeESC_SG_j12POINTCmpDateSA_SF_EEvbT0_T1_T2_T3_T4_PT6_PT7_T5_NS1_7vsmem_tEE19static_temp_storage;
	mad.lo.s32 	%r27, %r25, 24, %r187;
	ld.shared.u32 	%r218, [%r27];
	ld.shared.u64 	%rd84, [%r27+8];
	ld.shared.v2.f32 	{%f95, %f96}, [%r27+16];
	mad.lo.s32 	%r29, %r26, 24, %r187;
	ld.shared.u32 	%r217, [%r29];
	ld.shared.u64 	%rd83, [%r29+8];
	ld.shared.v2.f32 	{%f93, %f94}, [%r29+16];
	setp.ge.s32 	%p43, %r26, %r16;
	mov.pred 	%p53, 0;
	@%p43 bra 	$L__BB1_9;
	setp.ge.s32 	%p44, %r25, %r15;
	setp.lt.s64 	%p45, %rd83, %rd84;
	or.pred  	%p53, %p44, %p45;
$L__BB1_9:
	selp.b32 	%r212, %r217, %r218, %p53;
	selp.b64 	%rd82, %rd83, %rd84, %p53;
	selp.f32 	%f92, %f93, %f95, %p53;
	selp.f32 	%f91, %f94, %f96, %p53;
	selp.u32 	%r188, 1, 0, %p53;
	add.s32 	%r32, %r26, %r188;
	not.pred 	%p46, %p53;
	selp.u32 	%r189, 1, 0, %p46;
	add.s32 	%r33, %r25, %r189;
	@%p46 bra 	$L__BB1_11;
	ld.shared.u32 	%r217, [%r29+24];
	ld.shared.u64 	%rd83, [%r29+32];
	ld.shared.v2.f32 	{%f93, %f94}, [%r29+40];
	bra.uni 	$L__BB1_12;
$L__BB1_11:
	ld.shared.u32 	%r218, [%r27+24];
	ld.shared.u64 	%rd84, [%r27+32];
	ld.shared.v2.f32 	{%f95, %f96}, [%r27+40];
$L__BB1_12:
	setp.ge.s32 	%p48, %r32, %r16;
	mov.pred 	%p54, 0;
	@%p48 bra 	$L__BB1_14;
	setp.ge.s32 	%p49, %r33, %r15;
	setp.lt.s64 	%p50, %rd83, %rd84;
	or.pred  	%p54, %p49, %p50;
$L__BB1_14:
	selp.b32 	%r211, %r217, %r218, %p54;
	selp.b64 	%rd81, %rd83, %rd84, %p54;
	selp.f32 	%f90, %f93, %f95, %p54;
	selp.f32 	%f89, %f94, %f96, %p54;
	shl.b32 	%r39, %r213, 1;
	setp.lt.u32 	%p51, %r213, 129;
	mov.u32 	%r213, %r39;
	@%p51 bra 	$L__BB1_4;
	ld.param.s8 	%rs3, [_ZN3cub18CUB_300001_SM_10006detail10merge_sort30DeviceMergeSortBlockSortKernelINS2_10policy_hubIN6thrust24THRUST_300001_SM_1000_NS6detail15normal_iteratorINS6_10device_ptrI5POINTEEEEE9Policy600ESC_PNS0_8NullTypeESC_SG_j12POINTCmpDateSA_SF_EEvbT0_T1_T2_T3_T4_PT6_PT7_T5_NS1_7vsmem_tE_param_0];
	bar.sync 	0;
	setp.eq.s16 	%p52, %rs3, 0;
	@%p52 bra 	$L__BB1_17;
	st.shared.u32 	[%r5], %r212;
	st.shared.u64 	[%r5+8], %rd82;
	st.shared.v2.f32 	[%r5+16], {%f92, %f91};
	st.shared.u32 	[%r5+24], %r211;
	st.shared.u64 	[%r5+32], %rd81;
	st.shared.v2.f32 	[%r5+40], {%f90, %f89};
	bar.warp.sync 	-1;
	cvt.u64.u32 	%rd69, %r3;
	mov.u32 	%r190, %ctaid.x;
	shl.b32 	%r191, %r190, 9;
	mov.u32 	%r192, %tid.x;
	and.b32  	%r193, %r192, 31;
	or.b32  	%r194, %r193, %r191;
	cvt.u64.u32 	%rd70, %r194;
	add.s64 	%rd71, %rd70, %rd69;
	mad.lo.s64 	%rd72, %rd71, 24, %rd2;
	.pragma "used_bytes_mask 15";
	ld.shared.v2.u32 	{%r195, %r196}, [%r4];
	ld.shared.v2.u32 	{%r197, %r198}, [%r4+8];
	ld.shared.v2.u32 	{%r199, %r200}, [%r4+16];
	st.global.v2.u32 	[%rd72], {%r195, %r196};
	st.global.v2.u32 	[%rd72+8], {%r197, %r198};
	st.global.v2.u32 	[%rd72+16], {%r199, %r200};
	.pragma "used_bytes_mask 15";
	ld.shared.v2.u32 	{%r201, %r202}, [%r4+768];
	ld.shared.v2.u32 	{%r203, %r204}, [%r4+776];
	ld.shared.v2.u32 	{%r205, %r206}, [%r4+784];
	st.global.v2.u32 	[%rd72+768], {%r201, %r202};
	st.global.v2.u32 	[%rd72+776], {%r203, %r204};
	st.global.v2.u32 	[%rd72+784], {%r205, %r206};
	bra.uni 	$L__BB1_49;
$L__BB1_17:
	ld.param.u64 	%rd78, [_ZN3cub18CUB_300001_SM_10006detail10merge_sort30DeviceMergeSortBlockSortKernelINS2_10policy_hubIN6thrust24THRUST_300001_SM_1000_NS6detail15normal_iteratorINS6_10device_ptrI5POINTEEEEE9Policy600ESC_PNS0_8NullTypeESC_SG_j12POINTCmpDateSA_SF_EEvbT0_T1_T2_T3_T4_PT6_PT7_T5_NS1_7vsmem_tE_param_6];
	st.shared.u32 	[%r5], %r212;
	st.shared.u64 	[%r5+8], %rd82;
	st.shared.v2.f32 	[%r5+16], {%f92, %f91};
	st.shared.u32 	[%r5+24], %r211;
	st.shared.u64 	[%r5+32], %rd81;
	st.shared.v2.f32 	[%r5+40], {%f90, %f89};
	bar.warp.sync 	-1;
	ld.shared.u32 	%r207, [%r4];
	ld.shared.u64 	%rd73, [%r4+8];
	ld.shared.v2.f32 	{%f81, %f82}, [%r4+16];
	ld.shared.u32 	%r208, [%r4+768];
	ld.shared.u64 	%rd74, [%r4+776];
	ld.shared.v2.f32 	{%f83, %f84}, [%r4+784];
	cvta.to.global.u64 	%rd75, %rd78;
	mad.lo.s64 	%rd76, %rd3, 24, %rd75;
	st.global.u32 	[%rd76], %r207;
	st.global.u64 	[%rd76+8], %rd73;
	st.global.v2.f32 	[%rd76+16], {%f81, %f82};
	st.global.u32 	[%rd76+768], %r208;
	st.global.u64 	[%rd76+776], %rd74;
	st.global.v2.f32 	[%rd76+784], {%f83, %f84};
	bra.uni 	$L__BB1_49;
$L__BB1_18:
	sub.s32 	%r95, %r91, %r1;
	min.s32 	%r40, %r95, 512;
	// begin inline asm
	griddepcontrol.wait;
	// end inline asm
	mul.wide.u32 	%rd47, %r1, 24;
	add.s64 	%rd48, %rd1, %rd47;
	mov.u32 	%r41, %tid.x;
	ld.global.u32 	%r220, [%rd48];
	ld.global.u64 	%rd86, [%rd48+8];
	ld.global.v2.f32 	{%f99, %f100}, [%rd48+16];
	and.b32  	%r96, %r41, 31;
	shl.b32 	%r97, %r41, 1;
	and.b32  	%r98, %r97, 1984;
	or.b32  	%r43, %r98, %r96;
	setp.ge.s32 	%p10, %r43, %r40;
	mul.lo.s32 	%r99, %r43, 24;
	cvt.u64.u32 	%rd49, %r99;
	add.s64 	%rd19, %rd48, %rd49;
	mov.f32 	%f97, %f100;
	mov.f32 	%f98, %f99;
	mov.u64 	%rd85, %rd86;
	mov.u32 	%r219, %r220;
	@%p10 bra 	$L__BB1_20;
	ld.global.u32 	%r219, [%rd19];
	ld.global.u64 	%rd85, [%rd19+8];
	ld.global.v2.f32 	{%f98, %f97}, [%rd19+16];
$L__BB1_20:
	add.s32 	%r46, %r43, 32;
	setp.ge.s32 	%p11, %r46, %r40;
	@%p11 bra 	$L__BB1_22;
	ld.global.u32 	%r220, [%rd19+768];
	ld.global.u64 	%rd86, [%rd19+776];
	ld.global.v2.f32 	{%f99, %f100}, [%rd19+784];
$L__BB1_22:
	// begin inline asm
	mov.u32 %r100, %laneid;
	// end inline asm
	add.s32 	%r103, %r100, %r98;
	mov.u32 	%r104, _ZZN3cub18CUB_300001_SM_10006detail10merge_sort30DeviceMergeSortBlockSortKernelINS2_10policy_hubIN6thrust24THRUST_300001_SM_1000_NS6detail15normal_iteratorINS6_10device_ptrI5POINTEEEEE9Policy600ESC_PNS0_8NullTypeESC_SG_j12POINTCmpDateSA_SF_EEvbT0_T1_T2_T3_T4_PT6_PT7_T5_NS1_7vsmem_tEE19static_temp_storage;
	mad.lo.s32 	%r49, %r103, 24, %r104;
	st.shared.u32 	[%r49], %r219;
	st.shared.u64 	[%r49+8], %rd85;
	st.shared.v2.f32 	[%r49+16], {%f98, %f97};
	st.shared.u32 	[%r49+768], %r220;
	st.shared.u64 	[%r49+776], %rd86;
	st.shared.v2.f32 	[%r49+784], {%f99, %f100};
	bar.warp.sync 	-1;
	mad.lo.s32 	%r50, %r100, 24, %r49;
	ld.shared.u32 	%r224, [%r50];
	ld.shared.u64 	%rd50, [%r50+8];
	.pragma "used_bytes_mask 4095";
	ld.shared.v4.u32 	{%r105, %r106, %r107, %r108}, [%r50+16];
	mov.b32 	%f40, %r106;
	mov.b32 	%f39, %r105;
	ld.shared.u64 	%rd51, [%r50+32];
	ld.shared.v2.f32 	{%f75, %f76}, [%r50+40];
	bar.sync 	0;
	// begin inline asm
	griddepcontrol.launch_dependents;
	// end inline asm
	or.b32  	%r109, %r97, 1;
	setp.lt.u32 	%p12, %r109, %r40;
	selp.b32 	%r52, %r107, %r224, %p12;
	selp.b64 	%rd90, %rd51, %rd50, %p12;
	selp.f32 	%f107, %f75, %f39, %p12;
	selp.f32 	%f108, %f76, %f40, %p12;
	setp.ge.u32 	%p13, %r97, %r40;
	setp.ge.s64 	%p14, %rd90, %rd50;
	or.pred  	%p15, %p13, %p14;
	mov.u32 	%r223, %r52;
	mov.f32 	%f105, %f40;
	mov.f32 	%f106, %f39;
	mov.u64 	%rd89, %rd50;
	@%p15 bra 	$L__BB1_24;
	mov.u32 	%r223, %r224;
	mov.f32 	%f105, %f108;
	mov.f32 	%f106, %f107;
	mov.u64 	%rd89, %rd90;
	mov.u64 	%rd90, %rd50;
	mov.u32 	%r224, %r52;
	mov.f32 	%f107, %f39;
	mov.f32 	%f108, %f40;
$L__BB1_24:
	mov.b32 	%r225, 2;
	mad.lo.s32 	%r113, %r41, 48, %r104;
$L__BB1_25:
	bar.sync 	0;
	add.s32 	%r111, %r225, -1;
	st.shared.u32 	[%r113], %r224;
	st.shared.u64 	[%r113+8], %rd89;
	st.shared.v2.f32 	[%r113+16], {%f106, %f105};
	st.shared.u32 	[%r113+24], %r223;
	st.shared.u64 	[%r113+32], %rd90;
	st.shared.v2.f32 	[%r113+40], {%f107, %f108};
	bar.sync 	0;
	neg.s32 	%r114, %r225;
	and.b32  	%r115, %r41, %r114;
	shl.b32 	%r116, %r115, 1;
	and.b32  	%r117, %r111, %r41;
	shl.b32 	%r118, %r117, 1;
	min.s32 	%r58, %r118, %r40;
	min.s32 	%r59, %r116, %r40;
	add.s32 	%r119, %r59, %r225;
	min.s32 	%r60, %r119, %r40;
	add.s32 	%r120, %r60, %r225;
	min.s32 	%r61, %r120, %r40;
	sub.s32 	%r121, %r60, %r59;
	sub.s32 	%r122, %r61, %r60;
	setp.lt.s32 	%p16, %r58, %r122;
	sub.s32 	%r123, %r58, %r122;
	selp.b32 	%r228, 0, %r123, %p16;
	min.s32 	%r226, %r121, %r58;
	setp.ge.s32 	%p17, %r228, %r226;
	@%p17 bra 	$L__BB1_28;
	add.s32 	%r64, %r60, %r58;
$L__BB1_27:
	sub.s32 	%r124, %r226, %r228;
	shr.u32 	%r125, %r124, 31;
	add.s32 	%r126, %r124, %r125;
	shr.s32 	%r127, %r126, 1;
	add.s32 	%r128, %r127, %r228;
	add.s32 	%r129, %r128, %r59;
	mov.u32 	%r130, _ZZN3cub18CUB_300001_SM_10006detail10merge_sort30DeviceMergeSortBlockSortKernelINS2_10policy_hubIN6thrust24THRUST_300001_SM_1000_NS6detail15normal_iteratorINS6_10device_ptrI5POINTEEEEE9Policy600ESC_PNS0_8NullTypeESC_SG_j12POINTCmpDateSA_SF_EEvbT0_T1_T2_T3_T4_PT6_PT7_T5_NS1_7vsmem_tEE19static_temp_storage;
	mad.lo.s32 	%r131, %r129, 24, %r130;
	ld.shared.u64 	%rd53, [%r131+8];
	not.b32 	%r132, %r128;
	add.s32 	%r133, %r64, %r132;
	mad.lo.s32 	%r134, %r133, 24, %r130;
	ld.shared.u64 	%rd54, [%r134+8];
	setp.lt.s64 	%p18, %rd54, %rd53;
	add.s32 	%r135, %r128, 1;
	selp.b32 	%r228, %r228, %r135, %p18;
	selp.b32 	%r226, %r128, %r226, %p18;
	setp.lt.s32 	%p19, %r228, %r226;
	@%p19 bra 	$L__BB1_27;
$L__BB1_28:
	add.s32 	%r70, %r228, %r59;
	add.s32 	%r136, %r60, %r58;
	sub.s32 	%r71, %r136, %r228;
	mov.u32 	%r137, _ZZN3cub18CUB_300001_SM_10006detail10merge_sort30DeviceMergeSortBlockSortKernelINS2_10policy_hubIN6thrust24THRUST_300001_SM_1000_NS6detail15normal_iteratorINS6_10device_ptrI5POINTEEEEE9Policy600ESC_PNS0_8NullTypeESC_SG_j12POINTCmpDateSA_SF_EEvbT0_T1_T2_T3_T4_PT6_PT7_T5_NS1_7vsmem_tEE19static_temp_storage;
	mad.lo.s32 	%r72, %r70, 24, %r137;
	ld.shared.u32 	%r230, [%r72];
	ld.shared.u64 	%rd92, [%r72+8];
	ld.shared.v2.f32 	{%f111, %f112}, [%r72+16];
	mad.lo.s32 	%r74, %r71, 24, %r137;
	ld.shared.u32 	%r229, [%r74];
	ld.shared.u64 	%rd91, [%r74+8];
	ld.shared.v2.f32 	{%f109, %f110}, [%r74+16];
	setp.ge.s32 	%p21, %r71, %r61;
	mov.pred 	%p55, 0;
	@%p21 bra 	$L__BB1_30;
	setp.ge.s32 	%p22, %r70, %r60;
	setp.lt.s64 	%p23, %rd91, %rd92;
	or.pred  	%p55, %p22, %p23;
$L__BB1_30:
	selp.b32 	%r224, %r229, %r230, %p55;
	selp.b64 	%rd89, %rd91, %rd92, %p55;
	selp.f32 	%f106, %f109, %f111, %p55;
	selp.f32 	%f105, %f110, %f112, %p55;
	selp.u32 	%r138, 1, 0, %p55;
	add.s32 	%r77, %r71, %r138;
	not.pred 	%p24, %p55;
	selp.u32 	%r139, 1, 0, %p24;
	add.s32 	%r78, %r70, %r139;
	@%p24 bra 	$L__BB1_32;
	ld.shared.u32 	%r229, [%r74+24];
	ld.shared.u64 	%rd91, [%r74+32];
	ld.shared.v2.f32 	{%f109, %f110}, [%r74+40];
	bra.uni 	$L__BB1_33;
$L__BB1_32:
	ld.shared.u32 	%r230, [%r72+24];
	ld.shared.u64 	%rd92, [%r72+32];
	ld.shared.v2.f32 	{%f111, %f112}, [%r72+40];
$L__BB1_33:
	setp.ge.s32 	%p26, %r77, %r61;
	mov.pred 	%p56, 0;
	@%p26 bra 	$L__BB1_35;
	setp.ge.s32 	%p27, %r78, %r60;
	setp.lt.s64 	%p28, %rd91, %rd92;
	or.pred  	%p56, %p27, %p28;
$L__BB1_35:
	selp.b32 	%r223, %r229, %r230, %p56;
	selp.b64 	%rd90, %rd91, %rd92, %p56;
	selp.f32 	%f107, %f109, %f111, %p56;
	selp.f32 	%f108, %f110, %f112, %p56;
	shl.b32 	%r84, %r225, 1;
	setp.lt.u32 	%p29, %r225, 129;
	mov.u32 	%r225, %r84;
	@%p29 bra 	$L__BB1_25;
	ld.param.s8 	%rs2, [_ZN3cub18CUB_300001_SM_10006detail10merge_sort30DeviceMergeSortBlockSortKernelINS2_10policy_hubIN6thrust24THRUST_300001_SM_1000_NS6detail15normal_iteratorINS6_10device_ptrI5POINTEEEEE9Policy600ESC_PNS0_8NullTypeESC_SG_j12POINTCmpDateSA_SF_EEvbT0_T1_T2_T3_T4_PT6_PT7_T5_NS1_7vsmem_tE_param_0];
	bar.sync 	0;
	setp.eq.s16 	%p30, %rs2, 0;
	@%p30 bra 	$L__BB1_43;
	st.shared.u32 	[%r50], %r224;
	st.shared.u64 	[%r50+8], %rd89;
	st.shared.v2.f32 	[%r50+16], {%f106, %f105};
	st.shared.u32 	[%r50+24], %r223;
	st.shared.u64 	[%r50+32], %rd90;
	st.shared.v2.f32 	[%r50+40], {%f107, %f108};
	bar.warp.sync 	-1;
	ld.shared.u32 	%r85, [%r49];
	ld.shared.u64 	%rd38, [%r49+8];
	ld.shared.v2.f32 	{%f67, %f68}, [%r49+16];
	ld.shared.u32 	%r86, [%r49+768];
	ld.shared.u64 	%rd39, [%r49+776];
	ld.shared.v2.f32 	{%f69, %f70}, [%r49+784];
	setp.eq.s32 	%p31, %r41, 0;
	@%p31 bra 	$L__BB1_38;
	bra.uni 	$L__BB1_39;
$L__BB1_38:
	st.volatile.shared.u32 	[_ZZN3cub18CUB_300001_SM_10006detail10merge_sort30DeviceMergeSortBlockSortKernelINS2_10policy_hubIN6thrust24THRUST_300001_SM_1000_NS6detail15normal_iteratorINS6_10device_ptrI5POINTEEEEE9Policy600ESC_PNS0_8NullTypeESC_SG_j12POINTCmpDateSA_SF_EEvbT0_T1_T2_T3_T4_PT6_PT7_T5_NS1_7vsmem_tEE19static_temp_storage+12288], %r40;
$L__BB1_39:
	bar.sync 	0;
	ld.volatile.shared.u32 	%r89, [_ZZN3cub18CUB_300001_SM_10006detail10merge_sort30DeviceMergeSortBlockSortKernelINS2_10policy_hubIN6thrust24THRUST_300001_SM_1000_NS6detail15normal_iteratorINS6_10device_ptrI5POINTEEEEE9Policy600ESC_PNS0_8NullTypeESC_SG_j12POINTCmpDateSA_SF_EEvbT0_T1_T2_T3_T4_PT6_PT7_T5_NS1_7vsmem_tEE19static_temp_storage+12288];
	mov.u32 	%r140, %tid.x;
	shl.b32 	%r141, %r140, 1;
	and.b32  	%r142, %r141, 1984;
	cvt.u64.u32 	%rd55, %r142;
	mov.u32 	%r143, %ctaid.x;
	shl.b32 	%r144, %r143, 9;
	and.b32  	%r145, %r140, 31;
	or.b32  	%r146, %r145, %r144;
	cvt.u64.u32 	%rd56, %r146;
	add.s64 	%rd57, %rd56, %rd55;
	setp.ge.s32 	%p32, %r43, %r89;
	mad.lo.s64 	%rd42, %rd57, 24, %rd2;
	@%p32 bra 	$L__BB1_41;
	st.global.u32 	[%rd42], %r85;
	st.global.u64 	[%rd42+8], %rd38;
	st.global.v2.f32 	[%rd42+16], {%f67, %f68};
$L__BB1_41:
	setp.ge.s32 	%p33, %r46, %r89;
	@%p33 bra 	$L__BB1_49;
	st.global.u32 	[%rd42+768], %r86;
	st.global.u64 	[%rd42+776], %rd39;
	st.global.v2.f32 	[%rd42+784], {%f69, %f70};
	bra.uni 	$L__BB1_49;
$L__BB1_43:
	st.shared.u32 	[%r50], %r224;
	st.shared.u64 	[%r50+8], %rd89;
	st.shared.v2.f32 	[%r50+16], {%f106, %f105};
	st.shared.u32 	[%r50+24], %r223;
	st.shared.u64 	[%r50+32], %rd90;
	st.shared.v2.f32 	[%r50+40], {%f107, %f108};
	bar.warp.sync 	-1;
	ld.shared.u32 	%r87, [%r49];
	ld.shared.u64 	%rd40, [%r49+8];
	ld.shared.v2.f32 	{%f71, %f72}, [%r49+16];
	ld.shared.u32 	%r88, [%r49+768];
	ld.shared.u64 	%rd41, [%r49+776];
	ld.shared.v2.f32 	{%f73, %f74}, [%r49+784];
	setp.eq.s32 	%p34, %r41, 0;
	@%p34 bra 	$L__BB1_44;
	bra.uni 	$L__BB1_45;
$L__BB1_44:
	st.volatile.shared.u32 	[_ZZN3cub18CUB_300001_SM_10006detail10merge_sort30DeviceMergeSortBlockSortKernelINS2_10policy_hubIN6thrust24THRUST_300001_SM_1000_NS6detail15normal_iteratorINS6_10device_ptrI5POINTEEEEE9Policy600ESC_PNS0_8NullTypeESC_SG_j12POINTCmpDateSA_SF_EEvbT0_T1_T2_T3_T4_PT6_PT7_T5_NS1_7vsmem_tEE19static_temp_storage+12288], %r40;
$L__BB1_45:
	ld.param.u64 	%rd77, [_ZN3cub18CUB_300001_SM_10006detail10merge_sort30DeviceMergeSortBlockSortKernelINS2_10policy_hubIN6thrust24THRUST_300001_SM_1000_NS6detail15normal_iteratorINS6_10device_ptrI5POINTEEEEE9Policy600ESC_PNS0_8NullTypeESC_SG_j12POINTCmpDateSA_SF_EEvbT0_T1_T2_T3_T4_PT6_PT7_T5_NS1_7vsmem_tE_param_6];
	bar.sync 	0;
	ld.volatile.shared.u32 	%r90, [_ZZN3cub18CUB_300001_SM_10006detail10merge_sort30DeviceMergeSortBlockSortKernelINS2_10policy_hubIN6thrust24THRUST_300001_SM_1000_NS6detail15normal_iteratorINS6_10device_ptrI5POINTEEEEE9Policy600ESC_PNS0_8NullTypeESC_SG_j12POINTCmpDateSA_SF_EEvbT0_T1_T2_T3_T4_PT6_PT7_T5_NS1_7vsmem_tEE19static_temp_storage+12288];
	setp.ge.s32 	%p35, %r43, %r90;
	cvt.u64.u32 	%rd58, %r43;
	mov.u32 	%r147, %ctaid.x;
	shl.b32 	%r148, %r147, 9;
	cvt.u64.u32 	%rd59, %r148;
	add.s64 	%rd60, %rd58, %rd59;
	cvta.to.global.u64 	%rd61, %rd77;
	mad.lo.s64 	%rd43, %rd60, 24, %rd61;
	@%p35 bra 	$L__BB1_47;
	st.global.u32 	[%rd43], %r87;
	st.global.u64 	[%rd43+8], %rd40;
	st.global.v2.f32 	[%rd43+16], {%f71, %f72};
$L__BB1_47:
	setp.ge.s32 	%p36, %r46, %r90;
	@%p36 bra 	$L__BB1_49;
	st.global.u32 	[%rd43+768], %r88;
	st.global.u64 	[%rd43+776], %rd41;
	st.global.v2.f32 	[%rd43+784], {%f73, %f74};
$L__BB1_49:
	ret;

}
	// .globl	_ZN3cub18CUB_300001_SM_10006detail10merge_sort30DeviceMergeSortPartitionKernelIN6thrust24THRUST_300001_SM_1000_NS6detail15normal_iteratorINS5_10device_ptrI5POINTEEEEj12POINTCmpDateS9_EEvbT_PT2_T0_SG_PSG_T1_SG_i
.visible .entry _ZN3cub18CUB_300001_SM_10006detail10merge_sort30DeviceMergeSortPartitionKernelIN6thrust24THRUST_300001_SM_1000_NS6detail15normal_iteratorINS5_10device_ptrI5POINTEEEEj12POINTCmpDateS9_EEvbT_PT2_T0_SG_PSG_T1_SG_i(
	.param .u8 _ZN3cub18CUB_300001_SM_10006detail10merge_sort30DeviceMergeSortPartitionKernelIN6thrust24THRUST_300001_SM_1000_NS6detail15normal_iteratorINS5_10device_ptrI5POINTEEEEj12POINTCmpDateS9_EEvbT_PT2_T0_SG_PSG_T1_SG_i_param_0,
	.param .align 8 .b8 _ZN3cub18CUB_300001_SM_10006detail10merge_sort30DeviceMergeSortPartitionKernelIN6thrust24THRUST_300001_SM_1000_NS6detail15normal_iteratorINS5_10device_ptrI5POINTEEEEj12POINTCmpDateS9_EEvbT_PT2_T0_SG_PSG_T1_SG_i_param_1[8],
	.param .u64 .ptr .align 1 _ZN3cub18CUB_300001_SM_10006detail10merge_sort30DeviceMergeSortPartitionKernelIN6thrust24THRUST_300001_SM_1000_NS6detail15normal_iteratorINS5_10device_ptrI5POINTEEEEj12POINTCmpDateS9_EEvbT_PT2_T0_SG_PSG_T1_SG_i_param_2,
	.param .u32 _ZN3cub18CUB_300001_SM_10006detail10merge_sort30DeviceMergeSortPartitionKernelIN6thrust24THRUST_300001_SM_1000_NS6detail15normal_iteratorINS5_10device_ptrI5POINTEEEEj12POINTCmpDateS9_EEvbT_PT2_T0_SG_PSG_T1_SG_i_param_3,
	.param .u32 _ZN3cub18CUB_300001_SM_10006detail10merge_sort30DeviceMergeSortPartitionKernelIN6thrust24THRUST_300001_SM_1000_NS6detail15normal_iteratorINS5_10device_ptrI5POINTEEEEj12POINTCmpDateS9_EEvbT_PT2_T0_SG_PSG_T1_SG_i_param_4,
	.param .u64 .ptr .align 1 _ZN3cub18CUB_300001_SM_10006detail10merge_sort30DeviceMergeSortPartitionKernelIN6thrust24THRUST_300001_SM_1000_NS6detail15normal_iteratorINS5_10device_ptrI5POINTEEEEj12POINTCmpDateS9_EEvbT_PT2_T0_SG_PSG_T1_SG_i_param_5,
	.param .align 1 .b8 _ZN3cub18CUB_300001_SM_10006detail10merge_sort30DeviceMergeSortPartitionKernelIN6thrust24THRUST_300001_SM_1000_NS6detail15normal_iteratorINS5_10device_ptrI5POINTEEEEj12POINTCmpDateS9_EEvbT_PT2_T0_SG_PSG_T1_SG_i_param_6[1],
	.param .u32 _ZN3cub18CUB_300001_SM_10006detail10merge_sort30DeviceMergeSortPartitionKernelIN6thrust24THRUST_300001_SM_1000_NS6detail15normal_iteratorINS5_10device_ptrI5POINTEEEEj12POINTCmpDateS9_EEvbT_PT2_T0_SG_PSG_T1_SG_i_param_7,
	.param .u32 _ZN3cub18CUB_300001_SM_10006detail10merge_sort30DeviceMergeSortPartitionKernelIN6thrust24THRUST_300001_SM_1000_NS6detail15normal_iteratorINS5_10device_ptrI5POINTEEEEj12POINTCmpDateS9_EEvbT_PT2_T0_SG_PSG_T1_SG_i_param_8
)
{
	.reg .pred 	%p<10>;
	.reg .b16 	%rs<2>;
	.reg .b32 	%r<66>;
	.reg .b64 	%rd<32>;

	ld.param.u64 	%rd9, [_ZN3cub18CUB_300001_SM_10006detail10merge_sort30DeviceMergeSortPartitionKernelIN6thrust24THRUST_300001_SM_1000_NS6detail15normal_iteratorINS5_10device_ptrI5POINTEEEEj12POINTCmpDateS9_EEvbT_PT2_T0_SG_PSG_T1_SG_i_param_1];
	ld.param.s8 	%rs1, [_ZN3cub18CUB_300001_SM_10006detail10merge_sort30DeviceMergeSortPartitionKernelIN6thrust24THRUST_300001_SM_1000_NS6detail15normal_iteratorINS5_10device_ptrI5POINTEEEEj12POINTCmpDateS9_EEvbT_PT2_T0_SG_PSG_T1_SG_i_param_0];
	ld.param.u64 	%rd10, [_ZN3cub18CUB_300001_SM_10006detail10merge_sort30DeviceMergeSortPartitionKernelIN6thrust24THRUST_300001_SM_1000_NS6detail15normal_iteratorINS5_10device_ptrI5POINTEEEEj12POINTCmpDateS9_EEvbT_PT2_T0_SG_PSG_T1_SG_i_param_2];
	ld.param.u32 	%r20, [_ZN3cub18CUB_300001_SM_10006detail10merge_sort30DeviceMergeSortPartitionKernelIN6thrust24THRUST_300001_SM_1000_NS6detail15normal_iteratorINS5_10device_ptrI5POINTEEEEj12POINTCmpDateS9_EEvbT_PT2_T0_SG_PSG_T1_SG_i_param_3];
	ld.param.u32 	%r21, [_ZN3cub18CUB_300001_SM_10006detail10merge_sort30DeviceMergeSortPartitionKernelIN6thrust24THRUST_300001_SM_1000_NS6detail15normal_iteratorINS5_10device_ptrI5POINTEEEEj12POINTCmpDateS9_EEvbT_PT2_T0_SG_PSG_T1_SG_i_param_4];
	ld.param.u64 	%rd11, [_ZN3cub18CUB_300001_SM_10006detail10merge_sort30DeviceMergeSortPartitionKernelIN6thrust24THRUST_300001_SM_1000_NS6detail15normal_iteratorINS5_10device_ptrI5POINTEEEEj12POINTCmpDateS9_EEvbT_PT2_T0_SG_PSG_T1_SG_i_param_5];
	ld.param.u32 	%r22, [_ZN3cub18CUB_300001_SM_10006detail10merge_sort30DeviceMergeSortPartitionKernelIN6thrust24THRUST_300001_SM_1000_NS6detail15normal_iteratorINS5_10device_ptrI5POINTEEEEj12POINTCmpDateS9_EEvbT_PT2_T0_SG_PSG_T1_SG_i_param_7];
	ld.param.u32 	%r23, [_ZN3cub18CUB_300001_SM_10006detail10merge_sort30DeviceMergeSortPartitionKernelIN6thrust24THRUST_300001_SM_1000_NS6detail15normal_iteratorINS5_10device_ptrI5POINTEEEEj12POINTCmpDateS9_EEvbT_PT2_T0_SG_PSG_T1_SG_i_param_8];
	cvta.to.global.u64 	%rd1, %rd11;
	mov.u32 	%r24, %ntid.x;
	mov.u32 	%r25, %ctaid.x;
	mov.u32 	%r26, %tid.x;
	mad.lo.s32 	%r1, %r24, %r25, %r26;
	setp.ge.u32 	%p1, %r1, %r21;
	@%p1 bra 	$L__BB2_11;
	shr.u32 	%r27, %r22, 1;
	add.s32 	%r2, %r22, -1;
	neg.s32 	%r28, %r22;
	and.b32  	%r29, %r1, %r28;
	mul.lo.s32 	%r30, %r23, %r29;
	mul.lo.s32 	%r31, %r23, %r27;
	min.u32 	%r3, %r30, %r20;
	not.b32 	%r32, %r30;
	min.u32 	%r33, %r31, %r32;
	add.s32 	%r34, %r33, %r30;
	min.u32 	%r4, %r34, %r20;
	not.b32 	%r35, %r4;
	min.u32 	%r36, %r31, %r35;
	add.s32 	%r37, %r36, %r4;
	min.u32 	%r5, %r37, %r20;
	// begin inline asm
	griddepcontrol.wait;
	// end inline asm
	add.s32 	%r38, %r1, 1;
	setp.ne.s32 	%p2, %r38, %r21;
	@%p2 bra 	$L__BB2_3;
	mul.wide.u32 	%rd30, %r1, 4;
	add.s64 	%rd31, %rd1, %rd30;
	st.global.u32 	[%rd31], %r4;
	bra.uni 	$L__BB2_11;
$L__BB2_3:
	sub.s32 	%r39, %r5, %r3;
	and.b32  	%r40, %r2, %r1;
	mul.lo.s32 	%r41, %r40, %r23;
	min.u32 	%r6, %r41, %r39;
	setp.eq.s16 	%p3, %rs1, 0;
	@%p3 bra 	$L__BB2_7;
	sub.s32 	%r42, %r4, %r3;
	sub.s32 	%r43, %r5, %r4;
	max.u32 	%r44, %r6, %r43;
	sub.s32 	%r65, %r44, %r43;
	min.u32 	%r61, %r42, %r6;
	setp.ge.u32 	%p4, %r65, %r61;
	@%p4 bra 	$L__BB2_10;
	cvta.to.global.u64 	%rd3, %rd9;
	cvt.u64.u32 	%rd4, %r4;
	cvt.u64.u32 	%rd5, %r3;
$L__BB2_6:
	sub.s32 	%r45, %r61, %r65;
	shr.u32 	%r46, %r45, 1;
	add.s32 	%r47, %r46, %r65;
	cvt.u64.u32 	%rd12, %r47;
	add.s64 	%rd13, %rd12, %rd5;
	mad.lo.s64 	%rd14, %rd13, 24, %rd3;
	ld.global.u64 	%rd15, [%rd14+8];
	not.b32 	%r48, %r47;
	add.s32 	%r49, %r6, %r48;
	cvt.u64.u32 	%rd16, %r49;
	add.s64 	%rd17, %rd16, %rd4;
	mad.lo.s64 	%rd18, %rd17, 24, %rd3;
	ld.global.u64 	%rd19, [%rd18+8];
	setp.lt.s64 	%p5, %rd19, %rd15;
	add.s32 	%r50, %r47, 1;
	selp.b32 	%r65, %r65, %r50, %p5;
	selp.b32 	%r61, %r47, %r61, %p5;
	setp.lt.u32 	%p6, %r65, %r61;
	@%p6 bra 	$L__BB2_6;
	bra.uni 	$L__BB2_10;
$L__BB2_7:
	sub.s32 	%r51, %r4, %r3;
	sub.s32 	%r52, %r5, %r4;
	max.u32 	%r53, %r6, %r52;
	sub.s32 	%r65, %r53, %r52;
	min.u32 	%r63, %r51, %r6;
	setp.ge.u32 	%p7, %r65, %r63;
	@%p7 bra 	$L__BB2_10;
	cvta.to.global.u64 	%rd6, %rd10;
	cvt.u64.u32 	%rd7, %r4;
	cvt.u64.u32 	%rd8, %r3;
$L__BB2_9:
	sub.s32 	%r54, %r63, %r65;
	shr.u32 	%r55, %r54, 1;
	add.s32 	%r56, %r55, %r65;
	cvt.u64.u32 	%rd20, %r56;
	add.s64 	%rd21, %rd20, %rd8;
	mad.lo.s64 	%rd22, %rd21, 24, %rd6;
	ld.global.u64 	%rd23, [%rd22+8];
	not.b32 	%r57, %r56;
	add.s32 	%r58, %r6, %r57;
	cvt.u64.u32 	%rd24, %r58;
	add.s64 	%rd25, %rd24, %rd7;
	mad.lo.s64 	%rd26, %rd25, 24, %rd6;
	ld.global.u64 	%rd27, [%rd26+8];
	setp.lt.s64 	%p8, %rd27, %rd23;
	add.s32 	%r59, %r56, 1;
	selp.b32 	%r65, %r65, %r59, %p8;
	selp.b32 	%r63, %r56, %r63, %p8;
	setp.lt.u32 	%p9, %r65, %r63;
	@%p9 bra 	$L__BB2_9;
$L__BB2_10:
	add.s32 	%r60, %r65, %r3;
	mul.wide.u32 	%rd28, %r1, 4;
	add.s64 	%rd29, %rd1, %rd28;
	st.global.u32 	[%rd29], %r60;
$L__BB2_11:
	ret;

}
	// .globl	_ZN3cub18CUB_300001_SM_10006detail10merge_sort26DeviceMergeSortMergeKernelINS2_10policy_hubIN6thrust24THRUST_300001_SM_1000_NS6detail15normal_iteratorINS6_10device_ptrI5POINTEEEEE9Policy600ESC_PNS0_8NullTypeESC_SG_j12POINTCmpDateSA_SF_EEvbT2_T3_T4_PT6_PT7_T5_PSK_SK_NS1_7vsmem_tE
.visible .entry _ZN3cub18CUB_300001_SM_10006detail10merge_sort26DeviceMergeSortMergeKernelINS2_10policy_hubIN6thrust24THRUST_300001_SM_1000_NS6detail15normal_iteratorINS6_10device_ptrI5POINTEEEEE9Policy600ESC_PNS0_8NullTypeESC_SG_j12POINTCmpDateSA_SF_EEvbT2_T3_T4_PT6_PT7_T5_PSK_SK_NS1_7vsmem_tE(
	.param .u8 _ZN3cub18CUB_300001_SM_10006detail10merge_sort26DeviceMergeSortMergeKernelINS2_10policy_hubIN6thrust24THRUST_300001_SM_1000_NS6detail15normal_iteratorINS6_10device_ptrI5POINTEEEEE9Policy600ESC_PNS0_8NullTypeESC_SG_j12POINTCmpDateSA_SF_EEvbT2_T3_T4_PT6_PT7_T5_PSK_SK_NS1_7vsmem_tE_param_0,
	.param .align 8 .b8 _ZN3cub18CUB_300001_SM_10006detail10merge_sort26DeviceMergeSortMergeKernelINS2_10policy_hubIN6thrust24THRUST_300001_SM_1000_NS6detail15normal_iteratorINS6_10device_ptrI5POINTEEEEE9Policy600ESC_PNS0_8NullTypeESC_SG_j12POINTCmpDateSA_SF_EEvbT2_T3_T4_PT6_PT7_T5_PSK_SK_NS1_7vsmem_tE_param_1[8],
	.param .u64 .ptr .align 1 _ZN3cub18CUB_300001_SM_10006detail10merge_sort26DeviceMergeSortMergeKernelINS2_10policy_hubIN6thrust24THRUST_300001_SM_1000_NS6detail15normal_iteratorINS6_10device_ptrI5POINTEEEEE9Policy600ESC_PNS0_8NullTypeESC_SG_j12POINTCmpDateSA_SF_EEvbT2_T3_T4_PT6_PT7_T5_PSK_SK_NS1_7vsmem_tE_param_2,
	.param .u32 _ZN3cub18CUB_300001_SM_10006detail10merge_sort26DeviceMergeSortMergeKernelINS2_10policy_hubIN6thrust24THRUST_300001_SM_1000_NS6detail15normal_iteratorINS6_10device_ptrI5POINTEEEEE9Policy600ESC_PNS0_8NullTypeESC_SG_j12POINTCmpDateSA_SF_EEvbT2_T3_T4_PT6_PT7_T5_PSK_SK_NS1_7vsmem_tE_param_3,
	.param .u64 .ptr .align 1 _ZN3cub18CUB_300001_SM_10006detail10merge_sort26DeviceMergeSortMergeKernelINS2_10policy_hubIN6thrust24THRUST_300001_SM_1000_NS6detail15normal_iteratorINS6_10device_ptrI5POINTEEEEE9Policy600ESC_PNS0_8NullTypeESC_SG_j12POINTCmpDateSA_SF_EEvbT2_T3_T4_PT6_PT7_T5_PSK_SK_NS1_7vsmem_tE_param_4,
	.param .u64 .ptr .align 1 _ZN3cub18CUB_300001_SM_10006detail10merge_sort26DeviceMergeSortMergeKernelINS2_10policy_hubIN6thrust24THRUST_300001_SM_1000_NS6detail15normal_iteratorINS6_10device_ptrI5POINTEEEEE9Policy600ESC_PNS0_8NullTypeESC_SG_j12POINTCmpDateSA_SF_EEvbT2_T3_T4_PT6_PT7_T5_PSK_SK_NS1_7vsmem_tE_param_5,
	.param .align 1 .b8 _ZN3cub18CUB_300001_SM_10006detail10merge_sort26DeviceMergeSortMergeKernelINS2_10policy_hubIN6thrust24THRUST_300001_SM_1000_NS6detail15normal_iteratorINS6_10device_ptrI5POINTEEEEE9Policy600ESC_PNS0_8NullTypeESC_SG_j12POINTCmpDateSA_SF_EEvbT2_T3_T4_PT6_PT7_T5_PSK_SK_NS1_7vsmem_tE_param_6[1],
	.param .u64 .ptr .align 1 _ZN3cub18CUB_300001_SM_10006detail10merge_sort26DeviceMergeSortMergeKernelINS2_10policy_hubIN6thrust24THRUST_300001_SM_1000_NS6detail15normal_iteratorINS6_10device_ptrI5POINTEEEEE9Policy600ESC_PNS0_8NullTypeESC_SG_j12POINTCmpDateSA_SF_EEvbT2_T3_T4_PT6_PT7_T5_PSK_SK_NS1_7vsmem_tE_param_7,
	.param .u32 _ZN3cub18CUB_300001_SM_10006detail10merge_sort26DeviceMergeSortMergeKernelINS2_10policy_hubIN6thrust24THRUST_300001_SM_1000_NS6detail15normal_iteratorINS6_10device_ptrI5POINTEEEEE9Policy600ESC_PNS0_8NullTypeESC_SG_j12POINTCmpDateSA_SF_EEvbT2_T3_T4_PT6_PT7_T5_PSK_SK_NS1_7vsmem_tE_param_8,
	.param .align 8 .b8 _ZN3cub18CUB_300001_SM_10006detail10merge_sort26DeviceMergeSortMergeKernelINS2_10policy_hubIN6thrust24THRUST_300001_SM_1000_NS6detail15normal_iteratorINS6_10device_ptrI5POINTEEEEE9Policy600ESC_PNS0_8NullTypeESC_SG_j12POINTCmpDateSA_SF_EEvbT2_T3_T4_PT6_PT7_T5_PSK_SK_NS1_7vsmem_tE_param_9[8]
)
.maxntid 256
{
	.reg .pred 	%p<66>;
	.reg .b16 	%rs<2>;
	.reg .b32 	%r<259>;
	.reg .b32 	%f<109>;
	.reg .b64 	%rd<151>;
	// demoted variable
	.shared .align 16 .b8 _ZZN3cub18CUB_300001_SM_10006detail10merge_sort26DeviceMergeSortMergeKernelINS2_10policy_hubIN6thrust24THRUST_300001_SM_1000_NS6detail15normal_iteratorINS6_10device_ptrI5POINTEEEEE9Policy600ESC_PNS0_8NullTypeESC_SG_j12POINTCmpDateSA_SF_EEvbT2_T3_T4_PT6_PT7_T5_PSK_SK_NS1_7vsmem_tEE19static_temp_storage[12320];
	ld.param.s8 	%rs1, [_ZN3cub18CUB_300001_SM_10006detail10merge_sort26DeviceMergeSortMergeKernelINS2_10policy_hubIN6thrust24THRUST_300001_SM_1000_NS6detail15normal_iteratorINS6_10device_ptrI5POINTEEEEE9Policy600ESC_PNS0_8NullTypeESC_SG_j12POINTCmpDateSA_SF_EEvbT2_T3_T4_PT6_PT7_T5_PSK_SK_NS1_7vsmem_tE_param_0];
	ld.param.u64 	%rd51, [_ZN3cub18CUB_300001_SM_10006detail10merge_sort26DeviceMergeSortMergeKernelINS2_10policy_hubIN6thrust24THRUST_300001_SM_1000_NS6detail15normal_iteratorINS6_10device_ptrI5POINTEEEEE9Policy600ESC_PNS0_8NullTypeESC_SG_j12POINTCmpDateSA_SF_EEvbT2_T3_T4_PT6_PT7_T5_PSK_SK_NS1_7vsmem_tE_param_1];
	ld.param.u32 	%r97, [_ZN3cub18CUB_300001_SM_10006detail10merge_sort26DeviceMergeSortMergeKernelINS2_10policy_hubIN6thrust24THRUST_300001_SM_1000_NS6detail15normal_iteratorINS6_10device_ptrI5POINTEEEEE9Policy600ESC_PNS0_8NullTypeESC_SG_j12POINTCmpDateSA_SF_EEvbT2_T3_T4_PT6_PT7_T5_PSK_SK_NS1_7vsmem_tE_param_3];
	ld.param.u64 	%rd52, [_ZN3cub18CUB_300001_SM_10006detail10merge_sort26DeviceMergeSortMergeKernelINS2_10policy_hubIN6thrust24THRUST_300001_SM_1000_NS6detail15normal_iteratorINS6_10device_ptrI5POINTEEEEE9Policy600ESC_PNS0_8NullTypeESC_SG_j12POINTCmpDateSA_SF_EEvbT2_T3_T4_PT6_PT7_T5_PSK_SK_NS1_7vsmem_tE_param_4];
	ld.param.u64 	%rd53, [_ZN3cub18CUB_300001_SM_10006detail10merge_sort26DeviceMergeSortMergeKernelINS2_10policy_hubIN6thrust24THRUST_300001_SM_1000_NS6detail15normal_iteratorINS6_10device_ptrI5POINTEEEEE9Policy600ESC_PNS0_8NullTypeESC_SG_j12POINTCmpDateSA_SF_EEvbT2_T3_T4_PT6_PT7_T5_PSK_SK_NS1_7vsmem_tE_param_7];
	ld.param.u32 	%r98, [_ZN3cub18CUB_300001_SM_10006detail10merge_sort26DeviceMergeSortMergeKernelINS2_10policy_hubIN6thrust24THRUST_300001_SM_1000_NS6detail15normal_iteratorINS6_10device_ptrI5POINTEEEEE9Policy600ESC_PNS0_8NullTypeESC_SG_j12POINTCmpDateSA_SF_EEvbT2_T3_T4_PT6_PT7_T5_PSK_SK_NS1_7vsmem_tE_param_8];
	cvta.to.global.u64 	%rd1, %rd52;
	cvta.to.global.u64 	%rd2, %rd53;
	cvta.to.global.u64 	%rd3, %rd51;
	mov.u32 	%r1, %ctaid.x;
	mov.u32 	%r99, %nctaid.x;
	shl.b32 	%r2, %r1, 9;
	mov.u32 	%r3, %tid.x;
	add.s32 	%r100, %r99, -1;
	setp.ge.u32 	%p9, %r1, %r100;
	@%p9 bra 	$L__BB3_22;
	mul.wide.u32 	%rd96, %r1, 4;
	add.s64 	%rd97, %rd2, %rd96;
	ld.global.u32 	%r165, [%rd97];
	ld.global.u32 	%r166, [%rd97+4];
	neg.s32 	%r167, %r98;
	and.b32  	%r168, %r1, %r167;
	shl.b32 	%r4, %r168, 9;
	shl.b32 	%r169, %r98, 8;
	and.b32  	%r5, %r169, -512;
	sub.s32 	%r170, %r1, %r168;
	shl.b32 	%r171, %r170, 9;
	sub.s32 	%r6, %r165, %r4;
	sub.s32 	%r172, %r166, %r4;
	sub.s32 	%r173, %r97, %r4;
	max.u32 	%r174, %r173, %r5;
	sub.s32 	%r175, %r174, %r5;
	sub.s32 	%r176, %r171, %r6;
	min.u32 	%r7, %r176, %r175;
	setp.eq.s32 	%p41, %r171, -512;
	selp.b32 	%r177, 511, 512, %p41;
	add.s32 	%r178, %r177, %r171;
	sub.s32 	%r179, %r178, %r172;
	or.b32  	%r180, %r1, %r167;
	setp.eq.s32 	%p42, %r180, -1;
	min.u32 	%r181, %r5, %r173;
	selp.b32 	%r182, %r181, %r172, %p42;
	selp.b32 	%r183, %r5, %r179, %p42;
	min.u32 	%r8, %r183, %r175;
	sub.s32 	%r9, %r182, %r6;
	// begin inline asm
	griddepcontrol.wait;
	// end inline asm
	setp.eq.s16 	%p43, %rs1, 0;
	@%p43 bra 	$L__BB3_8;
	cvt.u64.u32 	%rd98, %r4;
	cvt.u64.u32 	%rd99, %r6;
	add.s64 	%rd100, %rd99, %rd98;
	cvt.u64.u32 	%rd101, %r5;
	add.s64 	%rd102, %rd98, %rd101;
	cvt.u64.u32 	%rd103, %r7;
	add.s64 	%rd104, %rd102, %rd103;
	setp.ge.s32 	%p44, %r3, %r9;
	cvt.u64.u32 	%rd105, %r3;
	add.s64 	%rd106, %rd100, %rd105;
	mad.lo.s64 	%rd4, %rd106, 24, %rd3;
	sub.s32 	%r184, %r3, %r9;
	cvt.s64.s32 	%rd107, %r184;
	add.s64 	%rd108, %rd104, %rd107;
	mad.lo.s64 	%rd5, %rd108, 24, %rd3;
	@%p44 bra 	$L__BB3_4;
	ld.global.u32 	%r244, [%rd4];
	ld.global.u64 	%rd142, [%rd4+8];
	ld.global.v2.f32 	{%f91, %f92}, [%rd4+16];
	bra.uni 	$L__BB3_5;
$L__BB3_4:
	ld.global.u32 	%r244, [%rd5];
	ld.global.u64 	%rd142, [%rd5+8];
	ld.global.v2.f32 	{%f91, %f92}, [%rd5+16];
$L__BB3_5:
	add.s32 	%r185, %r3, 256;
	setp.lt.s32 	%p45, %r185, %r9;
	@%p45 bra 	$L__BB3_7;
	ld.global.u32 	%r243, [%rd5+6144];
	ld.global.u64 	%rd141, [%rd5+6152];
	ld.global.v2.f32 	{%f89, %f90}, [%rd5+6160];
	bra.uni 	$L__BB3_9;
$L__BB3_7:
	ld.global.u32 	%r243, [%rd4+6144];
	ld.global.u64 	%rd141, [%rd4+6152];
	ld.global.v2.f32 	{%f89, %f90}, [%rd4+6160];
	bra.uni 	$L__BB3_9;
$L__BB3_8:
	cvt.u64.u32 	%rd109, %r4;
	cvt.u64.u32 	%rd110, %r6;
	add.s64 	%rd111, %rd110, %rd109;
	cvt.u64.u32 	%rd112, %r5;
	add.s64 	%rd113, %rd109, %rd112;
	cvt.u64.u32 	%rd114, %r7;
	add.s64 	%rd115, %rd113, %rd114;
	setp.lt.s32 	%p46, %r3, %r9;
	sub.s32 	%r186, %r3, %r9;
	cvt.s64.s32 	%rd116, %r186;
	cvt.u64.u32 	%rd117, %r3;
	selp.b64 	%rd118, %rd111, %rd115, %p46;
	selp.b64 	%rd119, %rd117, %rd116, %p46;
	add.s64 	%rd120, %rd119, %rd118;
	mad.lo.s64 	%rd121, %rd120, 24, %rd1;
	ld.global.u32 	%r244, [%rd121];
	ld.global.u64 	%rd142, [%rd121+8];
	ld.global.v2.f32 	{%f91, %f92}, [%rd121+16];
	add.s32 	%r187, %r3, 256;
	setp.lt.s32 	%p47, %r187, %r9;
	sub.s32 	%r188, %r187, %r9;
	cvt.s64.s32 	%rd122, %r188;
	cvt.u64.u32 	%rd123, %r187;
	selp.b64 	%rd124, %rd111, %rd115, %p47;
	selp.b64 	%rd125, %rd123, %rd122, %p47;
	add.s64 	%rd126, %rd125, %rd124;
	mad.lo.s64 	%rd127, %rd126, 24, %rd1;
	ld.global.u32 	%r243, [%rd127];
	ld.global.u64 	%rd141, [%rd127+8];
	ld.global.v2.f32 	{%f89, %f90}, [%rd127+16];
$L__BB3_9:
	sub.s32 	%r189, %r8, %r7;
	mov.u32 	%r190, _ZZN3cub18CUB_300001_SM_10006detail10merge_sort26DeviceMergeSortMergeKernelINS2_10policy_hubIN6thrust24THRUST_300001_SM_1000_NS6detail15normal_iteratorINS6_10device_ptrI5POINTEEEEE9Policy600ESC_PNS0_8NullTypeESC_SG_j12POINTCmpDateSA_SF_EEvbT2_T3_T4_PT6_PT7_T5_PSK_SK_NS1_7vsmem_tEE19static_temp_storage;
	mad.lo.s32 	%r191, %r3, 24, %r190;
	st.shared.u32 	[%r191], %r244;
	st.shared.u64 	[%r191+8], %rd142;
	st.shared.v2.f32 	[%r191+16], {%f91, %f92};
	st.shared.u32 	[%r191+6144], %r243;
	st.shared.u64 	[%r191+6152], %rd141;
	st.shared.v2.f32 	[%r191+6160], {%f89, %f90};
	bar.sync 	0;
	// begin inline asm
	griddepcontrol.launch_dependents;
	// end inline asm
	add.s32 	%r19, %r189, %r9;
	shl.b32 	%r20, %r3, 1;
	min.s32 	%r21, %r20, %r19;
	setp.lt.s32 	%p48, %r21, %r189;
	sub.s32 	%r192, %r21, %r189;
	selp.b32 	%r247, 0, %r192, %p48;
	min.s32 	%r245, %r9, %r21;
	setp.ge.s32 	%p49, %r247, %r245;
	@%p49 bra 	$L__BB3_12;
	add.s32 	%r24, %r21, %r9;
$L__BB3_11:
	sub.s32 	%r193, %r245, %r247;
	shr.u32 	%r194, %r193, 31;
	add.s32 	%r195, %r193, %r194;
	shr.s32 	%r196, %r195, 1;
	add.s32 	%r197, %r196, %r247;
	mad.lo.s32 	%r199, %r197, 24, %r190;
	ld.shared.u64 	%rd128, [%r199+8];
	not.b32 	%r200, %r197;
	add.s32 	%r201, %r24, %r200;
	mad.lo.s32 	%r202, %r201, 24, %r190;
	ld.shared.u64 	%rd129, [%r202+8];
	setp.lt.s64 	%p50, %rd129, %rd128;
	add.s32 	%r203, %r197, 1;
	selp.b32 	%r247, %r247, %r203, %p50;
	selp.b32 	%r245, %r197, %r245, %p50;
	setp.lt.s32 	%p51, %r247, %r245;
	@%p51 bra 	$L__BB3_11;
$L__BB3_12:
	sub.s32 	%r204, %r21, %r247;
	add.s32 	%r30, %r204, %r9;
	mad.lo.s32 	%r31, %r30, 24, %r190;
	ld.shared.u32 	%r248, [%r31];
	ld.shared.u64 	%rd143, [%r31+8];
	ld.shared.v2.f32 	{%f93, %f94}, [%r31+16];
	mad.lo.s32 	%r33, %r247, 24, %r190;
	ld.shared.u32 	%r249, [%r33];
	ld.shared.u64 	%rd144, [%r33+8];
	ld.shared.v2.f32 	{%f95, %f96}, [%r33+16];
	setp.ge.s32 	%p53, %r30, %r19;
	mov.pred 	%p62, 0;
	@%p53 bra 	$L__BB3_14;
	setp.ge.s32 	%p54, %r247, %r9;
	setp.lt.s64 	%p55, %rd143, %rd144;
	or.pred  	%p62, %p54, %p55;
$L__BB3_14:
	selp.b32 	%r35, %r248, %r249, %p62;
	selp.b64 	%rd17, %rd143, %rd144, %p62;
	selp.f32 	%f23, %f93, %f95, %p62;
	selp.f32 	%f24, %f94, %f96, %p62;
	selp.u32 	%r206, 1, 0, %p62;
	add.s32 	%r36, %r30, %r206;
	not.pred 	%p56, %p62;
	selp.u32 	%r207, 1, 0, %p56;
	add.s32 	%r37, %r247, %r207;
	@%p56 bra 	$L__BB3_16;
	ld.shared.u32 	%r248, [%r31+24];
	ld.shared.u64 	%rd143, [%r31+32];
	ld.shared.v2.f32 	{%f93, %f94}, [%r31+40];
	bra.uni 	$L__BB3_17;
$L__BB3_16:
	ld.shared.u32 	%r249, [%r33+24];
	ld.shared.u64 	%rd144, [%r33+32];
	ld.shared.v2.f32 	{%f95, %f96}, [%r33+40];
$L__BB3_17:
	setp.ge.s32 	%p58, %r36, %r19;
	mov.pred 	%p63, 0;
	@%p58 bra 	$L__BB3_19;
	setp.ge.s32 	%p59, %r37, %r9;
	setp.lt.s64 	%p60, %rd143, %rd144;
	or.pred  	%p63, %p59, %p60;
$L__BB3_19:
	setp.eq.s16 	%p61, %rs1, 0;
	selp.b32 	%r42, %r248, %r249, %p63;
	selp.b64 	%rd22, %rd143, %rd144, %p63;
	selp.f32 	%f33, %f93, %f95, %p63;
	selp.f32 	%f34, %f94, %f96, %p63;
	bar.sync 	0;
	@%p61 bra 	$L__BB3_21;
	cvt.u64.u32 	%rd130, %r2;
	// begin inline asm
	mov.u32 %r208, %laneid;
	// end inline asm
	and.b32  	%r209, %r20, 1984;
	shl.b32 	%r210, %r208, 1;
	add.s32 	%r211, %r210, %r209;
	mad.lo.s32 	%r213, %r211, 24, %r190;
	st.shared.u32 	[%r213], %r35;
	st.shared.u64 	[%r213+8], %rd17;
	st.shared.v2.f32 	[%r213+16], {%f23, %f24};
	st.shared.u32 	[%r213+24], %r42;
	st.shared.u64 	[%r213+32], %rd22;
	st.shared.v2.f32 	[%r213+40], {%f33, %f34};
	bar.warp.sync 	-1;
	sub.s32 	%r214, %r211, %r208;
	mad.lo.s32 	%r215, %r214, 24, %r190;
	ld.shared.u32 	%r216, [%r215];
	ld.shared.u64 	%rd131, [%r215+8];
	ld.shared.v2.f32 	{%f83, %f84}, [%r215+16];
	ld.shared.u32 	%r217, [%r215+768];
	ld.shared.u64 	%rd132, [%r215+776];
	ld.shared.v2.f32 	{%f85, %f86}, [%r215+784];
	and.b32  	%r218, %r3, 31;
	or.b32  	%r219, %r209, %r218;
	cvt.u64.u32 	%rd133, %r219;
	add.s64 	%rd134, %rd133, %rd130;
	mad.lo.s64 	%rd135, %rd134, 24, %rd1;
	st.global.u32 	[%rd135], %r216;
	st.global.u64 	[%rd135+8], %rd131;
	st.global.v2.f32 	[%rd135+16], {%f83, %f84};
	st.global.u32 	[%rd135+768], %r217;
	st.global.u64 	[%rd135+776], %rd132;
	st.global.v2.f32 	[%rd135+784], {%f85, %f86};
	bra.uni 	$L__BB3_58;
$L__BB3_21:
	// begin inline asm
	mov.u32 %r220, %laneid;
	// end inline asm
	and.b32  	%r221, %r20, 1984;
	shl.b32 	%r222, %r220, 1;
	add.s32 	%r223, %r222, %r221;
	mad.lo.s32 	%r225, %r223, 24, %r190;
	st.shared.u32 	[%r225], %r35;
	st.shared.u64 	[%r225+8], %rd17;
	st.shared.v2.f32 	[%r225+16], {%f23, %f24};
	st.shared.u32 	[%r225+24], %r42;
	st.shared.u64 	[%r225+32], %rd22;
	st.shared.v2.f32 	[%r225+40], {%f33, %f34};
	bar.warp.sync 	-1;
	sub.s32 	%r226, %r223, %r220;
	mad.lo.s32 	%r227, %r226, 24, %r190;
	and.b32  	%r228, %r3, 31;
	cvt.u64.u32 	%rd136, %r221;
	add.s32 	%r229, %r228, %r2;
	cvt.u64.u32 	%rd137, %r229;
	add.s64 	%rd138, %rd137, %rd136;
	mad.lo.s64 	%rd139, %rd138, 24, %rd3;
	.pragma "used_bytes_mask 15";
	ld.shared.v2.u32 	{%r230, %r231}, [%r227];
	ld.shared.v2.u32 	{%r232, %r233}, [%r227+8];
	ld.shared.v2.u32 	{%r234, %r235}, [%r227+16];
	st.global.v2.u32 	[%rd139], {%r230, %r231};
	st.global.v2.u32 	[%rd139+8], {%r232, %r233};
	st.global.v2.u32 	[%rd139+16], {%r234, %r235};
	.pragma "used_bytes_mask 15";
	ld.shared.v2.u32 	{%r236, %r237}, [%r227+768];
	ld.shared.v2.u32 	{%r238, %r239}, [%r227+776];
	ld.shared.v2.u32 	{%r240, %r241}, [%r227+784];
	st.global.v2.u32 	[%rd139+768], {%r236, %r237};
	st.global.v2.u32 	[%rd139+776], {%r238, %r239};
	st.global.v2.u32 	[%rd139+784], {%r240, %r241};
	bra.uni 	$L__BB3_58;
$L__BB3_22:
	mul.wide.u32 	%rd54, %r1, 4;
	add.s64 	%rd55, %rd2, %rd54;
	ld.global.u32 	%r101, [%rd55];
	ld.global.u32 	%r102, [%rd55+4];
	neg.s32 	%r103, %r98;
	and.b32  	%r104, %r1, %r103;
	shl.b32 	%r43, %r104, 9;
	shl.b32 	%r105, %r98, 8;
	and.b32  	%r44, %r105, -512;
	sub.s32 	%r106, %r1, %r104;
	shl.b32 	%r107, %r106, 9;
	sub.s32 	%r45, %r101, %r43;
	sub.s32 	%r108, %r102, %r43;
	sub.s32 	%r109, %r97, %r43;
	max.u32 	%r110, %r109, %r44;
	sub.s32 	%r111, %r110, %r44;
	sub.s32 	%r112, %r107, %r45;
	min.u32 	%r46, %r112, %r111;
	setp.eq.s32 	%p10, %r107, -512;
	selp.b32 	%r113, 511, 512, %p10;
	add.s32 	%r114, %r113, %r107;
	sub.s32 	%r115, %r114, %r108;
	or.b32  	%r116, %r1, %r103;
	setp.eq.s32 	%p11, %r116, -1;
	min.u32 	%r117, %r44, %r109;
	selp.b32 	%r118, %r117, %r108, %p11;
	selp.b32 	%r119, %r44, %r115, %p11;
	min.u32 	%r120, %r119, %r111;
	sub.s32 	%r47, %r118, %r45;
	sub.s32 	%r48, %r120, %r46;
	// begin inline asm
	griddepcontrol.wait;
	// end inline asm
	setp.eq.s16 	%p12, %rs1, 0;
	@%p12 bra 	$L__BB3_31;
	cvt.u64.u32 	%rd57, %r43;
	cvt.u64.u32 	%rd58, %r45;
	add.s64 	%rd59, %rd58, %rd57;
	cvt.u64.u32 	%rd60, %r44;
	add.s64 	%rd61, %rd57, %rd60;
	cvt.u64.u32 	%rd62, %r46;
	add.s64 	%rd63, %rd61, %rd62;
	add.s32 	%r49, %r48, %r47;
	setp.ge.s32 	%p13, %r3, %r49;
	cvt.u64.u32 	%rd64, %r3;
	add.s64 	%rd65, %rd59, %rd64;
	mad.lo.s64 	%rd23, %rd65, 24, %rd3;
	sub.s32 	%r122, %r3, %r47;
	cvt.s64.s32 	%rd66, %r122;
	add.s64 	%rd67, %rd63, %rd66;
	mad.lo.s64 	%rd24, %rd67, 24, %rd3;
	@%p13 bra 	$L__BB3_27;
	setp.ge.s32 	%p14, %r3, %r47;
	@%p14 bra 	$L__BB3_26;
	ld.global.u32 	%r253, [%rd23];
	ld.global.u64 	%rd147, [%rd23+8];
	ld.global.v2.f32 	{%f102, %f101}, [%rd23+16];
	bra.uni 	$L__BB3_27;
$L__BB3_26:
	ld.global.u32 	%r253, [%rd24];
	ld.global.u64 	%rd147, [%rd24+8];
	ld.global.v2.f32 	{%f102, %f101}, [%rd24+16];
$L__BB3_27:
	add.s32 	%r53, %r3, 256;
	setp.ge.s32 	%p15, %r53, %r49;
	@%p15 bra 	$L__BB3_35;
	setp.lt.s32 	%p16, %r53, %r47;
	@%p16 bra 	$L__BB3_30;
	ld.global.u32 	%r252, [%rd24+6144];
	ld.global.u64 	%rd148, [%rd24+6152];
	ld.global.v2.f32 	{%f103, %f104}, [%rd24+6160];
	bra.uni 	$L__BB3_35;
$L__BB3_30:
	ld.global.u32 	%r252, [%rd23+6144];
	ld.global.u64 	%rd148, [%rd23+6152];
	ld.global.v2.f32 	{%f103, %f104}, [%rd23+6160];
	bra.uni 	$L__BB3_35;
$L__BB3_31:
	cvt.u64.u32 	%rd70, %r43;
	cvt.u64.u32 	%rd71, %r45;
	add.s64 	%rd30, %rd71, %rd70;
	cvt.u64.u32 	%rd72, %r44;
	add.s64 	%rd73, %rd70, %rd72;
	cvt.u64.u32 	%rd74, %r46;
	add.s64 	%rd31, %rd73, %rd74;
	add.s32 	%r56, %r48, %r47;
	setp.ge.s32 	%p17, %r3, %r56;
	@%p17 bra 	$L__BB3_33;
	setp.lt.s32 	%p18, %r3, %r47;
	sub.s32 	%r125, %r3, %r47;
	cvt.s64.s32 	%rd75, %r125;
	cvt.u64.u32 	%rd76, %r3;
	selp.b64 	%rd77, %rd30, %rd31, %p18;
	selp.b64 	%rd78, %rd76, %rd75, %p18;
	add.s64 	%rd79, %rd78, %rd77;
	mad.lo.s64 	%rd80, %rd79, 24, %rd1;
	ld.global.u32 	%r253, [%rd80];
	ld.global.u64 	%rd147, [%rd80+8];
	ld.global.v2.f32 	{%f102, %f101}, [%rd80+16];
$L__BB3_33:
	add.s32 	%r59, %r3, 256;
	setp.ge.s32 	%p19, %r59, %r56;
	@%p19 bra 	$L__BB3_35;
	setp.lt.s32 	%p20, %r59, %r47;
	sub.s32 	%r127, %r59, %r47;
	cvt.s64.s32 	%rd82, %r127;
	cvt.u64.u32 	%rd83, %r59;
	selp.b64 	%rd84, %rd30, %rd31, %p20;
	selp.b64 	%rd85, %rd83, %rd82, %p20;
	add.s64 	%rd86, %rd85, %rd84;
	mad.lo.s64 	%rd87, %rd86, 24, %rd1;
	ld.global.u32 	%r252, [%rd87];
	ld.global.u64 	%rd148, [%rd87+8];
	ld.global.v2.f32 	{%f103, %f104}, [%rd87+16];
$L__BB3_35:
	mov.u32 	%r128, _ZZN3cub18CUB_300001_SM_10006detail10merge_sort26DeviceMergeSortMergeKernelINS2_10policy_hubIN6thrust24THRUST_300001_SM_1000_NS6detail15normal_iteratorINS6_10device_ptrI5POINTEEEEE9Policy600ESC_PNS0_8NullTypeESC_SG_j12POINTCmpDateSA_SF_EEvbT2_T3_T4_PT6_PT7_T5_PSK_SK_NS1_7vsmem_tEE19static_temp_storage;
	mad.lo.s32 	%r129, %r3, 24, %r128;
	st.shared.u32 	[%r129], %r253;
	st.shared.u64 	[%r129+8], %rd147;
	st.shared.v2.f32 	[%r129+16], {%f102, %f101};
	st.shared.u32 	[%r129+6144], %r252;
	st.shared.u64 	[%r129+6152], %rd148;
	st.shared.v2.f32 	[%r129+6160], {%f103, %f104};
	bar.sync 	0;
	// begin inline asm
	griddepcontrol.launch_dependents;
	// end inline asm
	add.s32 	%r63, %r48, %r47;
	shl.b32 	%r64, %r3, 1;
	min.s32 	%r65, %r64, %r63;
	setp.lt.s32 	%p21, %r65, %r48;
	sub.s32 	%r130, %r65, %r48;
	selp.b32 	%r256, 0, %r130, %p21;
	min.s32 	%r254, %r47, %r65;
	setp.ge.s32 	%p22, %r256, %r254;
	@%p22 bra 	$L__BB3_38;
	add.s32 	%r68, %r65, %r47;
$L__BB3_37:
	sub.s32 	%r131, %r254, %r256;
	shr.u32 	%r132, %r131, 31;
	add.s32 	%r133, %r131, %r132;
	shr.s32 	%r134, %r133, 1;
	add.s32 	%r135, %r134, %r256;
	mad.lo.s32 	%r137, %r135, 24, %r128;
	ld.shared.u64 	%rd88, [%r137+8];
	not.b32 	%r138, %r135;
	add.s32 	%r139, %r68, %r138;
	mad.lo.s32 	%r140, %r139, 24, %r128;
	ld.shared.u64 	%rd89, [%r140+8];
	setp.lt.s64 	%p23, %rd89, %rd88;
	add.s32 	%r141, %r135, 1;
	selp.b32 	%r256, %r256, %r141, %p23;
	selp.b32 	%r254, %r135, %r254, %p23;
	setp.lt.s32 	%p24, %r256, %r254;
	@%p24 bra 	$L__BB3_37;
$L__BB3_38:
	sub.s32 	%r142, %r65, %r256;
	add.s32 	%r74, %r142, %r47;
	mad.lo.s32 	%r75, %r74, 24, %r128;
	ld.shared.u32 	%r257, [%r75];
	ld.shared.u64 	%rd149, [%r75+8];
	ld.shared.v2.f32 	{%f105, %f106}, [%r75+16];
	mad.lo.s32 	%r77, %r256, 24, %r128;
	ld.shared.u32 	%r258, [%r77];
	ld.shared.u64 	%rd150, [%r77+8];
	ld.shared.v2.f32 	{%f107, %f108}, [%r77+16];
	setp.ge.s32 	%p26, %r74, %r63;
	mov.pred 	%p64, 0;
	@%p26 bra 	$L__BB3_40;
	setp.ge.s32 	%p27, %r256, %r47;
	setp.lt.s64 	%p28, %rd149, %rd150;
	or.pred  	%p64, %p27, %p28;
$L__BB3_40:
	selp.b32 	%r79, %r257, %r258, %p64;
	selp.b64 	%rd39, %rd149, %rd150, %p64;
	selp.f32 	%f59, %f105, %f107, %p64;
	selp.f32 	%f60, %f106, %f108, %p64;
	selp.u32 	%r144, 1, 0, %p64;
	add.s32 	%r80, %r74, %r144;
	not.pred 	%p29, %p64;
	selp.u32 	%r145, 1, 0, %p29;
	add.s32 	%r81, %r256, %r145;
	@%p29 bra 	$L__BB3_42;
	ld.shared.u32 	%r257, [%r75+24];
	ld.shared.u64 	%rd149, [%r75+32];
	ld.shared.v2.f32 	{%f105, %f106}, [%r75+40];
	bra.uni 	$L__BB3_43;
$L__BB3_42:
	ld.shared.u32 	%r258, [%r77+24];
	ld.shared.u64 	%rd150, [%r77+32];
	ld.shared.v2.f32 	{%f107, %f108}, [%r77+40];
$L__BB3_43:
	setp.ge.s32 	%p31, %r80, %r63;
	mov.pred 	%p65, 0;
	@%p31 bra 	$L__BB3_45;
	setp.ge.s32 	%p32, %r81, %r47;
	setp.lt.s64 	%p33, %rd149, %rd150;
	or.pred  	%p65, %p32, %p33;
$L__BB3_45:
	setp.eq.s16 	%p34, %rs1, 0;
	selp.b32 	%r86, %r257, %r258, %p65;
	selp.b64 	%rd44, %rd149, %rd150, %p65;
	selp.f32 	%f69, %f105, %f107, %p65;
	selp.f32 	%f70, %f106, %f108, %p65;
	bar.sync 	0;
	@%p34 bra 	$L__BB3_52;
	// begin inline asm
	mov.u32 %r146, %laneid;
	// end inline asm
	and.b32  	%r87, %r64, 1984;
	shl.b32 	%r147, %r146, 1;
	add.s32 	%r148, %r147, %r87;
	mad.lo.s32 	%r150, %r148, 24, %r128;
	st.shared.u32 	[%r150], %r79;
	st.shared.u64 	[%r150+8], %rd39;
	st.shared.v2.f32 	[%r150+16], {%f59, %f60};
	st.shared.u32 	[%r150+24], %r86;
	st.shared.u64 	[%r150+32], %rd44;
	st.shared.v2.f32 	[%r150+40], {%f69, %f70};
	bar.warp.sync 	-1;
	sub.s32 	%r151, %r148, %r146;
	mad.lo.s32 	%r152, %r151, 24, %r128;
	ld.shared.u32 	%r88, [%r152];
	ld.shared.u64 	%rd45, [%r152+8];
	ld.shared.v2.f32 	{%f71, %f72}, [%r152+16];
	ld.shared.u32 	%r89, [%r152+768];
	ld.shared.u64 	%rd46, [%r152+776];
	ld.shared.v2.f32 	{%f73, %f74}, [%r152+784];
	setp.ne.s32 	%p35, %r3, 0;
	@%p35 bra 	$L__BB3_48;
	st.volatile.shared.u32 	[_ZZN3cub18CUB_300001_SM_10006detail10merge_sort26DeviceMergeSortMergeKernelINS2_10policy_hubIN6thrust24THRUST_300001_SM_1000_NS6detail15normal_iteratorINS6_10device_ptrI5POINTEEEEE9Policy600ESC_PNS0_8NullTypeESC_SG_j12POINTCmpDateSA_SF_EEvbT2_T3_T4_PT6_PT7_T5_PSK_SK_NS1_7vsmem_tEE19static_temp_storage+12288], %r63;
$L__BB3_48:
	bar.sync 	0;
	ld.volatile.shared.u32 	%r90, [_ZZN3cub18CUB_300001_SM_10006detail10merge_sort26DeviceMergeSortMergeKernelINS2_10policy_hubIN6thrust24THRUST_300001_SM_1000_NS6detail15normal_iteratorINS6_10device_ptrI5POINTEEEEE9Policy600ESC_PNS0_8NullTypeESC_SG_j12POINTCmpDateSA_SF_EEvbT2_T3_T4_PT6_PT7_T5_PSK_SK_NS1_7vsmem_tEE19static_temp_storage+12288];
	and.b32  	%r153, %r3, 31;
	add.s32 	%r91, %r87, %r153;
	setp.ge.s32 	%p36, %r91, %r90;
	cvt.u64.u32 	%rd90, %r91;
	cvt.u64.u32 	%rd91, %r2;
	add.s64 	%rd92, %rd90, %rd91;
	mad.lo.s64 	%rd47, %rd92, 24, %rd1;
	@%p36 bra 	$L__BB3_50;
	st.global.u32 	[%rd47], %r88;
	st.global.u64 	[%rd47+8], %rd45;
	st.global.v2.f32 	[%rd47+16], {%f71, %f72};
$L__BB3_50:
	add.s32 	%r154, %r91, 32;
	setp.ge.s32 	%p37, %r154, %r90;
	@%p37 bra 	$L__BB3_58;
	st.global.u32 	[%rd47+768], %r89;
	st.global.u64 	[%rd47+776], %rd46;
	st.global.v2.f32 	[%rd47+784], {%f73, %f74};
	bra.uni 	$L__BB3_58;
$L__BB3_52:
	// begin inline asm
	mov.u32 %r155, %laneid;
	// end inline asm
	and.b32  	%r92, %r64, 1984;
	shl.b32 	%r156, %r155, 1;
	add.s32 	%r157, %r156, %r92;
	mad.lo.s32 	%r159, %r157, 24, %r128;
	st.shared.u32 	[%r159], %r79;
	st.shared.u64 	[%r159+8], %rd39;
	st.shared.v2.f32 	[%r159+16], {%f59, %f60};
	st.shared.u32 	[%r159+24], %r86;
	st.shared.u64 	[%r159+32], %rd44;
	st.shared.v2.f32 	[%r159+40], {%f69, %f70};
	bar.warp.sync 	-1;
	sub.s32 	%r160, %r157, %r155;
	mad.lo.s32 	%r161, %r160, 24, %r128;
	ld.shared.u32 	%r93, [%r161];
	ld.shared.u64 	%rd48, [%r161+8];
	ld.shared.v2.f32 	{%f75, %f76}, [%r161+16];
	ld.shared.u32 	%r94, [%r161+768];
	ld.shared.u64 	%rd49, [%r161+776];
	ld.shared.v2.f32 	{%f77, %f78}, [%r161+784];
	setp.ne.s32 	%p38, %r3, 0;
	@%p38 bra 	$L__BB3_54;
	st.volatile.shared.u32 	[_ZZN3cub18CUB_300001_SM_10006detail10merge_sort26DeviceMergeSortMergeKernelINS2_10policy_hubIN6thrust24THRUST_300001_SM_1000_NS6detail15normal_iteratorINS6_10device_ptrI5POINTEEEEE9Policy600ESC_PNS0_8NullTypeESC_SG_j12POINTCmpDateSA_SF_EEvbT2_T3_T4_PT6_PT7_T5_PSK_SK_NS1_7vsmem_tEE19static_temp_storage+12288], %r63;
$L__BB3_54:
	bar.sync 	0;
	ld.volatile.shared.u32 	%r95, [_ZZN3cub18CUB_300001_SM_10006detail10merge_sort26DeviceMergeSortMergeKernelINS2_10policy_hubIN6thrust24THRUST_300001_SM_1000_NS6detail15normal_iteratorINS6_10device_ptrI5POINTEEEEE9Policy600ESC_PNS0_8NullTypeESC_SG_j12POINTCmpDateSA_SF_EEvbT2_T3_T4_PT6_PT7_T5_PSK_SK_NS1_7vsmem_tEE19static_temp_storage+12288];
	and.b32  	%r162, %r3, 31;
	cvt.u64.u32 	%rd93, %r92;
	add.s32 	%r96, %r92, %r162;
	add.s32 	%r163, %r162, %r2;
	cvt.u64.u32 	%rd94, %r163;
	add.s64 	%rd95, %rd94, %rd93;
	setp.ge.s32 	%p39, %r96, %r95;
	mad.lo.s64 	%rd50, %rd95, 24, %rd3;
	@%p39 bra 	$L__BB3_56;
	st.global.u32 	[%rd50], %r93;
	st.global.u64 	[%rd50+8], %rd48;
	st.global.v2.f32 	[%rd50+16], {%f75, %f76};
$L__BB3_56:
	add.s32 	%r164, %r96, 32;
	setp.ge.s32 	%p40, %r164, %r95;
	@%p40 bra 	$L__BB3_58;
	st.global.u32 	[%rd50+768], %r94;
	st.global.u64 	[%rd50+776], %rd49;
	st.global.v2.f32 	[%rd50+784], {%f77, %f78};
$L__BB3_58:
	ret;

}
	// .globl	_ZN3cub18CUB_300001_SM_10006detail10merge_sort30DeviceMergeSortBlockSortKernelINS2_10policy_hubIN6thrust24THRUST_300001_SM_1000_NS6detail15normal_iteratorINS6_10device_ptrI5POINTEEEEE9Policy600ESC_PNS0_8NullTypeESC_SG_m12POINTCmpDateSA_SF_EEvbT0_T1_T2_T3_T4_PT6_PT7_T5_NS1_7vsmem_tE
.visible .entry _ZN3cub18CUB_300001_SM_10006detail10merge_sort30DeviceMergeSortBlockSortKernelINS2_10policy_hubIN6thrust24THRUST_300001_SM_1000_NS6detail15normal_iteratorINS6_10device_ptrI5POINTEEEEE9Policy600ESC_PNS0_8NullTypeESC_SG_m12POINTCmpDateSA_SF_EEvbT0_T1_T2_T3_T4_PT6_PT7_T5_NS1_7vsmem_tE(
	.param .u8 _ZN3cub18CUB_300001_SM_10006detail10merge_sort30DeviceMergeSortBlockSortKernelINS2_10policy_hubIN6thrust24THRUST_300001_SM_1000_NS6detail15normal_iteratorINS6_10device_ptrI5POINTEEEEE9Policy600ESC_PNS0_8NullTypeESC_SG_m12POINTCmpDateSA_SF_EEvbT0_T1_T2_T3_T4_PT6_PT7_T5_NS1_7vsmem_tE_param_0,
	.param .align 8 .b8 _ZN3cub18CUB_300001_SM_10006detail10merge_sort30DeviceMergeSortBlockSortKernelINS2_10policy_hubIN6thrust24THRUST_300001_SM_1000_NS6detail15normal_iteratorINS6_10device_ptrI5POINTEEEEE9Policy600ESC_PNS0_8NullTypeESC_SG_m12POINTCmpDateSA_SF_EEvbT0_T1_T2_T3_T4_PT6_PT7_T5_NS1_7vsmem_tE_param_1[8],
	.param .u64 .ptr .align 1 _ZN3cub18CUB_300001_SM_10006detail10merge_sort30DeviceMergeSortBlockSortKernelINS2_10policy_hubIN6thrust24THRUST_300001_SM_1000_NS6detail15normal_iteratorINS6_10device_ptrI5POINTEEEEE9Policy600ESC_PNS0_8NullTypeESC_SG_m12POINTCmpDateSA_SF_EEvbT0_T1_T2_T3_T4_PT6_PT7_T5_NS1_7vsmem_tE_param_2,
	.param .align 8 .b8 _ZN3cub18CUB_300001_SM_10006detail10merge_sort30DeviceMergeSortBlockSortKernelINS2_10policy_hubIN6thrust24THRUST_300001_SM_1000_NS6detail15normal_iteratorINS6_10device_ptrI5POINTEEEEE9Policy600ESC_PNS0_8NullTypeESC_SG_m12POINTCmpDateSA_SF_EEvbT0_T1_T2_T3_T4_PT6_PT7_T5_NS1_7vsmem_tE_param_3[8],
	.param .u64 .ptr .align 1 _ZN3cub18CUB_300001_SM_10006detail10merge_sort30DeviceMergeSortBlockSortKernelINS2_10policy_hubIN6thrust24THRUST_300001_SM_1000_NS6detail15normal_iteratorINS6_10device_ptrI5POINTEEEEE9Policy600ESC_PNS0_8NullTypeESC_SG_m12POINTCmpDateSA_SF_EEvbT0_T1_T2_T3_T4_PT6_PT7_T5_NS1_7vsmem_tE_param_4,
	.param .u64 _ZN3cub18CUB_300001_SM_10006detail10merge_sort30DeviceMergeSortBlockSortKernelINS2_10policy_hubIN6thrust24THRUST_300001_SM_1000_NS6detail15normal_iteratorINS6_10device_ptrI5POINTEEEEE9Policy600ESC_PNS0_8NullTypeESC_SG_m12POINTCmpDateSA_SF_EEvbT0_T1_T2_T3_T4_PT6_PT7_T5_NS1_7vsmem_tE_param_5,
	.param .u64 .ptr .align 1 _ZN3cub18CUB_300001_SM_10006detail10merge_sort30DeviceMergeSortBlockSortKernelINS2_10policy_hubIN6thrust24THRUST_300001_SM_1000_NS6detail15normal_iteratorINS6_10device_ptrI5POINTEEEEE9Policy600ESC_PNS0_8NullTypeESC_SG_m12POINTCmpDateSA_SF_EEvbT0_T1_T2_T3_T4_PT6_PT7_T5_NS1_7vsmem_tE_param_6,
	.param .u64 .ptr .align 1 _ZN3cub18CUB_300001_SM_10006detail10merge_sort30DeviceMergeSortBlockSortKernelINS2_10policy_hubIN6thrust24THRUST_300001_SM_1000_NS6detail15normal_iteratorINS6_10device_ptrI5POINTEEEEE9Policy600ESC_PNS0_8NullTypeESC_SG_m12POINTCmpDateSA_SF_EEvbT0_T1_T2_T3_T4_PT6_PT7_T5_NS1_7vsmem_tE_param_7,
	.param .align 1 .b8 _ZN3cub18CUB_300001_SM_10006detail10merge_sort30DeviceMergeSortBlockSortKernelINS2_10policy_hubIN6thrust24THRUST_300001_SM_1000_NS6detail15normal_iteratorINS6_10device_ptrI5POINTEEEEE9Policy600ESC_PNS0_8NullTypeESC_SG_m12POINTCmpDateSA_SF_EEvbT0_T1_T2_T3_T4_PT6_PT7_T5_NS1_7vsmem_tE_param_8[1],
	.param .align 8 .b8 _ZN3cub18CUB_300001_SM_10006detail10merge_sort30DeviceMergeSortBlockSortKernelINS2_10policy_hubIN6thrust24THRUST_300001_SM_1000_NS6detail15normal_iteratorINS6_10device_ptrI5POINTEEEEE9Policy600ESC_PNS0_8NullTypeESC_SG_m12POINTCmpDateSA_SF_EEvbT0_T1_T2_T3_T4_PT6_PT7_T5_NS1_7vsmem_tE_param_9[8]
)
.maxntid 256
{
	.reg .pred 	%p<57>;
	.reg .b16 	%rs<4>;
	.reg .b32 	%r<224>;
	.reg .b32 	%f<113>;
	.reg .b64 	%rd<99>;
	// demoted variable
	.shared .align 16 .b8 _ZZN3cub18CUB_300001_SM_10006detail10merge_sort30DeviceMergeSortBlockSortKernelINS2_10policy_hubIN6thrust24THRUST_300001_SM_1000_NS6detail15normal_iteratorINS6_10device_ptrI5POINTEEEEE9Policy600ESC_PNS0_8NullTypeESC_SG_m12POINTCmpDateSA_SF_EEvbT0_T1_T2_T3_T4_PT6_PT7_T5_NS1_7vsmem_tEE19static_temp_storage[12320];
	ld.param.u64 	%rd48, [_ZN3cub18CUB_300001_SM_10006detail10merge_sort30DeviceMergeSortBlockSortKernelINS2_10policy_hubIN6thrust24THRUST_300001_SM_1000_NS6detail15normal_iteratorINS6_10device_ptrI5POINTEEEEE9Policy600ESC_PNS0_8NullTypeESC_SG_m12POINTCmpDateSA_SF_EEvbT0_T1_T2_T3_T4_PT6_PT7_T5_NS1_7vsmem_tE_param_3];
	ld.param.u64 	%rd49, [_ZN3cub18CUB_300001_SM_10006detail10merge_sort30DeviceMergeSortBlockSortKernelINS2_10policy_hubIN6thrust24THRUST_300001_SM_1000_NS6detail15normal_iteratorINS6_10device_ptrI5POINTEEEEE9Policy600ESC_PNS0_8NullTypeESC_SG_m12POINTCmpDateSA_SF_EEvbT0_T1_T2_T3_T4_PT6_PT7_T5_NS1_7vsmem_tE_param_1];
	ld.param.u64 	%rd46, [_ZN3cub18CUB_300001_SM_10006detail10merge_sort30DeviceMergeSortBlockSortKernelINS2_10policy_hubIN6thrust24THRUST_300001_SM_1000_NS6detail15normal_iteratorINS6_10device_ptrI5POINTEEEEE9Policy600ESC_PNS0_8NullTypeESC_SG_m12POINTCmpDateSA_SF_EEvbT0_T1_T2_T3_T4_PT6_PT7_T5_NS1_7vsmem_tE_param_5];
	cvta.to.global.u64 	%rd1, %rd49;
	cvta.to.global.u64 	%rd2, %rd48;
	mov.u32 	%r90, %ctaid.x;
	cvt.u64.u32 	%rd50, %r90;
	mov.u32 	%r91, %nctaid.x;
	cvt.u64.u32 	%rd51, %r91;
	mul.wide.u32 	%rd3, %r90, 512;
	add.s64 	%rd52, %rd51, -1;
	setp.le.u64 	%p9, %rd52, %rd50;
	@%p9 bra 	$L__BB4_18;
	// begin inline asm
	griddepcontrol.wait;
	// end inline asm
	mov.u32 	%r1, %tid.x;
	and.b32  	%r145, %r1, 31;
	shl.b32 	%r146, %r1, 1;
	and.b32  	%r2, %r146, 1984;
	or.b32  	%r147, %r2, %r145;
	cvt.u64.u32 	%rd67, %r147;
	add.s64 	%rd4, %rd3, %rd67;
	mad.lo.s64 	%rd68, %rd4, 24, %rd1;
	ld.global.u32 	%r148, [%rd68];
	ld.global.u64 	%rd69, [%rd68+8];
	ld.global.v2.f32 	{%f77, %f78}, [%rd68+16];
	ld.global.u32 	%r149, [%rd68+768];
	ld.global.u64 	%rd70, [%rd68+776];
	ld.global.v2.f32 	{%f79, %f80}, [%rd68+784];
	// begin inline asm
	mov.u32 %r144, %laneid;
	// end inline asm
	add.s32 	%r150, %r144, %r2;
	mov.u32 	%r151, _ZZN3cub18CUB_300001_SM_10006detail10merge_sort30DeviceMergeSortBlockSortKernelINS2_10policy_hubIN6thrust24THRUST_300001_SM_1000_NS6detail15normal_iteratorINS6_10device_ptrI5POINTEEEEE9Policy600ESC_PNS0_8NullTypeESC_SG_m12POINTCmpDateSA_SF_EEvbT0_T1_T2_T3_T4_PT6_PT7_T5_NS1_7vsmem_tEE19static_temp_storage;
	mad.lo.s32 	%r3, %r150, 24, %r151;
	st.shared.u32 	[%r3], %r148;
	st.shared.u64 	[%r3+8], %rd69;
	st.shared.v2.f32 	[%r3+16], {%f77, %f78};
	st.shared.u32 	[%r3+768], %r149;
	st.shared.u64 	[%r3+776], %rd70;
	st.shared.v2.f32 	[%r3+784], {%f79, %f80};
	bar.warp.sync 	-1;
	mad.lo.s32 	%r4, %r144, 24, %r3;
	ld.shared.u32 	%r205, [%r4];
	ld.shared.u64 	%rd5, [%r4+8];
	.pragma "used_bytes_mask 4095";
	ld.shared.v4.u32 	{%r152, %r153, %r6, %r154}, [%r4+16];
	mov.b32 	%f92, %r152;
	mov.b32 	%f91, %r153;
	ld.shared.u64 	%rd87, [%r4+32];
	ld.shared.v2.f32 	{%f3, %f4}, [%r4+40];
	bar.sync 	0;
	// begin inline asm
	griddepcontrol.launch_dependents;
	// end inline asm
	setp.ge.s64 	%p37, %rd87, %rd5;
	mov.f32 	%f89, %f4;
	mov.f32 	%f90, %f3;
	mov.u32 	%r204, %r6;
	mov.u64 	%rd88, %rd5;
	@%p37 bra 	$L__BB4_3;
	mov.f32 	%f89, %f91;
	mov.f32 	%f90, %f92;
	mov.u32 	%r204, %r205;
	mov.f32 	%f91, %f4;
	mov.f32 	%f92, %f3;
	mov.u32 	%r205, %r6;
	mov.u64 	%rd88, %rd87;
	mov.u64 	%rd87, %rd5;
$L__BB4_3:
	mov.b32 	%r206, 2;
	mad.lo.s32 	%r158, %r1, 48, %r151;
$L__BB4_4:
	bar.sync 	0;
	add.s32 	%r156, %r206, -1;
	st.shared.u32 	[%r158], %r205;
	st.shared.u64 	[%r158+8], %rd88;
	st.shared.v2.f32 	[%r158+16], {%f92, %f91};
	st.shared.u32 	[%r158+24], %r204;
	st.shared.u64 	[%r158+32], %rd87;
	st.shared.v2.f32 	[%r158+40], {%f90, %f89};
	bar.sync 	0;
	neg.s32 	%r159, %r206;
	and.b32  	%r160, %r1, %r159;
	shl.b32 	%r161, %r160, 1;
	and.b32  	%r162, %r156, %r1;
	shl.b32 	%r163, %r162, 1;
	min.u32 	%r12, %r163, 512;
	min.u32 	%r13, %r161, 512;
	add.s32 	%r164, %r13, %r206;
	min.s32 	%r14, %r164, 512;
	add.s32 	%r165, %r14, %r206;
	min.s32 	%r15, %r165, 512;
	sub.s32 	%r166, %r14, %r13;
	sub.s32 	%r167, %r15, %r14;
	setp.lt.s32 	%p38, %r12, %r167;
	sub.s32 	%r168, %r12, %r167;
	selp.b32 	%r209, 0, %r168, %p38;
	min.s32 	%r207, %r166, %r12;
	setp.ge.s32 	%p39, %r209, %r207;
	@%p39 bra 	$L__BB4_7;
	add.s32 	%r18, %r14, %r12;
$L__BB4_6:
	sub.s32 	%r169, %r207, %r209;
	shr.u32 	%r170, %r169, 31;
	add.s32 	%r171, %r169, %r170;
	shr.s32 	%r172, %r171, 1;
	add.s32 	%r173, %r172, %r209;
	add.s32 	%r174, %r173, %r13;
	mov.u32 	%r175, _ZZN3cub18CUB_300001_SM_10006detail10merge_sort30DeviceMergeSortBlockSortKernelINS2_10policy_hubIN6thrust24THRUST_300001_SM_1000_NS6detail15normal_iteratorINS6_10device_ptrI5POINTEEEEE9Policy600ESC_PNS0_8NullTypeESC_SG_m12POINTCmpDateSA_SF_EEvbT0_T1_T2_T3_T4_PT6_PT7_T5_NS1_7vsmem_tEE19static_temp_storage;
	mad.lo.s32 	%r176, %r174, 24, %r175;
	ld.shared.u64 	%rd71, [%r176+8];
	not.b32 	%r177, %r173;
	add.s32 	%r178, %r18, %r177;
	mad.lo.s32 	%r179, %r178, 24, %r175;
	ld.shared.u64 	%rd72, [%r179+8];
	setp.lt.s64 	%p40, %rd72, %rd71;
	add.s32 	%r180, %r173, 1;
	selp.b32 	%r209, %r209, %r180, %p40;
	selp.b32 	%r207, %r173, %r207, %p40;
	setp.lt.s32 	%p41, %r209, %r207;
	@%p41 bra 	$L__BB4_6;
$L__BB4_7:
	add.s32 	%r24, %r209, %r13;
	add.s32 	%r181, %r14, %r12;
	sub.s32 	%r25, %r181, %r209;
	mov.u32 	%r182, _ZZN3cub18CUB_300001_SM_10006detail10merge_sort30DeviceMergeSortBlockSortKernelINS2_10policy_hubIN6thrust24THRUST_300001_SM_1000_NS6detail15normal_iteratorINS6_10device_ptrI5POINTEEEEE9Policy600ESC_PNS0_8NullTypeESC_SG_m12POINTCmpDateSA_SF_EEvbT0_T1_T2_T3_T4_PT6_PT7_T5_NS1_7vsmem_tEE19static_temp_storage;
	mad.lo.s32 	%r26, %r24, 24, %r182;
	ld.shared.u32 	%r211, [%r26];
	ld.shared.u64 	%rd90, [%r26+8];
	ld.shared.v2.f32 	{%f95, %f96}, [%r26+16];
	mad.lo.s32 	%r28, %r25, 24, %r182;
	ld.shared.u32 	%r210, [%r28];
	ld.shared.u64 	%rd89, [%r28+8];
	ld.shared.v2.f32 	{%f93, %f94}, [%r28+16];
	setp.ge.s32 	%p43, %r25, %r15;
	mov.pred 	%p53, 0;
	@%p43 bra 	$L__BB4_9;
	setp.ge.s32 	%p44, %r24, %r14;
	setp.lt.s64 	%p45, %rd89, %rd90;
	or.pred  	%p53, %p44, %p45;
$L__BB4_9:
	selp.b32 	%r205, %r210, %r211, %p53;
	selp.b64 	%rd88, %rd89, %rd90, %p53;
	selp.f32 	%f92, %f93, %f95, %p53;
	selp.f32 	%f91, %f94, %f96, %p53;
	selp.u32 	%r183, 1, 0, %p53;
	add.s32 	%r31, %r25, %r183;
	not.pred 	%p46, %p53;
	selp.u32 	%r184, 1, 0, %p46;
	add.s32 	%r32, %r24, %r184;
	@%p46 bra 	$L__BB4_11;
	ld.shared.u32 	%r210, [%r28+24];
	ld.shared.u64 	%rd89, [%r28+32];
	ld.shared.v2.f32 	{%f93, %f94}, [%r28+40];
	bra.uni 	$L__BB4_12;
$L__BB4_11:
	ld.shared.u32 	%r211, [%r26+24];
	ld.shared.u64 	%rd90, [%r26+32];
	ld.shared.v2.f32 	{%f95, %f96}, [%r26+40];
$L__BB4_12:
	setp.ge.s32 	%p48, %r31, %r15;
	mov.pred 	%p54, 0;
	@%p48 bra 	$L__BB4_14;
	setp.ge.s32 	%p49, %r32, %r14;
	setp.lt.s64 	%p50, %rd89, %rd90;
	or.pred  	%p54, %p49, %p50;
$L__BB4_14:
	selp.b32 	%r204, %r210, %r211, %p54;
	selp.b64 	%rd87, %rd89, %rd90, %p54;
	selp.f32 	%f90, %f93, %f95, %p54;
	selp.f32 	%f89, %f94, %f96, %p54;
	shl.b32 	%r38, %r206, 1;
	setp.lt.u32 	%p51, %r206, 129;
	mov.u32 	%r206, %r38;
	@%p51 bra 	$L__BB4_4;
	ld.param.s8 	%rs3, [_ZN3cub18CUB_300001_SM_10006detail10merge_sort30DeviceMergeSortBlockSortKernelINS2_10policy_hubIN6thrust24THRUST_300001_SM_1000_NS6detail15normal_iteratorINS6_10device_ptrI5POINTEEEEE9Policy600ESC_PNS0_8NullTypeESC_SG_m12POINTCmpDateSA_SF_EEvbT0_T1_T2_T3_T4_PT6_PT7_T5_NS1_7vsmem_tE_param_0];
	bar.sync 	0;
	setp.eq.s16 	%p52, %rs3, 0;
	@%p52 bra 	$L__BB4_17;
	st.shared.u32 	[%r4], %r205;
	st.shared.u64 	[%r4+8], %rd88;
	st.shared.v2.f32 	[%r4+16], {%f92, %f91};
	st.shared.u32 	[%r4+24], %r204;
	st.shared.u64 	[%r4+32], %rd87;
	st.shared.v2.f32 	[%r4+40], {%f90, %f89};
	bar.warp.sync 	-1;
	cvt.u64.u32 	%rd73, %r2;
	mov.u32 	%r185, %tid.x;
	and.b32  	%r186, %r185, 31;
	cvt.u64.u32 	%rd74, %r186;
	mov.u32 	%r187, %ctaid.x;
	mul.wide.u32 	%rd75, %r187, 512;
	or.b64  	%rd76, %rd75, %rd74;
	add.s64 	%rd77, %rd76, %rd73;
	mad.lo.s64 	%rd78, %rd77, 24, %rd2;
	.pragma "used_bytes_mask 15";
	ld.shared.v2.u32 	{%r188, %r189}, [%r3];
	ld.shared.v2.u32 	{%r190, %r191}, [%r3+8];
	ld.shared.v2.u32 	{%r192, %r193}, [%r3+16];
	st.global.v2.u32 	[%rd78], {%r188, %r189};
	st.global.v2.u32 	[%rd78+8], {%r190, %r191};
	st.global.v2.u32 	[%rd78+16], {%r192, %r193};
	.pragma "used_bytes_mask 15";
	ld.shared.v2.u32 	{%r194, %r195}, [%r3+768];
	ld.shared.v2.u32 	{%r196, %r197}, [%r3+776];
	ld.shared.v2.u32 	{%r198, %r199}, [%r3+784];
	st.global.v2.u32 	[%rd78+768], {%r194, %r195};
	st.global.v2.u32 	[%rd78+776], {%r196, %r197};
	st.global.v2.u32 	[%rd78+784], {%r198, %r199};
	bra.uni 	$L__BB4_49;
$L__BB4_17:
	ld.param.u64 	%rd84, [_ZN3cub18CUB_300001_SM_10006detail10merge_sort30DeviceMergeSortBlockSortKernelINS2_10policy_hubIN6thrust24THRUST_300001_SM_1000_NS6detail15normal_iteratorINS6_10device_ptrI5POINTEEEEE9Policy600ESC_PNS0_8NullTypeESC_SG_m12POINTCmpDateSA_SF_EEvbT0_T1_T2_T3_T4_PT6_PT7_T5_NS1_7vsmem_tE_param_6];
	st.shared.u32 	[%r4], %r205;
	st.shared.u64 	[%r4+8], %rd88;
	st.shared.v2.f32 	[%r4+16], {%f92, %f91};
	st.shared.u32 	[%r4+24], %r204;
	st.shared.u64 	[%r4+32], %rd87;
	st.shared.v2.f32 	[%r4+40], {%f90, %f89};
	bar.warp.sync 	-1;
	ld.shared.u32 	%r200, [%r3];
	ld.shared.u64 	%rd79, [%r3+8];
	ld.shared.v2.f32 	{%f81, %f82}, [%r3+16];
	ld.shared.u32 	%r201, [%r3+768];
	ld.shared.u64 	%rd80, [%r3+776];
	ld.shared.v2.f32 	{%f83, %f84}, [%r3+784];
	cvta.to.global.u64 	%rd81, %rd84;
	mad.lo.s64 	%rd82, %rd4, 24, %rd81;
	st.global.u32 	[%rd82], %r200;
	st.global.u64 	[%rd82+8], %rd79;
	st.global.v2.f32 	[%rd82+16], {%f81, %f82};
	st.global.u32 	[%rd82+768], %r201;
	st.global.u64 	[%rd82+776], %rd80;
	st.global.v2.f32 	[%rd82+784], {%f83, %f84};
	bra.uni 	$L__BB4_49;
$L__BB4_18:
	cvt.u32.u64 	%r92, %rd3;
	cvt.u32.u64 	%r93, %rd46;
	sub.s32 	%r94, %r93, %r92;
	min.s32 	%r39, %r94, 512;
	// begin inline asm
	griddepcontrol.wait;
	// end inline asm
	mad.lo.s64 	%rd53, %rd3, 24, %rd1;
	mov.u32 	%r40, %tid.x;
	ld.global.u32 	%r213, [%rd53];
	ld.global.u64 	%rd92, [%rd53+8];
	ld.global.v2.f32 	{%f99, %f100}, [%rd53+16];
	and.b32  	%r95, %r40, 31;
	shl.b32 	%r96, %r40, 1;
	and.b32  	%r97, %r96, 1984;
	or.b32  	%r42, %r97, %r95;
	setp.ge.s32 	%p10, %r42, %r39;
	mul.lo.s32 	%r98, %r42, 24;
	cvt.u64.u32 	%rd54, %r98;
	add.s64 	%rd20, %rd53, %rd54;
	mov.f32 	%f97, %f100;
	mov.f32 	%f98, %f99;
	mov.u64 	%rd91, %rd92;
	mov.u32 	%r212, %r213;
	@%p10 bra 	$L__BB4_20;
	ld.global.u32 	%r212, [%rd20];
	ld.global.u64 	%rd91, [%rd20+8];
	ld.global.v2.f32 	{%f98, %f97}, [%rd20+16];
$L__BB4_20:
	add.s32 	%r45, %r42, 32;
	setp.ge.s32 	%p11, %r45, %r39;
	@%p11 bra 	$L__BB4_22;
	ld.global.u32 	%r213, [%rd20+768];
	ld.global.u64 	%rd92, [%rd20+776];
	ld.global.v2.f32 	{%f99, %f100}, [%rd20+784];
$L__BB4_22:
	// begin inline asm
	mov.u32 %r99, %laneid;
	// end inline asm
	add.s32 	%r102, %r99, %r97;
	mov.u32 	%r103, _ZZN3cub18CUB_300001_SM_10006detail10merge_sort30DeviceMergeSortBlockSortKernelINS2_10policy_hubIN6thrust24THRUST_300001_SM_1000_NS6detail15normal_iteratorINS6_10device_ptrI5POINTEEEEE9Policy600ESC_PNS0_8NullTypeESC_SG_m12POINTCmpDateSA_SF_EEvbT0_T1_T2_T3_T4_PT6_PT7_T5_NS1_7vsmem_tEE19static_temp_storage;
	mad.lo.s32 	%r48, %r102, 24, %r103;
	st.shared.u32 	[%r48], %r212;
	st.shared.u64 	[%r48+8], %rd91;
	st.shared.v2.f32 	[%r48+16], {%f98, %f97};
	st.shared.u32 	[%r48+768], %r213;
	st.shared.u64 	[%r48+776], %rd92;
	st.shared.v2.f32 	[%r48+784], {%f99, %f100};
	bar.warp.sync 	-1;
	mad.lo.s32 	%r49, %r99, 24, %r48;
	ld.shared.u32 	%r217, [%r49];
	ld.shared.u64 	%rd55, [%r49+8];
	.pragma "used_bytes_mask 4095";
	ld.shared.v4.u32 	{%r104, %r105, %r106, %r107}, [%r49+16];
	mov.b32 	%f40, %r105;
	mov.b32 	%f39, %r104;
	ld.shared.u64 	%rd56, [%r49+32];
	ld.shared.v2.f32 	{%f75, %f76}, [%r49+40];
	bar.sync 	0;
	// begin inline asm
	griddepcontrol.launch_dependents;
	// end inline asm
	or.b32  	%r108, %r96, 1;
	setp.lt.u32 	%p12, %r108, %r39;
	selp.b32 	%r51, %r106, %r217, %p12;
	selp.b64 	%rd96, %rd56, %rd55, %p12;
	selp.f32 	%f107, %f75, %f39, %p12;
	selp.f32 	%f108, %f76, %f40, %p12;
	setp.ge.u32 	%p13, %r96, %r39;
	setp.ge.s64 	%p14, %rd96, %rd55;
	or.pred  	%p15, %p13, %p14;
	mov.u32 	%r216, %r51;
	mov.f32 	%f105, %f40;
	mov.f32 	%f106, %f39;
	mov.u64 	%rd95, %rd55;
	@%p15 bra 	$L__BB4_24;
	mov.u32 	%r216, %r217;
	mov.f32 	%f105, %f108;
	mov.f32 	%f106, %f107;
	mov.u64 	%rd95, %rd96;
	mov.u64 	%rd96, %rd55;
	mov.u32 	%r217, %r51;
	mov.f32 	%f107, %f39;
	mov.f32 	%f108, %f40;
$L__BB4_24:
	mov.b32 	%r218, 2;
	mad.lo.s32 	%r112, %r40, 48, %r103;
$L__BB4_25:
	bar.sync 	0;
	add.s32 	%r110, %r218, -1;
	st.shared.u32 	[%r112], %r217;
	st.shared.u64 	[%r112+8], %rd95;
	st.shared.v2.f32 	[%r112+16], {%f106, %f105};
	st.shared.u32 	[%r112+24], %r216;
	st.shared.u64 	[%r112+32], %rd96;
	st.shared.v2.f32 	[%r112+40], {%f107, %f108};
	bar.sync 	0;
	neg.s32 	%r113, %r218;
	and.b32  	%r114, %r40, %r113;
	shl.b32 	%r115, %r114, 1;
	and.b32  	%r116, %r110, %r40;
	shl.b32 	%r117, %r116, 1;
	min.s32 	%r57, %r117, %r39;
	min.s32 	%r58, %r115, %r39;
	add.s32 	%r118, %r58, %r218;
	min.s32 	%r59, %r118, %r39;
	add.s32 	%r119, %r59, %r218;
	min.s32 	%r60, %r119, %r39;
	sub.s32 	%r120, %r59, %r58;
	sub.s32 	%r121, %r60, %r59;
	setp.lt.s32 	%p16, %r57, %r121;
	sub.s32 	%r122, %r57, %r121;
	selp.b32 	%r221, 0, %r122, %p16;
	min.s32 	%r219, %r120, %r57;
	setp.ge.s32 	%p17, %r221, %r219;
	@%p17 bra 	$L__BB4_28;
	add.s32 	%r63, %r59, %r57;
$L__BB4_27:
	sub.s32 	%r123, %r219, %r221;
	shr.u32 	%r124, %r123, 31;
	add.s32 	%r125, %r123, %r124;
	shr.s32 	%r126, %r125, 1;
	add.s32 	%r127, %r126, %r221;
	add.s32 	%r128, %r127, %r58;
	mov.u32 	%r129, _ZZN3cub18CUB_300001_SM_10006detail10merge_sort30DeviceMergeSortBlockSortKernelINS2_10policy_hubIN6thrust24THRUST_300001_SM_1000_NS6detail15normal_iteratorINS6_10device_ptrI5POINTEEEEE9Policy600ESC_PNS0_8NullTypeESC_SG_m12POINTCmpDateSA_SF_EEvbT0_T1_T2_T3_T4_PT6_PT7_T5_NS1_7vsmem_tEE19static_temp_storage;
	mad.lo.s32 	%r130, %r128, 24, %r129;
	ld.shared.u64 	%rd58, [%r130+8];
	not.b32 	%r131, %r127;
	add.s32 	%r132, %r63, %r131;
	mad.lo.s32 	%r133, %r132, 24, %r129;
	ld.shared.u64 	%rd59, [%r133+8];
	setp.lt.s64 	%p18, %rd59, %rd58;
	add.s32 	%r134, %r127, 1;
	selp.b32 	%r221, %r221, %r134, %p18;
	selp.b32 	%r219, %r127, %r219, %p18;
	setp.lt.s32 	%p19, %r221, %r219;
	@%p19 bra 	$L__BB4_27;
$L__BB4_28:
	add.s32 	%r69, %r221, %r58;
	add.s32 	%r135, %r59, %r57;
	sub.s32 	%r70, %r135, %r221;
	mov.u32 	%r136, _ZZN3cub18CUB_300001_SM_10006detail10merge_sort30DeviceMergeSortBlockSortKernelINS2_10policy_hubIN6thrust24THRUST_300001_SM_1000_NS6detail15normal_iteratorINS6_10device_ptrI5POINTEEEEE9Policy600ESC_PNS0_8NullTypeESC_SG_m12POINTCmpDateSA_SF_EEvbT0_T1_T2_T3_T4_PT6_PT7_T5_NS1_7vsmem_tEE19static_temp_storage;
	mad.lo.s32 	%r71, %r69, 24, %r136;
	ld.shared.u32 	%r223, [%r71];
	ld.shared.u64 	%rd98, [%r71+8];
	ld.shared.v2.f32 	{%f111, %f112}, [%r71+16];
	mad.lo.s32 	%r73, %r70, 24, %r136;
	ld.shared.u32 	%r222, [%r73];
	ld.shared.u64 	%rd97, [%r73+8];
	ld.shared.v2.f32 	{%f109, %f110}, [%r73+16];
	setp.ge.s32 	%p21, %r70, %r60;
	mov.pred 	%p55, 0;
	@%p21 bra 	$L__BB4_30;
	setp.ge.s32 	%p22, %r69, %r59;
	setp.lt.s64 	%p23, %rd97, %rd98;
	or.pred  	%p55, %p22, %p23;
$L__BB4_30:
	selp.b32 	%r217, %r222, %r223, %p55;
	selp.b64 	%rd95, %rd97, %rd98, %p55;
	selp.f32 	%f106, %f109, %f111, %p55;
	selp.f32 	%f105, %f110, %f112, %p55;
	selp.u32 	%r137, 1, 0, %p55;
	add.s32 	%r76, %r70, %r137;
	not.pred 	%p24, %p55;
	selp.u32 	%r138, 1, 0, %p24;
	add.s32 	%r77, %r69, %r138;
	@%p24 bra 	$L__BB4_32;
	ld.shared.u32 	%r222, [%r73+24];
	ld.shared.u64 	%rd97, [%r73+32];
	ld.shared.v2.f32 	{%f109, %f110}, [%r73+40];
	bra.uni 	$L__BB4_33;
$L__BB4_32:
	ld.shared.u32 	%r223, [%r71+24];
	ld.shared.u64 	%rd98, [%r71+32];
	ld.shared.v2.f32 	{%f111, %f112}, [%r71+40];
$L__BB4_33:
	setp.ge.s32 	%p26, %r76, %r60;
	mov.pred 	%p56, 0;
	@%p26 bra 	$L__BB4_35;
	setp.ge.s32 	%p27, %r77, %r59;
	setp.lt.s64 	%p28, %rd97, %rd98;
	or.pred  	%p56, %p27, %p28;
$L__BB4_35:
	selp.b32 	%r216, %r222, %r223, %p56;
	selp.b64 	%rd96, %rd97, %rd98, %p56;
	selp.f32 	%f107, %f109, %f111, %p56;
	selp.f32 	%f108, %f110, %f112, %p56;
	shl.b32 	%r83, %r218, 1;
	setp.lt.u32 	%p29, %r218, 129;
	mov.u32 	%r218, %r83;
	@%p29 bra 	$L__BB4_25;
	ld.param.s8 	%rs2, [_ZN3cub18CUB_300001_SM_10006detail10merge_sort30DeviceMergeSortBlockSortKernelINS2_10policy_hubIN6thrust24THRUST_300001_SM_1000_NS6detail15normal_iteratorINS6_10device_ptrI5POINTEEEEE9Policy600ESC_PNS0_8NullTypeESC_SG_m12POINTCmpDateSA_SF_EEvbT0_T1_T2_T3_T4_PT6_PT7_T5_NS1_7vsmem_tE_param_0];
	mov.u32 	%r139, %ctaid.x;
	mul.wide.u32 	%rd39, %r139, 512;
	bar.sync 	0;
	setp.eq.s16 	%p30, %rs2, 0;
	@%p30 bra 	$L__BB4_43;
	st.shared.u32 	[%r49], %r217;
	st.shared.u64 	[%r49+8], %rd95;
	st.shared.v2.f32 	[%r49+16], {%f106, %f105};
	st.shared.u32 	[%r49+24], %r216;
	st.shared.u64 	[%r49+32], %rd96;
	st.shared.v2.f32 	[%r49+40], {%f107, %f108};
	bar.warp.sync 	-1;
	ld.shared.u32 	%r84, [%r48];
	ld.shared.u64 	%rd40, [%r48+8];
	ld.shared.v2.f32 	{%f67, %f68}, [%r48+16];
	ld.shared.u32 	%r85, [%r48+768];
	ld.shared.u64 	%rd41, [%r48+776];
	ld.shared.v2.f32 	{%f69, %f70}, [%r48+784];
	setp.eq.s32 	%p31, %r40, 0;
	@%p31 bra 	$L__BB4_38;
	bra.uni 	$L__BB4_39;
$L__BB4_38:
	st.volatile.shared.u32 	[_ZZN3cub18CUB_300001_SM_10006detail10merge_sort30DeviceMergeSortBlockSortKernelINS2_10policy_hubIN6thrust24THRUST_300001_SM_1000_NS6detail15normal_iteratorINS6_10device_ptrI5POINTEEEEE9Policy600ESC_PNS0_8NullTypeESC_SG_m12POINTCmpDateSA_SF_EEvbT0_T1_T2_T3_T4_PT6_PT7_T5_NS1_7vsmem_tEE19static_temp_storage+12288], %r39;
$L__BB4_39:
	bar.sync 	0;
	ld.volatile.shared.u32 	%r88, [_ZZN3cub18CUB_300001_SM_10006detail10merge_sort30DeviceMergeSortBlockSortKernelINS2_10policy_hubIN6thrust24THRUST_300001_SM_1000_NS6detail15normal_iteratorINS6_10device_ptrI5POINTEEEEE9Policy600ESC_PNS0_8NullTypeESC_SG_m12POINTCmpDateSA_SF_EEvbT0_T1_T2_T3_T4_PT6_PT7_T5_NS1_7vsmem_tEE19static_temp_storage+12288];
	mov.u32 	%r140, %tid.x;
	shl.b32 	%r141, %r140, 1;
	and.b32  	%r142, %r141, 1984;
	cvt.u64.u32 	%rd60, %r142;
	and.b32  	%r143, %r140, 31;
	cvt.u64.u32 	%rd61, %r143;
	add.s64 	%rd62, %rd39, %rd61;
	add.s64 	%rd63, %rd62, %rd60;
	setp.ge.s32 	%p32, %r42, %r88;
	mad.lo.s64 	%rd44, %rd63, 24, %rd2;
	@%p32 bra 	$L__BB4_41;
	st.global.u32 	[%rd44], %r84;
	st.global.u64 	[%rd44+8], %rd40;
	st.global.v2.f32 	[%rd44+16], {%f67, %f68};
$L__BB4_41:
	setp.ge.s32 	%p33, %r45, %r88;
	@%p33 bra 	$L__BB4_49;
	st.global.u32 	[%rd44+768], %r85;
	st.global.u64 	[%rd44+776], %rd41;
	st.global.v2.f32 	[%rd44+784], {%f69, %f70};
	bra.uni 	$L__BB4_49;
$L__BB4_43:
	st.shared.u32 	[%r49], %r217;
	st.shared.u64 	[%r49+8], %rd95;
	st.shared.v2.f32 	[%r49+16], {%f106, %f105};
	st.shared.u32 	[%r49+24], %r216;
	st.shared.u64 	[%r49+32], %rd96;
	st.shared.v2.f32 	[%r49+40], {%f107, %f108};
	bar.warp.sync 	-1;
	ld.shared.u32 	%r86, [%r48];
	ld.shared.u64 	%rd42, [%r48+8];
	ld.shared.v2.f32 	{%f71, %f72}, [%r48+16];
	ld.shared.u32 	%r87, [%r48+768];
	ld.shared.u64 	%rd43, [%r48+776];
	ld.shared.v2.f32 	{%f73, %f74}, [%r48+784];
	setp.eq.s32 	%p34, %r40, 0;
	@%p34 bra 	$L__BB4_44;
	bra.uni 	$L__BB4_45;
$L__BB4_44:
	st.volatile.shared.u32 	[_ZZN3cub18CUB_300001_SM_10006detail10merge_sort30DeviceMergeSortBlockSortKernelINS2_10policy_hubIN6thrust24THRUST_300001_SM_1000_NS6detail15normal_iteratorINS6_10device_ptrI5POINTEEEEE9Policy600ESC_PNS0_8NullTypeESC_SG_m12POINTCmpDateSA_SF_EEvbT0_T1_T2_T3_T4_PT6_PT7_T5_NS1_7vsmem_tEE19static_temp_storage+12288], %r39;
$L__BB4_45:
	ld.param.u64 	%rd83, [_ZN3cub18CUB_300001_SM_10006detail10merge_sort30DeviceMergeSortBlockSortKernelINS2_10policy_hubIN6thrust24THRUST_300001_SM_1000_NS6detail15normal_iteratorINS6_10device_ptrI5POINTEEEEE9Policy600ESC_PNS0_8NullTypeESC_SG_m12POINTCmpDateSA_SF_EEvbT0_T1_T2_T3_T4_PT6_PT7_T5_NS1_7vsmem_tE_param_6];
	bar.sync 	0;
	ld.volatile.shared.u32 	%r89, [_ZZN3cub18CUB_300001_SM_10006detail10merge_sort30DeviceMergeSortBlockSortKernelINS2_10policy_hubIN6thrust24THRUST_300001_SM_1000_NS6detail15normal_iteratorINS6_10device_ptrI5POINTEEEEE9Policy600ESC_PNS0_8NullTypeESC_SG_m12POINTCmpDateSA_SF_EEvbT0_T1_T2_T3_T4_PT6_PT7_T5_NS1_7vsmem_tEE19static_temp_storage+12288];
	setp.ge.s32 	%p35, %r42, %r89;
	cvt.u64.u32 	%rd64, %r42;
	add.s64 	%rd65, %rd39, %rd64;
	cvta.to.global.u64 	%rd66, %rd83;
	mad.lo.s64 	%rd45, %rd65, 24, %rd66;
	@%p35 bra 	$L__BB4_47;
	st.global.u32 	[%rd45], %r86;
	st.global.u64 	[%rd45+8], %rd42;
	st.global.v2.f32 	[%rd45+16], {%f71, %f72};
$L__BB4_47:
	setp.ge.s32 	%p36, %r45, %r89;
	@%p36 bra 	$L__BB4_49;
	st.global.u32 	[%rd45+768], %r87;
	st.global.u64 	[%rd45+776], %rd43;
	st.global.v2.f32 	[%rd45+784], {%f73, %f74};
$L__BB4_49:
	ret;

}
	// .globl	_ZN3cub18CUB_300001_SM_10006detail10merge_sort30DeviceMergeSortPartitionKernelIN6thrust24THRUST_300001_SM_1000_NS6detail15normal_iteratorINS5_10device_ptrI5POINTEEEEm12POINTCmpDateS9_EEvbT_PT2_T0_SG_PSG_T1_SG_i
.visible .entry _ZN3cub18CUB_300001_SM_10006detail10merge_sort30DeviceMergeSortPartitionKernelIN6thrust24THRUST_300001_SM_1000_NS6detail15normal_iteratorINS5_10device_ptrI5POINTEEEEm12POINTCmpDateS9_EEvbT_PT2_T0_SG_PSG_T1_SG_i(
	.param .u8 _ZN3cub18CUB_300001_SM_10006detail10merge_sort30DeviceMergeSortPartitionKernelIN6thrust24THRUST_300001_SM_1000_NS6detail15normal_iteratorINS5_10device_ptrI5POINTEEEEm12POINTCmpDateS9_EEvbT_PT2_T0_SG_PSG_T1_SG_i_param_0,
	.param .align 8 .b8 _ZN3cub18CUB_300001_SM_10006detail10merge_sort30DeviceMergeSortPartitionKernelIN6thrust24THRUST_300001_SM_1000_NS6detail15normal_iteratorINS5_10device_ptrI5POINTEEEEm12POINTCmpDateS9_EEvbT_PT2_T0_SG_PSG_T1_SG_i_param_1[8],
	.param .u64 .ptr .align 1 _ZN3cub18CUB_300001_SM_10006detail10merge_sort30DeviceMergeSortPartitionKernelIN6thrust24THRUST_300001_SM_1000_NS6detail15normal_iteratorINS5_10device_ptrI5POINTEEEEm12POINTCmpDateS9_EEvbT_PT2_T0_SG_PSG_T1_SG_i_param_2,
	.param .u64 _ZN3cub18CUB_300001_SM_10006detail10merge_sort30DeviceMergeSortPartitionKernelIN6thrust24THRUST_300001_SM_1000_NS6detail15normal_iteratorINS5_10device_ptrI5POINTEEEEm12POINTCmpDateS9_EEvbT_PT2_T0_SG_PSG_T1_SG_i_param_3,
	.param .u64 _ZN3cub18CUB_300001_SM_10006detail10merge_sort30DeviceMergeSortPartitionKernelIN6thrust24THRUST_300001_SM_1000_NS6detail15normal_iteratorINS5_10device_ptrI5POINTEEEEm12POINTCmpDateS9_EEvbT_PT2_T0_SG_PSG_T1_SG_i_param_4,
	.param .u64 .ptr .align 1 _ZN3cub18CUB_300001_SM_10006detail10merge_sort30DeviceMergeSortPartitionKernelIN6thrust24THRUST_300001_SM_1000_NS6detail15normal_iteratorINS5_10device_ptrI5POINTEEEEm12POINTCmpDateS9_EEvbT_PT2_T0_SG_PSG_T1_SG_i_param_5,
	.param .align 1 .b8 _ZN3cub18CUB_300001_SM_10006detail10merge_sort30DeviceMergeSortPartitionKernelIN6thrust24THRUST_300001_SM_1000_NS6detail15normal_iteratorINS5_10device_ptrI5POINTEEEEm12POINTCmpDateS9_EEvbT_PT2_T0_SG_PSG_T1_SG_i_param_6[1],
	.param .u64 _ZN3cub18CUB_300001_SM_10006detail10merge_sort30DeviceMergeSortPartitionKernelIN6thrust24THRUST_300001_SM_1000_NS6detail15normal_iteratorINS5_10device_ptrI5POINTEEEEm12POINTCmpDateS9_EEvbT_PT2_T0_SG_PSG_T1_SG_i_param_7,
	.param .u32 _ZN3cub18CUB_300001_SM_10006detail10merge_sort30DeviceMergeSortPartitionKernelIN6thrust24THRUST_300001_SM_1000_NS6detail15normal_iteratorINS5_10device_ptrI5POINTEEEEm12POINTCmpDateS9_EEvbT_PT2_T0_SG_PSG_T1_SG_i_param_8
)
{
	.reg .pred 	%p<10>;
	.reg .b16 	%rs<2>;
	.reg .b32 	%r<6>;
	.reg .b64 	%rd<86>;

	ld.param.u64 	%rd27, [_ZN3cub18CUB_300001_SM_10006detail10merge_sort30DeviceMergeSortPartitionKernelIN6thrust24THRUST_300001_SM_1000_NS6detail15normal_iteratorINS5_10device_ptrI5POINTEEEEm12POINTCmpDateS9_EEvbT_PT2_T0_SG_PSG_T1_SG_i_param_1];
	ld.param.s8 	%rs1, [_ZN3cub18CUB_300001_SM_10006detail10merge_sort30DeviceMergeSortPartitionKernelIN6thrust24THRUST_300001_SM_1000_NS6detail15normal_iteratorINS5_10device_ptrI5POINTEEEEm12POINTCmpDateS9_EEvbT_PT2_T0_SG_PSG_T1_SG_i_param_0];
	ld.param.u64 	%rd28, [_ZN3cub18CUB_300001_SM_10006detail10merge_sort30DeviceMergeSortPartitionKernelIN6thrust24THRUST_300001_SM_1000_NS6detail15normal_iteratorINS5_10device_ptrI5POINTEEEEm12POINTCmpDateS9_EEvbT_PT2_T0_SG_PSG_T1_SG_i_param_2];
	ld.param.u64 	%rd29, [_ZN3cub18CUB_300001_SM_10006detail10merge_sort30DeviceMergeSortPartitionKernelIN6thrust24THRUST_300001_SM_1000_NS6detail15normal_iteratorINS5_10device_ptrI5POINTEEEEm12POINTCmpDateS9_EEvbT_PT2_T0_SG_PSG_T1_SG_i_param_3];
	ld.param.u64 	%rd30, [_ZN3cub18CUB_300001_SM_10006detail10merge_sort30DeviceMergeSortPartitionKernelIN6thrust24THRUST_300001_SM_1000_NS6detail15normal_iteratorINS5_10device_ptrI5POINTEEEEm12POINTCmpDateS9_EEvbT_PT2_T0_SG_PSG_T1_SG_i_param_4];
	ld.param.u64 	%rd32, [_ZN3cub18CUB_300001_SM_10006detail10merge_sort30DeviceMergeSortPartitionKernelIN6thrust24THRUST_300001_SM_1000_NS6detail15normal_iteratorINS5_10device_ptrI5POINTEEEEm12POINTCmpDateS9_EEvbT_PT2_T0_SG_PSG_T1_SG_i_param_5];
	ld.param.u64 	%rd31, [_ZN3cub18CUB_300001_SM_10006detail10merge_sort30DeviceMergeSortPartitionKernelIN6thrust24THRUST_300001_SM_1000_NS6detail15normal_iteratorINS5_10device_ptrI5POINTEEEEm12POINTCmpDateS9_EEvbT_PT2_T0_SG_PSG_T1_SG_i_param_7];
	ld.param.u32 	%r1, [_ZN3cub18CUB_300001_SM_10006detail10merge_sort30DeviceMergeSortPartitionKernelIN6thrust24THRUST_300001_SM_1000_NS6detail15normal_iteratorINS5_10device_ptrI5POINTEEEEm12POINTCmpDateS9_EEvbT_PT2_T0_SG_PSG_T1_SG_i_param_8];
	cvta.to.global.u64 	%rd1, %rd32;
	mov.u32 	%r2, %ntid.x;
	mov.u32 	%r3, %ctaid.x;
	mov.u32 	%r4, %tid.x;
	mad.lo.s32 	%r5, %r2, %r3, %r4;
	cvt.u64.u32 	%rd2, %r5;
	setp.le.u64 	%p1, %rd30, %rd2;
	@%p1 bra 	$L__BB5_11;
	shr.u64 	%rd33, %rd31, 1;
	add.s64 	%rd4, %rd31, 4294967295;
	neg.s64 	%rd34, %rd31;
	and.b64  	%rd35, %rd34, %rd2;
	cvt.s64.s32 	%rd5, %r1;
	mul.lo.s64 	%rd36, %rd35, %rd5;
	mul.lo.s64 	%rd37, %rd33, %rd5;
	min.u64 	%rd6, %rd36, %rd29;
	not.b64 	%rd38, %rd36;
	min.u64 	%rd39, %rd37, %rd38;
	add.s64 	%rd40, %rd39, %rd36;
	min.u64 	%rd7, %rd40, %rd29;
	not.b64 	%rd41, %rd7;
	min.u64 	%rd42, %rd37, %rd41;
	add.s64 	%rd43, %rd42, %rd7;
	min.u64 	%rd8, %rd43, %rd29;
	// begin inline asm
	griddepcontrol.wait;
	// end inline asm
	add.s64 	%rd44, %rd2, 1;
	setp.ne.s64 	%p2, %rd44, %rd30;
	@%p2 bra 	$L__BB5_3;
	shl.b64 	%rd79, %rd2, 3;
	add.s64 	%rd80, %rd1, %rd79;
	st.global.u64 	[%rd80], %rd7;
	bra.uni 	$L__BB5_11;
$L__BB5_3:
	sub.s64 	%rd45, %rd8, %rd6;
	and.b64  	%rd46, %rd4, %rd2;
	mul.lo.s64 	%rd47, %rd46, %rd5;
	min.u64 	%rd9, %rd47, %rd45;
	setp.eq.s16 	%p3, %rs1, 0;
	@%p3 bra 	$L__BB5_7;
	sub.s64 	%rd48, %rd7, %rd6;
	sub.s64 	%rd49, %rd8, %rd7;
	max.u64 	%rd50, %rd9, %rd49;
	sub.s64 	%rd85, %rd50, %rd49;
	min.u64 	%rd81, %rd48, %rd9;
	setp.ge.u64 	%p4, %rd85, %rd81;
	@%p4 bra 	$L__BB5_10;
	cvta.to.global.u64 	%rd12, %rd27;
	add.s64 	%rd13, %rd9, %rd7;
$L__BB5_6:
	sub.s64 	%rd51, %rd81, %rd85;
	shr.u64 	%rd52, %rd51, 1;
	add.s64 	%rd53, %rd52, %rd85;
	add.s64 	%rd54, %rd53, %rd6;
	mad.lo.s64 	%rd55, %rd54, 24, %rd12;
	ld.global.u64 	%rd56, [%rd55+8];
	not.b64 	%rd57, %rd53;
	add.s64 	%rd58, %rd13, %rd57;
	mad.lo.s64 	%rd59, %rd58, 24, %rd12;
	ld.global.u64 	%rd60, [%rd59+8];
	setp.lt.s64 	%p5, %rd60, %rd56;
	add.s64 	%rd61, %rd53, 1;
	selp.b64 	%rd85, %rd85, %rd61, %p5;
	selp.b64 	%rd81, %rd53, %rd81, %p5;
	setp.lt.u64 	%p6, %rd85, %rd81;
	@%p6 bra 	$L__BB5_6;
	bra.uni 	$L__BB5_10;
$L__BB5_7:
	sub.s64 	%rd62, %rd7, %rd6;
	sub.s64 	%rd63, %rd8, %rd7;
	max.u64 	%rd64, %rd9, %rd63;
	sub.s64 	%rd85, %rd64, %rd63;
	min.u64 	%rd83, %rd62, %rd9;
	setp.ge.u64 	%p7, %rd85, %rd83;
	@%p7 bra 	$L__BB5_10;
	cvta.to.global.u64 	%rd20, %rd28;
	add.s64 	%rd21, %rd9, %rd7;
$L__BB5_9:
	sub.s64 	%rd65, %rd83, %rd85;
	shr.u64 	%rd66, %rd65, 1;
	add.s64 	%rd67, %rd66, %rd85;
	add.s64 	%rd68, %rd67, %rd6;
	mad.lo.s64 	%rd69, %rd68, 24, %rd20;
	ld.global.u64 	%rd70, [%rd69+8];
	not.b64 	%rd71, %rd67;
	add.s64 	%rd72, %rd21, %rd71;
	mad.lo.s64 	%rd73, %rd72, 24, %rd20;
	ld.global.u64 	%rd74, [%rd73+8];
	setp.lt.s64 	%p8, %rd74, %rd70;
	add.s64 	%rd75, %rd67, 1;
	selp.b64 	%rd85, %rd85, %rd75, %p8;
	selp.b64 	%rd83, %rd67, %rd83, %p8;
	setp.lt.u64 	%p9, %rd85, %rd83;
	@%p9 bra 	$L__BB5_9;
$L__BB5_10:
	add.s64 	%rd76, %rd85, %rd6;
	shl.b64 	%rd77, %rd2, 3;
	add.s64 	%rd78, %rd1, %rd77;
	st.global.u64 	[%rd78], %rd76;
$L__BB5_11:
	ret;

}
	// .globl	_ZN3cub18CUB_300001_SM_10006detail10merge_sort26DeviceMergeSortMergeKernelINS2_10policy_hubIN6thrust24THRUST_300001_SM_1000_NS6detail15normal_iteratorINS6_10device_ptrI5POINTEEEEE9Policy600ESC_PNS0_8NullTypeESC_SG_m12POINTCmpDateSA_SF_EEvbT2_T3_T4_PT6_PT7_T5_PSK_SK_NS1_7vsmem_tE
.visible .entry _ZN3cub18CUB_300001_SM_10006detail10merge_sort26DeviceMergeSortMergeKernelINS2_10policy_hubIN6thrust24THRUST_300001_SM_1000_NS6detail15normal_iteratorINS6_10device_ptrI5POINTEEEEE9Policy600ESC_PNS0_8NullTypeESC_SG_m12POINTCmpDateSA_SF_EEvbT2_T3_T4_PT6_PT7_T5_PSK_SK_NS1_7vsmem_tE(
	.param .u8 _ZN3cub18CUB_300001_SM_10006detail10merge_sort26DeviceMergeSortMergeKernelINS2_10policy_hubIN6thrust24THRUST_300001_SM_1000_NS6detail15normal_iteratorINS6_10device_ptrI5POINTEEEEE9Policy600ESC_PNS0_8NullTypeESC_SG_m12POINTCmpDateSA_SF_EEvbT2_T3_T4_PT6_PT7_T5_PSK_SK_NS1_7vsmem_tE_param_0,
	.param .align 8 .b8 _ZN3cub18CUB_300001_SM_10006detail10merge_sort26DeviceMergeSortMergeKernelINS2_10policy_hubIN6thrust24THRUST_300001_SM_1000_NS6detail15normal_iteratorINS6_10device_ptrI5POINTEEEEE9Policy600ESC_PNS0_8NullTypeESC_SG_m12POINTCmpDateSA_SF_EEvbT2_T3_T4_PT6_PT7_T5_PSK_SK_NS1_7vsmem_tE_param_1[8],
	.param .u64 .ptr .align 1 _ZN3cub18CUB_300001_SM_10006detail10merge_sort26DeviceMergeSortMergeKernelINS2_10policy_hubIN6thrust24THRUST_300001_SM_1000_NS6detail15normal_iteratorINS6_10device_ptrI5POINTEEEEE9Policy600ESC_PNS0_8NullTypeESC_SG_m12POINTCmpDateSA_SF_EEvbT2_T3_T4_PT6_PT7_T5_PSK_SK_NS1_7vsmem_tE_param_2,
	.param .u64 _ZN3cub18CUB_300001_SM_10006detail10merge_sort26DeviceMergeSortMergeKernelINS2_10policy_hubIN6thrust24THRUST_300001_SM_1000_NS6detail15normal_iteratorINS6_10device_ptrI5POINTEEEEE9Policy600ESC_PNS0_8NullTypeESC_SG_m12POINTCmpDateSA_SF_EEvbT2_T3_T4_PT6_PT7_T5_PSK_SK_NS1_7vsmem_tE_param_3,
	.param .u64 .ptr .align 1 _ZN3cub18CUB_300001_SM_10006detail10merge_sort26DeviceMergeSortMergeKernelINS2_10policy_hubIN6thrust24THRUST_300001_SM_1000_NS6detail15normal_iteratorINS6_10device_ptrI5POINTEEEEE9Policy600ESC_PNS0_8NullTypeESC_SG_m12POINTCmpDateSA_SF_EEvbT2_T3_T4_PT6_PT7_T5_PSK_SK_NS1_7vsmem_tE_param_4,
	.param .u64 .ptr .align 1 _ZN3cub18CUB_300001_SM_10006detail10merge_sort26DeviceMergeSortMergeKernelINS2_10policy_hubIN6thrust24THRUST_300001_SM_1000_NS6detail15normal_iteratorINS6_10device_ptrI5POINTEEEEE9Policy600ESC_PNS0_8NullTypeESC_SG_m12POINTCmpDateSA_SF_EEvbT2_T3_T4_PT6_PT7_T5_PSK_SK_NS1_7vsmem_tE_param_5,
	.param .align 1 .b8 _ZN3cub18CUB_300001_SM_10006detail10merge_sort26DeviceMergeSortMergeKernelINS2_10policy_hubIN6thrust24THRUST_300001_SM_1000_NS6detail15normal_iteratorINS6_10device_ptrI5POINTEEEEE9Policy600ESC_PNS0_8NullTypeESC_SG_m12POINTCmpDateSA_SF_EEvbT2_T3_T4_PT6_PT7_T5_PSK_SK_NS1_7vsmem_tE_param_6[1],
	.param .u64 .ptr .align 1 _ZN3cub18CUB_300001_SM_10006detail10merge_sort26DeviceMergeSortMergeKernelINS2_10policy_hubIN6thrust24THRUST_300001_SM_1000_NS6detail15normal_iteratorINS6_10device_ptrI5POINTEEEEE9Policy600ESC_PNS0_8NullTypeESC_SG_m12POINTCmpDateSA_SF_EEvbT2_T3_T4_PT6_PT7_T5_PSK_SK_NS1_7vsmem_tE_param_7,
	.param .u64 _ZN3cub18CUB_300001_SM_10006detail10merge_sort26DeviceMergeSortMergeKernelINS2_10policy_hubIN6thrust24THRUST_300001_SM_1000_NS6detail15normal_iteratorINS6_10device_ptrI5POINTEEEEE9Policy600ESC_PNS0_8NullTypeESC_SG_m12POINTCmpDateSA_SF_EEvbT2_T3_T4_PT6_PT7_T5_PSK_SK_NS1_7vsmem_tE_param_8,
	.param .align 8 .b8 _ZN3cub18CUB_300001_SM_10006detail10merge_sort26DeviceMergeSortMergeKernelINS2_10policy_hubIN6thrust24THRUST_300001_SM_1000_NS6detail15normal_iteratorINS6_10device_ptrI5POINTEEEEE9Policy600ESC_PNS0_8NullTypeESC_SG_m12POINTCmpDateSA_SF_EEvbT2_T3_T4_PT6_PT7_T5_PSK_SK_NS1_7vsmem_tE_param_9[8]
)
.maxntid 256
{
	.reg .pred 	%p<66>;
	.reg .b16 	%rs<2>;
	.reg .b32 	%r<214>;
	.reg .b32 	%f<109>;
	.reg .b64 	%rd<190>;
	// demoted variable
	.shared .align 16 .b8 _ZZN3cub18CUB_300001_SM_10006detail10merge_sort26DeviceMergeSortMergeKernelINS2_10policy_hubIN6thrust24THRUST_300001_SM_1000_NS6detail15normal_iteratorINS6_10device_ptrI5POINTEEEEE9Policy600ESC_PNS0_8NullTypeESC_SG_m12POINTCmpDateSA_SF_EEvbT2_T3_T4_PT6_PT7_T5_PSK_SK_NS1_7vsmem_tEE19static_temp_storage[12320];
	ld.param.s8 	%rs1, [_ZN3cub18CUB_300001_SM_10006detail10merge_sort26DeviceMergeSortMergeKernelINS2_10policy_hubIN6thrust24THRUST_300001_SM_1000_NS6detail15normal_iteratorINS6_10device_ptrI5POINTEEEEE9Policy600ESC_PNS0_8NullTypeESC_SG_m12POINTCmpDateSA_SF_EEvbT2_T3_T4_PT6_PT7_T5_PSK_SK_NS1_7vsmem_tE_param_0];
	ld.param.u64 	%rd62, [_ZN3cub18CUB_300001_SM_10006detail10merge_sort26DeviceMergeSortMergeKernelINS2_10policy_hubIN6thrust24THRUST_300001_SM_1000_NS6detail15normal_iteratorINS6_10device_ptrI5POINTEEEEE9Policy600ESC_PNS0_8NullTypeESC_SG_m12POINTCmpDateSA_SF_EEvbT2_T3_T4_PT6_PT7_T5_PSK_SK_NS1_7vsmem_tE_param_1];
	ld.param.u64 	%rd63, [_ZN3cub18CUB_300001_SM_10006detail10merge_sort26DeviceMergeSortMergeKernelINS2_10policy_hubIN6thrust24THRUST_300001_SM_1000_NS6detail15normal_iteratorINS6_10device_ptrI5POINTEEEEE9Policy600ESC_PNS0_8NullTypeESC_SG_m12POINTCmpDateSA_SF_EEvbT2_T3_T4_PT6_PT7_T5_PSK_SK_NS1_7vsmem_tE_param_4];
	cvta.to.global.u64 	%rd1, %rd63;
	cvta.to.global.u64 	%rd2, %rd62;
	mov.u32 	%r87, %ctaid.x;
	mov.u32 	%r88, %nctaid.x;
	cvt.u64.u32 	%rd3, %r87;
	mul.wide.u32 	%rd4, %r87, 512;
	mov.u32 	%r1, %tid.x;
	add.s32 	%r89, %r88, -1;
	setp.ge.u32 	%p9, %r87, %r89;
	@%p9 bra 	$L__BB6_22;
	ld.param.u64 	%rd178, [_ZN3cub18CUB_300001_SM_10006detail10merge_sort26DeviceMergeSortMergeKernelINS2_10policy_hubIN6thrust24THRUST_300001_SM_1000_NS6detail15normal_iteratorINS6_10device_ptrI5POINTEEEEE9Policy600ESC_PNS0_8NullTypeESC_SG_m12POINTCmpDateSA_SF_EEvbT2_T3_T4_PT6_PT7_T5_PSK_SK_NS1_7vsmem_tE_param_8];
	ld.param.u64 	%rd176, [_ZN3cub18CUB_300001_SM_10006detail10merge_sort26DeviceMergeSortMergeKernelINS2_10policy_hubIN6thrust24THRUST_300001_SM_1000_NS6detail15normal_iteratorINS6_10device_ptrI5POINTEEEEE9Policy600ESC_PNS0_8NullTypeESC_SG_m12POINTCmpDateSA_SF_EEvbT2_T3_T4_PT6_PT7_T5_PSK_SK_NS1_7vsmem_tE_param_7];
	ld.param.u64 	%rd174, [_ZN3cub18CUB_300001_SM_10006detail10merge_sort26DeviceMergeSortMergeKernelINS2_10policy_hubIN6thrust24THRUST_300001_SM_1000_NS6detail15normal_iteratorINS6_10device_ptrI5POINTEEEEE9Policy600ESC_PNS0_8NullTypeESC_SG_m12POINTCmpDateSA_SF_EEvbT2_T3_T4_PT6_PT7_T5_PSK_SK_NS1_7vsmem_tE_param_3];
	cvta.to.global.u64 	%rd118, %rd176;
	shl.b64 	%rd119, %rd3, 3;
	add.s64 	%rd120, %rd118, %rd119;
	ld.global.u64 	%rd5, [%rd120];
	ld.global.u64 	%rd121, [%rd120+8];
	neg.s64 	%rd122, %rd178;
	and.b64  	%rd123, %rd122, %rd3;
	shl.b64 	%rd6, %rd123, 9;
	shl.b64 	%rd124, %rd178, 8;
	and.b64  	%rd7, %rd124, -512;
	sub.s64 	%rd125, %rd3, %rd123;
	shl.b64 	%rd126, %rd125, 9;
	sub.s64 	%rd127, %rd5, %rd6;
	sub.s64 	%rd128, %rd121, %rd6;
	sub.s64 	%rd129, %rd174, %rd6;
	max.u64 	%rd130, %rd129, %rd7;
	sub.s64 	%rd131, %rd130, %rd7;
	sub.s64 	%rd132, %rd126, %rd127;
	min.u64 	%rd8, %rd132, %rd131;
	setp.eq.s64 	%p41, %rd125, -1;
	selp.b64 	%rd133, 511, 512, %p41;
	add.s64 	%rd134, %rd133, %rd126;
	sub.s64 	%rd135, %rd134, %rd128;
	or.b64  	%rd136, %rd122, %rd3;
	setp.eq.s64 	%p42, %rd136, -1;
	min.u64 	%rd137, %rd7, %rd129;
	selp.b64 	%rd138, %rd137, %rd128, %p42;
	selp.b64 	%rd139, %rd7, %rd135, %p42;
	min.u64 	%rd140, %rd139, %rd131;
	cvt.u32.u64 	%r137, %rd127;
	cvt.u32.u64 	%r138, %rd138;
	sub.s32 	%r2, %r138, %r137;
	cvt.u32.u64 	%r139, %rd140;
	cvt.u32.u64 	%r140, %rd8;
	sub.s32 	%r3, %r139, %r140;
	// begin inline asm
	griddepcontrol.wait;
	// end inline asm
	setp.eq.s16 	%p43, %rs1, 0;
	@%p43 bra 	$L__BB6_8;
	add.s64 	%rd141, %rd6, %rd7;
	add.s64 	%rd142, %rd141, %rd8;
	setp.ge.s32 	%p44, %r1, %r2;
	cvt.u64.u32 	%rd143, %r1;
	add.s64 	%rd144, %rd5, %rd143;
	mad.lo.s64 	%rd9, %rd144, 24, %rd2;
	sub.s32 	%r141, %r1, %r2;
	cvt.s64.s32 	%rd145, %r141;
	add.s64 	%rd146, %rd142, %rd145;
	mad.lo.s64 	%rd10, %rd146, 24, %rd2;
	@%p44 bra 	$L__BB6_4;
	ld.global.u32 	%r199, [%rd9];
	ld.global.u64 	%rd181, [%rd9+8];
	ld.global.v2.f32 	{%f91, %f92}, [%rd9+16];
	bra.uni 	$L__BB6_5;
$L__BB6_4:
	ld.global.u32 	%r199, [%rd10];
	ld.global.u64 	%rd181, [%rd10+8];
	ld.global.v2.f32 	{%f91, %f92}, [%rd10+16];
$L__BB6_5:
	add.s32 	%r142, %r1, 256;
	setp.lt.s32 	%p45, %r142, %r2;
	@%p45 bra 	$L__BB6_7;
	ld.global.u32 	%r198, [%rd10+6144];
	ld.global.u64 	%rd180, [%rd10+6152];
	ld.global.v2.f32 	{%f89, %f90}, [%rd10+6160];
	bra.uni 	$L__BB6_9;
$L__BB6_7:
	ld.global.u32 	%r198, [%rd9+6144];
	ld.global.u64 	%rd180, [%rd9+6152];
	ld.global.v2.f32 	{%f89, %f90}, [%rd9+6160];
	bra.uni 	$L__BB6_9;
$L__BB6_8:
	add.s64 	%rd147, %rd6, %rd7;
	add.s64 	%rd148, %rd147, %rd8;
	setp.lt.s32 	%p46, %r1, %r2;
	sub.s32 	%r143, %r1, %r2;
	cvt.s64.s32 	%rd149, %r143;
	cvt.u64.u32 	%rd150, %r1;
	selp.b64 	%rd151, %rd5, %rd148, %p46;
	selp.b64 	%rd152, %rd150, %rd149, %p46;
	add.s64 	%rd153, %rd152, %rd151;
	mad.lo.s64 	%rd154, %rd153, 24, %rd1;
	ld.global.u32 	%r199, [%rd154];
	ld.global.u64 	%rd181, [%rd154+8];
	ld.global.v2.f32 	{%f91, %f92}, [%rd154+16];
	add.s32 	%r144, %r1, 256;
	setp.lt.s32 	%p47, %r144, %r2;
	sub.s32 	%r145, %r144, %r2;
	cvt.s64.s32 	%rd155, %r145;
	cvt.u64.u32 	%rd156, %r144;
	selp.b64 	%rd157, %rd5, %rd148, %p47;
	selp.b64 	%rd158, %rd156, %rd155, %p47;
	add.s64 	%rd159, %rd158, %rd157;
	mad.lo.s64 	%rd160, %rd159, 24, %rd1;
	ld.global.u32 	%r198, [%rd160];
	ld.global.u64 	%rd180, [%rd160+8];
	ld.global.v2.f32 	{%f89, %f90}, [%rd160+16];
$L__BB6_9:
	mov.u32 	%r146, _ZZN3cub18CUB_300001_SM_10006detail10merge_sort26DeviceMergeSortMergeKernelINS2_10policy_hubIN6thrust24THRUST_300001_SM_1000_NS6detail15normal_iteratorINS6_10device_ptrI5POINTEEEEE9Policy600ESC_PNS0_8NullTypeESC_SG_m12POINTCmpDateSA_SF_EEvbT2_T3_T4_PT6_PT7_T5_PSK_SK_NS1_7vsmem_tEE19static_temp_storage;
	mad.lo.s32 	%r147, %r1, 24, %r146;
	st.shared.u32 	[%r147], %r199;
	st.shared.u64 	[%r147+8], %rd181;
	st.shared.v2.f32 	[%r147+16], {%f91, %f92};
	st.shared.u32 	[%r147+6144], %r198;
	st.shared.u64 	[%r147+6152], %rd180;
	st.shared.v2.f32 	[%r147+6160], {%f89, %f90};
	bar.sync 	0;
	// begin inline asm
	griddepcontrol.launch_dependents;
	// end inline asm
	add.s32 	%r13, %r3, %r2;
	shl.b32 	%r14, %r1, 1;
	min.s32 	%r15, %r14, %r13;
	setp.lt.s32 	%p48, %r15, %r3;
	sub.s32 	%r148, %r15, %r3;
	selp.b32 	%r202, 0, %r148, %p48;
	min.s32 	%r200, %r15, %r2;
	setp.ge.s32 	%p49, %r202, %r200;
	@%p49 bra 	$L__BB6_12;
	add.s32 	%r18, %r15, %r2;
$L__BB6_11:
	sub.s32 	%r149, %r200, %r202;
	shr.u32 	%r150, %r149, 31;
	add.s32 	%r151, %r149, %r150;
	shr.s32 	%r152, %r151, 1;
	add.s32 	%r153, %r152, %r202;
	mad.lo.s32 	%r155, %r153, 24, %r146;
	ld.shared.u64 	%rd161, [%r155+8];
	not.b32 	%r156, %r153;
	add.s32 	%r157, %r18, %r156;
	mad.lo.s32 	%r158, %r157, 24, %r146;
	ld.shared.u64 	%rd162, [%r158+8];
	setp.lt.s64 	%p50, %rd162, %rd161;
	add.s32 	%r159, %r153, 1;
	selp.b32 	%r202, %r202, %r159, %p50;
	selp.b32 	%r200, %r153, %r200, %p50;
	setp.lt.s32 	%p51, %r202, %r200;
	@%p51 bra 	$L__BB6_11;
$L__BB6_12:
	sub.s32 	%r160, %r15, %r202;
	add.s32 	%r24, %r160, %r2;
	mad.lo.s32 	%r25, %r24, 24, %r146;
	ld.shared.u32 	%r203, [%r25];
	ld.shared.u64 	%rd182, [%r25+8];
	ld.shared.v2.f32 	{%f93, %f94}, [%r25+16];
	mad.lo.s32 	%r27, %r202, 24, %r146;
	ld.shared.u32 	%r204, [%r27];
	ld.shared.u64 	%rd183, [%r27+8];
	ld.shared.v2.f32 	{%f95, %f96}, [%r27+16];
	setp.ge.s32 	%p53, %r24, %r13;
	mov.pred 	%p62, 0;
	@%p53 bra 	$L__BB6_14;
	setp.ge.s32 	%p54, %r202, %r2;
	setp.lt.s64 	%p55, %rd182, %rd183;
	or.pred  	%p62, %p54, %p55;
$L__BB6_14:
	selp.b32 	%r29, %r203, %r204, %p62;
	selp.b64 	%rd22, %rd182, %rd183, %p62;
	selp.f32 	%f23, %f93, %f95, %p62;
	selp.f32 	%f24, %f94, %f96, %p62;
	selp.u32 	%r162, 1, 0, %p62;
	add.s32 	%r30, %r24, %r162;
	not.pred 	%p56, %p62;
	selp.u32 	%r163, 1, 0, %p56;
	add.s32 	%r31, %r202, %r163;
	@%p56 bra 	$L__BB6_16;
	ld.shared.u32 	%r203, [%r25+24];
	ld.shared.u64 	%rd182, [%r25+32];
	ld.shared.v2.f32 	{%f93, %f94}, [%r25+40];
	bra.uni 	$L__BB6_17;
$L__BB6_16:
	ld.shared.u32 	%r204, [%r27+24];
	ld.shared.u64 	%rd183, [%r27+32];
	ld.shared.v2.f32 	{%f95, %f96}, [%r27+40];
$L__BB6_17:
	setp.ge.s32 	%p58, %r30, %r13;
	mov.pred 	%p63, 0;
	@%p58 bra 	$L__BB6_19;
	setp.ge.s32 	%p59, %r31, %r2;
	setp.lt.s64 	%p60, %rd182, %rd183;
	or.pred  	%p63, %p59, %p60;
$L__BB6_19:
	setp.eq.s16 	%p61, %rs1, 0;
	selp.b32 	%r36, %r203, %r204, %p63;
	selp.b64 	%rd27, %rd182, %rd183, %p63;
	selp.f32 	%f33, %f93, %f95, %p63;
	selp.f32 	%f34, %f94, %f96, %p63;
	bar.sync 	0;
	@%p61 bra 	$L__BB6_21;
	// begin inline asm
	mov.u32 %r164, %laneid;
	// end inline asm
	and.b32  	%r165, %r14, 1984;
	shl.b32 	%r166, %r164, 1;
	add.s32 	%r167, %r166, %r165;
	mov.u32 	%r168, _ZZN3cub18CUB_300001_SM_10006detail10merge_sort26DeviceMergeSortMergeKernelINS2_10policy_hubIN6thrust24THRUST_300001_SM_1000_NS6detail15normal_iteratorINS6_10device_ptrI5POINTEEEEE9Policy600ESC_PNS0_8NullTypeESC_SG_m12POINTCmpDateSA_SF_EEvbT2_T3_T4_PT6_PT7_T5_PSK_SK_NS1_7vsmem_tEE19static_temp_storage;
	mad.lo.s32 	%r169, %r167, 24, %r168;
	st.shared.u32 	[%r169], %r29;
	st.shared.u64 	[%r169+8], %rd22;
	st.shared.v2.f32 	[%r169+16], {%f23, %f24};
	st.shared.u32 	[%r169+24], %r36;
	st.shared.u64 	[%r169+32], %rd27;
	st.shared.v2.f32 	[%r169+40], {%f33, %f34};
	bar.warp.sync 	-1;
	sub.s32 	%r170, %r167, %r164;
	mad.lo.s32 	%r171, %r170, 24, %r168;
	ld.shared.u32 	%r172, [%r171];
	ld.shared.u64 	%rd163, [%r171+8];
	ld.shared.v2.f32 	{%f83, %f84}, [%r171+16];
	ld.shared.u32 	%r173, [%r171+768];
	ld.shared.u64 	%rd164, [%r171+776];
	ld.shared.v2.f32 	{%f85, %f86}, [%r171+784];
	and.b32  	%r174, %r1, 31;
	or.b32  	%r175, %r165, %r174;
	cvt.u64.u32 	%rd165, %r175;
	add.s64 	%rd166, %rd4, %rd165;
	mad.lo.s64 	%rd167, %rd166, 24, %rd1;
	st.global.u32 	[%rd167], %r172;
	st.global.u64 	[%rd167+8], %rd163;
	st.global.v2.f32 	[%rd167+16], {%f83, %f84};
	st.global.u32 	[%rd167+768], %r173;
	st.global.u64 	[%rd167+776], %rd164;
	st.global.v2.f32 	[%rd167+784], {%f85, %f86};
	bra.uni 	$L__BB6_58;
$L__BB6_21:
	// begin inline asm
	mov.u32 %r176, %laneid;
	// end inline asm
	and.b32  	%r177, %r14, 1984;
	shl.b32 	%r178, %r176, 1;
	add.s32 	%r179, %r178, %r177;
	mov.u32 	%r180, _ZZN3cub18CUB_300001_SM_10006detail10merge_sort26DeviceMergeSortMergeKernelINS2_10policy_hubIN6thrust24THRUST_300001_SM_1000_NS6detail15normal_iteratorINS6_10device_ptrI5POINTEEEEE9Policy600ESC_PNS0_8NullTypeESC_SG_m12POINTCmpDateSA_SF_EEvbT2_T3_T4_PT6_PT7_T5_PSK_SK_NS1_7vsmem_tEE19static_temp_storage;
	mad.lo.s32 	%r181, %r179, 24, %r180;
	st.shared.u32 	[%r181], %r29;
	st.shared.u64 	[%r181+8], %rd22;
	st.shared.v2.f32 	[%r181+16], {%f23, %f24};
	st.shared.u32 	[%r181+24], %r36;
	st.shared.u64 	[%r181+32], %rd27;
	st.shared.v2.f32 	[%r181+40], {%f33, %f34};
	bar.warp.sync 	-1;
	sub.s32 	%r182, %r179, %r176;
	mad.lo.s32 	%r183, %r182, 24, %r180;
	and.b32  	%r184, %r1, 31;
	cvt.u64.u32 	%rd168, %r177;
	cvt.u64.u32 	%rd169, %r184;
	add.s64 	%rd170, %rd4, %rd169;
	add.s64 	%rd171, %rd170, %rd168;
	mad.lo.s64 	%rd172, %rd171, 24, %rd2;
	.pragma "used_bytes_mask 15";
	ld.shared.v2.u32 	{%r185, %r186}, [%r183];
	ld.shared.v2.u32 	{%r187, %r188}, [%r183+8];
	ld.shared.v2.u32 	{%r189, %r190}, [%r183+16];
	st.global.v2.u32 	[%rd172], {%r185, %r186};
	st.global.v2.u32 	[%rd172+8], {%r187, %r188};
	st.global.v2.u32 	[%rd172+16], {%r189, %r190};
	.pragma "used_bytes_mask 15";
	ld.shared.v2.u32 	{%r191, %r192}, [%r183+768];
	ld.shared.v2.u32 	{%r193, %r194}, [%r183+776];
	ld.shared.v2.u32 	{%r195, %r196}, [%r183+784];
	st.global.v2.u32 	[%rd172+768], {%r191, %r192};
	st.global.v2.u32 	[%rd172+776], {%r193, %r194};
	st.global.v2.u32 	[%rd172+784], {%r195, %r196};
	bra.uni 	$L__BB6_58;
$L__BB6_22:
	ld.param.u64 	%rd177, [_ZN3cub18CUB_300001_SM_10006detail10merge_sort26DeviceMergeSortMergeKernelINS2_10policy_hubIN6thrust24THRUST_300001_SM_1000_NS6detail15normal_iteratorINS6_10device_ptrI5POINTEEEEE9Policy600ESC_PNS0_8NullTypeESC_SG_m12POINTCmpDateSA_SF_EEvbT2_T3_T4_PT6_PT7_T5_PSK_SK_NS1_7vsmem_tE_param_8];
	ld.param.u64 	%rd175, [_ZN3cub18CUB_300001_SM_10006detail10merge_sort26DeviceMergeSortMergeKernelINS2_10policy_hubIN6thrust24THRUST_300001_SM_1000_NS6detail15normal_iteratorINS6_10device_ptrI5POINTEEEEE9Policy600ESC_PNS0_8NullTypeESC_SG_m12POINTCmpDateSA_SF_EEvbT2_T3_T4_PT6_PT7_T5_PSK_SK_NS1_7vsmem_tE_param_7];
	ld.param.u64 	%rd173, [_ZN3cub18CUB_300001_SM_10006detail10merge_sort26DeviceMergeSortMergeKernelINS2_10policy_hubIN6thrust24THRUST_300001_SM_1000_NS6detail15normal_iteratorINS6_10device_ptrI5POINTEEEEE9Policy600ESC_PNS0_8NullTypeESC_SG_m12POINTCmpDateSA_SF_EEvbT2_T3_T4_PT6_PT7_T5_PSK_SK_NS1_7vsmem_tE_param_3];
	cvta.to.global.u64 	%rd64, %rd175;
	shl.b64 	%rd65, %rd3, 3;
	add.s64 	%rd66, %rd64, %rd65;
	ld.global.u64 	%rd28, [%rd66];
	ld.global.u64 	%rd67, [%rd66+8];
	neg.s64 	%rd68, %rd177;
	and.b64  	%rd69, %rd68, %rd3;
	shl.b64 	%rd29, %rd69, 9;
	shl.b64 	%rd70, %rd177, 8;
	and.b64  	%rd30, %rd70, -512;
	sub.s64 	%rd71, %rd3, %rd69;
	shl.b64 	%rd72, %rd71, 9;
	sub.s64 	%rd73, %rd28, %rd29;
	sub.s64 	%rd74, %rd67, %rd29;
	sub.s64 	%rd75, %rd173, %rd29;
	max.u64 	%rd76, %rd75, %rd30;
	sub.s64 	%rd77, %rd76, %rd30;
	sub.s64 	%rd78, %rd72, %rd73;
	min.u64 	%rd31, %rd78, %rd77;
	setp.eq.s64 	%p10, %rd71, -1;
	selp.b64 	%rd79, 511, 512, %p10;
	add.s64 	%rd80, %rd79, %rd72;
	sub.s64 	%rd81, %rd80, %rd74;
	or.b64  	%rd82, %rd68, %rd3;
	setp.eq.s64 	%p11, %rd82, -1;
	min.u64 	%rd83, %rd30, %rd75;
	selp.b64 	%rd84, %rd83, %rd74, %p11;
	selp.b64 	%rd85, %rd30, %rd81, %p11;
	min.u64 	%rd86, %rd85, %rd77;
	cvt.u32.u64 	%r90, %rd73;
	cvt.u32.u64 	%r91, %rd84;
	sub.s32 	%r37, %r91, %r90;
	cvt.u32.u64 	%r92, %rd86;
	cvt.u32.u64 	%r93, %rd31;
	sub.s32 	%r38, %r92, %r93;
	// begin inline asm
	griddepcontrol.wait;
	// end inline asm
	setp.eq.s16 	%p12, %rs1, 0;
	@%p12 bra 	$L__BB6_31;
	add.s64 	%rd88, %rd29, %rd30;
	add.s64 	%rd89, %rd88, %rd31;
	add.s32 	%r39, %r38, %r37;
	setp.ge.s32 	%p13, %r1, %r39;
	cvt.u64.u32 	%rd90, %r1;
	add.s64 	%rd91, %rd28, %rd90;
	mad.lo.s64 	%rd32, %rd91, 24, %rd2;
	sub.s32 	%r95, %r1, %r37;
	cvt.s64.s32 	%rd92, %r95;
	add.s64 	%rd93, %rd89, %rd92;
	mad.lo.s64 	%rd33, %rd93, 24, %rd2;
	@%p13 bra 	$L__BB6_27;
	setp.ge.s32 	%p14, %r1, %r37;
	@%p14 bra 	$L__BB6_26;
	ld.global.u32 	%r208, [%rd32];
	ld.global.u64 	%rd186, [%rd32+8];
	ld.global.v2.f32 	{%f102, %f101}, [%rd32+16];
	bra.uni 	$L__BB6_27;
$L__BB6_26:
	ld.global.u32 	%r208, [%rd33];
	ld.global.u64 	%rd186, [%rd33+8];
	ld.global.v2.f32 	{%f102, %f101}, [%rd33+16];
$L__BB6_27:
	add.s32 	%r43, %r1, 256;
	setp.ge.s32 	%p15, %r43, %r39;
	@%p15 bra 	$L__BB6_35;
	setp.lt.s32 	%p16, %r43, %r37;
	@%p16 bra 	$L__BB6_30;
	ld.global.u32 	%r207, [%rd33+6144];
	ld.global.u64 	%rd187, [%rd33+6152];
	ld.global.v2.f32 	{%f103, %f104}, [%rd33+6160];
	bra.uni 	$L__BB6_35;
$L__BB6_30:
	ld.global.u32 	%r207, [%rd32+6144];
	ld.global.u64 	%rd187, [%rd32+6152];
	ld.global.v2.f32 	{%f103, %f104}, [%rd32+6160];
	bra.uni 	$L__BB6_35;
$L__BB6_31:
	add.s64 	%rd96, %rd29, %rd30;
	add.s64 	%rd39, %rd96, %rd31;
	add.s32 	%r46, %r38, %r37;
	setp.ge.s32 	%p17, %r1, %r46;
	@%p17 bra 	$L__BB6_33;
	setp.lt.s32 	%p18, %r1, %r37;
	sub.s32 	%r98, %r1, %r37;
	cvt.s64.s32 	%rd97, %r98;
	cvt.u64.u32 	%rd98, %r1;
	selp.b64 	%rd99, %rd28, %rd39, %p18;
	selp.b64 	%rd100, %rd98, %rd97, %p18;
	add.s64 	%rd101, %rd100, %rd99;
	mad.lo.s64 	%rd102, %rd101, 24, %rd1;
	ld.global.u32 	%r208, [%rd102];
	ld.global.u64 	%rd186, [%rd102+8];
	ld.global.v2.f32 	{%f102, %f101}, [%rd102+16];
$L__BB6_33:
	add.s32 	%r49, %r1, 256;
	setp.ge.s32 	%p19, %r49, %r46;
	@%p19 bra 	$L__BB6_35;
	setp.lt.s32 	%p20, %r49, %r37;
	sub.s32 	%r100, %r49, %r37;
	cvt.s64.s32 	%rd104, %r100;
	cvt.u64.u32 	%rd105, %r49;
	selp.b64 	%rd106, %rd28, %rd39, %p20;
	selp.b64 	%rd107, %rd105, %rd104, %p20;
	add.s64 	%rd108, %rd107, %rd106;
	mad.lo.s64 	%rd109, %rd108, 24, %rd1;
	ld.global.u32 	%r207, [%rd109];
	ld.global.u64 	%rd187, [%rd109+8];
	ld.global.v2.f32 	{%f103, %f104}, [%rd109+16];
$L__BB6_35:
	mov.u32 	%r101, _ZZN3cub18CUB_300001_SM_10006detail10merge_sort26DeviceMergeSortMergeKernelINS2_10policy_hubIN6thrust24THRUST_300001_SM_1000_NS6detail15normal_iteratorINS6_10device_ptrI5POINTEEEEE9Policy600ESC_PNS0_8NullTypeESC_SG_m12POINTCmpDateSA_SF_EEvbT2_T3_T4_PT6_PT7_T5_PSK_SK_NS1_7vsmem_tEE19static_temp_storage;
	mad.lo.s32 	%r102, %r1, 24, %r101;
	st.shared.u32 	[%r102], %r208;
	st.shared.u64 	[%r102+8], %rd186;
	st.shared.v2.f32 	[%r102+16], {%f102, %f101};
	st.shared.u32 	[%r102+6144], %r207;
	st.shared.u64 	[%r102+6152], %rd187;
	st.shared.v2.f32 	[%r102+6160], {%f103, %f104};
	bar.sync 	0;
	// begin inline asm
	griddepcontrol.launch_dependents;
	// end inline asm
	add.s32 	%r53, %r38, %r37;
	shl.b32 	%r54, %r1, 1;
	min.s32 	%r55, %r54, %r53;
	setp.lt.s32 	%p21, %r55, %r38;
	sub.s32 	%r103, %r55, %r38;
	selp.b32 	%r211, 0, %r103, %p21;
	min.s32 	%r209, %r55, %r37;
	setp.ge.s32 	%p22, %r211, %r209;
	@%p22 bra 	$L__BB6_38;
	add.s32 	%r58, %r55, %r37;
$L__BB6_37:
	sub.s32 	%r104, %r209, %r211;
	shr.u32 	%r105, %r104, 31;
	add.s32 	%r106, %r104, %r105;
	shr.s32 	%r107, %r106, 1;
	add.s32 	%r108, %r107, %r211;
	mad.lo.s32 	%r110, %r108, 24, %r101;
	ld.shared.u64 	%rd110, [%r110+8];
	not.b32 	%r111, %r108;
	add.s32 	%r112, %r58, %r111;
	mad.lo.s32 	%r113, %r112, 24, %r101;
	ld.shared.u64 	%rd111, [%r113+8];
	setp.lt.s64 	%p23, %rd111, %rd110;
	add.s32 	%r114, %r108, 1;
	selp.b32 	%r211, %r211, %r114, %p23;
	selp.b32 	%r209, %r108, %r209, %p23;
	setp.lt.s32 	%p24, %r211, %r209;
	@%p24 bra 	$L__BB6_37;
$L__BB6_38:
	sub.s32 	%r115, %r55, %r211;
	add.s32 	%r64, %r115, %r37;
	mad.lo.s32 	%r65, %r64, 24, %r101;
	ld.shared.u32 	%r212, [%r65];
	ld.shared.u64 	%rd188, [%r65+8];
	ld.shared.v2.f32 	{%f105, %f106}, [%r65+16];
	mad.lo.s32 	%r67, %r211, 24, %r101;
	ld.shared.u32 	%r213, [%r67];
	ld.shared.u64 	%rd189, [%r67+8];
	ld.shared.v2.f32 	{%f107, %f108}, [%r67+16];
	setp.ge.s32 	%p26, %r64, %r53;
	mov.pred 	%p64, 0;
	@%p26 bra 	$L__BB6_40;
	setp.ge.s32 	%p27, %r211, %r37;
	setp.lt.s64 	%p28, %rd188, %rd189;
	or.pred  	%p64, %p27, %p28;
$L__BB6_40:
	selp.b32 	%r69, %r212, %r213, %p64;
	selp.b64 	%rd47, %rd188, %rd189, %p64;
	selp.f32 	%f59, %f105, %f107, %p64;
	selp.f32 	%f60, %f106, %f108, %p64;
	selp.u32 	%r117, 1, 0, %p64;
	add.s32 	%r70, %r64, %r117;
	not.pred 	%p29, %p64;
	selp.u32 	%r118, 1, 0, %p29;
	add.s32 	%r71, %r211, %r118;
	@%p29 bra 	$L__BB6_42;
	ld.shared.u32 	%r212, [%r65+24];
	ld.shared.u64 	%rd188, [%r65+32];
	ld.shared.v2.f32 	{%f105, %f106}, [%r65+40];
	bra.uni 	$L__BB6_43;
$L__BB6_42:
	ld.shared.u32 	%r213, [%r67+24];
	ld.shared.u64 	%rd189, [%r67+32];
	ld.shared.v2.f32 	{%f107, %f108}, [%r67+40];
$L__BB6_43:
	setp.ge.s32 	%p31, %r70, %r53;
	mov.pred 	%p65, 0;
	@%p31 bra 	$L__BB6_45;
	setp.ge.s32 	%p32, %r71, %r37;
	setp.lt.s64 	%p33, %rd188, %rd189;
	or.pred  	%p65, %p32, %p33;
$L__BB6_45:
	setp.eq.s16 	%p34, %rs1, 0;
	selp.b32 	%r76, %r212, %r213, %p65;
	selp.b64 	%rd52, %rd188, %rd189, %p65;
	selp.f32 	%f69, %f105, %f107, %p65;
	selp.f32 	%f70, %f106, %f108, %p65;
	bar.sync 	0;
	@%p34 bra 	$L__BB6_52;
	// begin inline asm
	mov.u32 %r119, %laneid;
	// end inline asm
	and.b32  	%r77, %r54, 1984;
	shl.b32 	%r120, %r119, 1;
	add.s32 	%r121, %r120, %r77;
	mov.u32 	%r122, _ZZN3cub18CUB_300001_SM_10006detail10merge_sort26DeviceMergeSortMergeKernelINS2_10policy_hubIN6thrust24THRUST_300001_SM_1000_NS6detail15normal_iteratorINS6_10device_ptrI5POINTEEEEE9Policy600ESC_PNS0_8NullTypeESC_SG_m12POINTCmpDateSA_SF_EEvbT2_T3_T4_PT6_PT7_T5_PSK_SK_NS1_7vsmem_tEE19static_temp_storage;
	mad.lo.s32 	%r123, %r121, 24, %r122;
	st.shared.u32 	[%r123], %r69;
	st.shared.u64 	[%r123+8], %rd47;
	st.shared.v2.f32 	[%r123+16], {%f59, %f60};
	st.shared.u32 	[%r123+24], %r76;
	st.shared.u64 	[%r123+32], %rd52;
	st.shared.v2.f32 	[%r123+40], {%f69, %f70};
	bar.warp.sync 	-1;
	sub.s32 	%r124, %r121, %r119;
	mad.lo.s32 	%r125, %r124, 24, %r122;
	ld.shared.u32 	%r78, [%r125];
	ld.shared.u64 	%rd53, [%r125+8];
	ld.shared.v2.f32 	{%f71, %f72}, [%r125+16];
	ld.shared.u32 	%r79, [%r125+768];
	ld.shared.u64 	%rd54, [%r125+776];
	ld.shared.v2.f32 	{%f73, %f74}, [%r125+784];
	setp.ne.s32 	%p35, %r1, 0;
	@%p35 bra 	$L__BB6_48;
	st.volatile.shared.u32 	[_ZZN3cub18CUB_300001_SM_10006detail10merge_sort26DeviceMergeSortMergeKernelINS2_10policy_hubIN6thrust24THRUST_300001_SM_1000_NS6detail15normal_iteratorINS6_10device_ptrI5POINTEEEEE9Policy600ESC_PNS0_8NullTypeESC_SG_m12POINTCmpDateSA_SF_EEvbT2_T3_T4_PT6_PT7_T5_PSK_SK_NS1_7vsmem_tEE19static_temp_storage+12288], %r53;
$L__BB6_48:
	bar.sync 	0;
	ld.volatile.shared.u32 	%r80, [_ZZN3cub18CUB_300001_SM_10006detail10merge_sort26DeviceMergeSortMergeKernelINS2_10policy_hubIN6thrust24THRUST_300001_SM_1000_NS6detail15normal_iteratorINS6_10device_ptrI5POINTEEEEE9Policy600ESC_PNS0_8NullTypeESC_SG_m12POINTCmpDateSA_SF_EEvbT2_T3_T4_PT6_PT7_T5_PSK_SK_NS1_7vsmem_tEE19static_temp_storage+12288];
	and.b32  	%r126, %r1, 31;
	add.s32 	%r81, %r77, %r126;
	setp.ge.s32 	%p36, %r81, %r80;
	cvt.u64.u32 	%rd112, %r81;
	add.s64 	%rd113, %rd4, %rd112;
	mad.lo.s64 	%rd55, %rd113, 24, %rd1;
	@%p36 bra 	$L__BB6_50;
	st.global.u32 	[%rd55], %r78;
	st.global.u64 	[%rd55+8], %rd53;
	st.global.v2.f32 	[%rd55+16], {%f71, %f72};
$L__BB6_50:
	add.s32 	%r127, %r81, 32;
	setp.ge.s32 	%p37, %r127, %r80;
	@%p37 bra 	$L__BB6_58;
	st.global.u32 	[%rd55+768], %r79;
	st.global.u64 	[%rd55+776], %rd54;
	st.global.v2.f32 	[%rd55+784], {%f73, %f74};
	bra.uni 	$L__BB6_58;
$L__BB6_52:
	// begin inline asm
	mov.u32 %r128, %laneid;
	// end inline asm
	and.b32  	%r82, %r54, 1984;
	shl.b32 	%r129, %r128, 1;
	add.s32 	%r130, %r129, %r82;
	mov.u32 	%r131, _ZZN3cub18CUB_300001_SM_10006detail10merge_sort26DeviceMergeSortMergeKernelINS2_10policy_hubIN6thrust24THRUST_300001_SM_1000_NS6detail15normal_iteratorINS6_10device_ptrI5POINTEEEEE9Policy600ESC_PNS0_8NullTypeESC_SG_m12POINTCmpDateSA_SF_EEvbT2_T3_T4_PT6_PT7_T5_PSK_SK_NS1_7vsmem_tEE19static_temp_storage;
	mad.lo.s32 	%r132, %r130, 24, %r131;
	st.shared.u32 	[%r132], %r69;
	st.shared.u64 	[%r132+8], %rd47;
	st.shared.v2.f32 	[%r132+16], {%f59, %f60};
	st.shared.u32 	[%r132+24], %r76;
	st.shared.u64 	[%r132+32], %rd52;
	st.shared.v2.f32 	[%r132+40], {%f69, %f70};
	bar.warp.sync 	-1;
	sub.s32 	%r133, %r130, %r128;
	mad.lo.s32 	%r134, %r133, 24, %r131;
	ld.shared.u32 	%r83, [%r134];
	ld.shared.u64 	%rd56, [%r134+8];
	ld.shared.v2.f32 	{%f75, %f76}, [%r134+16];
	ld.shared.u32 	%r84, [%r134+768];
	ld.shared.u64 	%rd57, [%r134+776];
	ld.shared.v2.f32 	{%f77, %f78}, [%r134+784];
	setp.ne.s32 	%p38, %r1, 0;
	@%p38 bra 	$L__BB6_54;
	st.volatile.shared.u32 	[_ZZN3cub18CUB_300001_SM_10006detail10merge_sort26DeviceMergeSortMergeKernelINS2_10policy_hubIN6thrust24THRUST_300001_SM_1000_NS6detail15normal_iteratorINS6_10device_ptrI5POINTEEEEE9Policy600ESC_PNS0_8NullTypeESC_SG_m12POINTCmpDateSA_SF_EEvbT2_T3_T4_PT6_PT7_T5_PSK_SK_NS1_7vsmem_tEE19static_temp_storage+12288], %r53;
$L__BB6_54:
	bar.sync 	0;
	ld.volatile.shared.u32 	%r85, [_ZZN3cub18CUB_300001_SM_10006detail10merge_sort26DeviceMergeSortMergeKernelINS2_10policy_hubIN6thrust24THRUST_300001_SM_1000_NS6detail15normal_iteratorINS6_10device_ptrI5POINTEEEEE9Policy600ESC_PNS0_8NullTypeESC_SG_m12POINTCmpDateSA_SF_EEvbT2_T3_T4_PT6_PT7_T5_PSK_SK_NS1_7vsmem_tEE19static_temp_storage+12288];
	and.b32  	%r135, %r1, 31;
	cvt.u64.u32 	%rd114, %r82;
	cvt.u64.u32 	%rd115, %r135;
	add.s32 	%r86, %r82, %r135;
	add.s64 	%rd116, %rd4, %rd115;
	add.s64 	%rd117, %rd116, %rd114;
	setp.ge.s32 	%p39, %r86, %r85;
	mad.lo.s64 	%rd58, %rd117, 24, %rd2;
	@%p39 bra 	$L__BB6_56;
	st.global.u32 	[%rd58], %r83;
	st.global.u64 	[%rd58+8], %rd56;
	st.global.v2.f32 	[%rd58+16], {%f75, %f76};
$L__BB6_56:
	add.s32 	%r136, %r86, 32;
	setp.ge.s32 	%p40, %r136, %r85;
	@%p40 bra 	$L__BB6_58;
	st.global.u32 	[%rd58+768], %r84;
	st.global.u64 	[%rd58+776], %rd57;
	st.global.v2.f32 	[%rd58+784], {%f77, %f78};
$L__BB6_58:
	ret;

}
	// .globl	_ZN3cub18CUB_300001_SM_10006detail10merge_sort30DeviceMergeSortBlockSortKernelINS2_10policy_hubIN6thrust24THRUST_300001_SM_1000_NS6detail15normal_iteratorINS6_10device_ptrI5POINTEEEEE9Policy600ESC_PNS0_8NullTypeESC_SG_j11POINTCmpLonSA_SF_EEvbT0_T1_T2_T3_T4_PT6_PT7_T5_NS1_7vsmem_tE
.visible .entry _ZN3cub18CUB_300001_SM_10006detail10merge_sort30DeviceMergeSortBlockSortKernelINS2_10policy_hubIN6thrust24THRUST_300001_SM_1000_NS6detail15normal_iteratorINS6_10device_ptrI5POINTEEEEE9Policy600ESC_PNS0_8NullTypeESC_SG_j11POINTCmpLonSA_SF_EEvbT0_T1_T2_T3_T4_PT6_PT7_T5_NS1_7vsmem_tE(
	.param .u8 _ZN3cub18CUB_300001_SM_10006detail10merge_sort30DeviceMergeSortBlockSortKernelINS2_10policy_hubIN6thrust24THRUST_300001_SM_1000_NS6detail15normal_iteratorINS6_10device_ptrI5POINTEEEEE9Policy600ESC_PNS0_8NullTypeESC_SG_j11POINTCmpLonSA_SF_EEvbT0_T1_T2_T3_T4_PT6_PT7_T5_NS1_7vsmem_tE_param_0,
	.param .align 8 .b8 _ZN3cub18CUB_300001_SM_10006detail10merge_sort30DeviceMergeSortBlockSortKernelINS2_10policy_hubIN6thrust24THRUST_300001_SM_1000_NS6detail15normal_iteratorINS6_10device_ptrI5POINTEEEEE9Policy600ESC_PNS0_8NullTypeESC_SG_j11POINTCmpLonSA_SF_EEvbT0_T1_T2_T3_T4_PT6_PT7_T5_NS1_7vsmem_tE_param_1[8],
	.param .u64 .ptr .align 1 _ZN3cub18CUB_300001_SM_10006detail10merge_sort30DeviceMergeSortBlockSortKernelINS2_10policy_hubIN6thrust24THRUST_300001_SM_1000_NS6detail15normal_iteratorINS6_10device_ptrI5POINTEEEEE9Policy600ESC_PNS0_8NullTypeESC_SG_j11POINTCmpLonSA_SF_EEvbT0_T1_T2_T3_T4_PT6_PT7_T5_NS1_7vsmem_tE_param_2,
	.param .align 8 .b8 _ZN3cub18CUB_300001_SM_10006detail10merge_sort30DeviceMergeSortBlockSortKernelINS2_10policy_hubIN6thrust24THRUST_300001_SM_1000_NS6detail15normal_iteratorINS6_10device_ptrI5POINTEEEEE9Policy600ESC_PNS0_8NullTypeESC_SG_j11POINTCmpLonSA_SF_EEvbT0_T1_T2_T3_T4_PT6_PT7_T5_NS1_7vsmem_tE_param_3[8],
	.param .u64 .ptr .align 1 _ZN3cub18CUB_300001_SM_10006detail10merge_sort30DeviceMergeSortBlockSortKernelINS2_10policy_hubIN6thrust24THRUST_300001_SM_1000_NS6detail15normal_iteratorINS6_10device_ptrI5POINTEEEEE9Policy600ESC_PNS0_8NullTypeESC_SG_j11POINTCmpLonSA_SF_EEvbT0_T1_T2_T3_T4_PT6_PT7_T5_NS1_7vsmem_tE_param_4,
	.param .u32 _ZN3cub18CUB_300001_SM_10006detail10merge_sort30DeviceMergeSortBlockSortKernelINS2_10policy_hubIN6thrust24THRUST_300001_SM_1000_NS6detail15normal_iteratorINS6_10device_ptrI5POINTEEEEE9Policy600ESC_PNS0_8NullTypeESC_SG_j11POINTCmpLonSA_SF_EEvbT0_T1_T2_T3_T4_PT6_PT7_T5_NS1_7vsmem_tE_param_5,
	.param .u64 .ptr .align 1 _ZN3cub18CUB_300001_SM_10006detail10merge_sort30DeviceMergeSortBlockSortKernelINS2_10policy_hubIN6thrust24THRUST_300001_SM_1000_NS6detail15normal_iteratorINS6_10device_ptrI5POINTEEEEE9Policy600ESC_PNS0_8NullTypeESC_SG_j11POINTCmpLonSA_SF_EEvbT0_T1_T2_T3_T4_PT6_PT7_T5_NS1_7vsmem_tE_param_6,
	.param .u64 .ptr .align 1 _ZN3cub18CUB_300001_SM_10006detail10merge_sort30DeviceMergeSortBlockSortKernelINS2_10policy_hubIN6thrust24THRUST_300001_SM_1000_NS6detail15normal_iteratorINS6_10device_ptrI5POINTEEEEE9Policy600ESC_PNS0_8NullTypeESC_SG_j11POINTCmpLonSA_SF_EEvbT0_T1_T2_T3_T4_PT6_PT7_T5_NS1_7vsmem_tE_param_7,
	.param .align 1 .b8 _ZN3cub18CUB_300001_SM_10006detail10merge_sort30DeviceMergeSortBlockSortKernelINS2_10policy_hubIN6thrust24THRUST_300001_SM_1000_NS6detail15normal_iteratorINS6_10device_ptrI5POINTEEEEE9Policy600ESC_PNS0_8NullTypeESC_SG_j11POINTCmpLonSA_SF_EEvbT0_T1_T2_T3_T4_PT6_PT7_T5_NS1_7vsmem_tE_param_8[1],
	.param .align 8 .b8 _ZN3cub18CUB_300001_SM_10006detail10merge_sort30DeviceMergeSortBlockSortKernelINS2_10policy_hubIN6thrust24THRUST_300001_SM_1000_NS6detail15normal_iteratorINS6_10device_ptrI5POINTEEEEE9Policy600ESC_PNS0_8NullTypeESC_SG_j11POINTCmpLonSA_SF_EEvbT0_T1_T2_T3_T4_PT6_PT7_T5_NS1_7vsmem_tE_param_9[8]
)
.maxntid 256
{
	.reg .pred 	%p<57>;
	.reg .b16 	%rs<4>;
	.reg .b32 	%r<234>;
	.reg .b32 	%f<118>;
	.reg .b64 	%rd<87>;
	// demoted variable
	.shared .align 16 .b8 _ZZN3cub18CUB_300001_SM_10006detail10merge_sort30DeviceMergeSortBlockSortKernelINS2_10policy_hubIN6thrust24THRUST_300001_SM_1000_NS6detail15normal_iteratorINS6_10device_ptrI5POINTEEEEE9Policy600ESC_PNS0_8NullTypeESC_SG_j11POINTCmpLonSA_SF_EEvbT0_T1_T2_T3_T4_PT6_PT7_T5_NS1_7vsmem_tEE19static_temp_storage[12320];
	ld.param.u64 	%rd45, [_ZN3cub18CUB_300001_SM_10006detail10merge_sort30DeviceMergeSortBlockSortKernelINS2_10policy_hubIN6thrust24THRUST_300001_SM_1000_NS6detail15normal_iteratorINS6_10device_ptrI5POINTEEEEE9Policy600ESC_PNS0_8NullTypeESC_SG_j11POINTCmpLonSA_SF_EEvbT0_T1_T2_T3_T4_PT6_PT7_T5_NS1_7vsmem_tE_param_3];
	ld.param.u64 	%rd46, [_ZN3cub18CUB_300001_SM_10006detail10merge_sort30DeviceMergeSortBlockSortKernelINS2_10policy_hubIN6thrust24THRUST_300001_SM_1000_NS6detail15normal_iteratorINS6_10device_ptrI5POINTEEEEE9Policy600ESC_PNS0_8NullTypeESC_SG_j11POINTCmpLonSA_SF_EEvbT0_T1_T2_T3_T4_PT6_PT7_T5_NS1_7vsmem_tE_param_1];
	ld.param.u32 	%r91, [_ZN3cub18CUB_300001_SM_10006detail10merge_sort30DeviceMergeSortBlockSortKernelINS2_10policy_hubIN6thrust24THRUST_300001_SM_1000_NS6detail15normal_iteratorINS6_10device_ptrI5POINTEEEEE9Policy600ESC_PNS0_8NullTypeESC_SG_j11POINTCmpLonSA_SF_EEvbT0_T1_T2_T3_T4_PT6_PT7_T5_NS1_7vsmem_tE_param_5];
	cvta.to.global.u64 	%rd1, %rd46;
	cvta.to.global.u64 	%rd2, %rd45;
	mov.u32 	%r92, %ctaid.x;
	mov.u32 	%r93, %nctaid.x;
	shl.b32 	%r1, %r92, 9;
	add.s32 	%r94, %r93, -1;
	setp.ge.u32 	%p9, %r92, %r94;
	@%p9 bra 	$L__BB7_18;
	// begin inline asm
	griddepcontrol.wait;
	// end inline asm
	cvt.u64.u32 	%rd58, %r1;
	mov.u32 	%r2, %tid.x;
	and.b32  	%r153, %r2, 31;
	shl.b32 	%r154, %r2, 1;
	and.b32  	%r3, %r154, 1984;
	or.b32  	%r155, %r3, %r153;
	cvt.u64.u32 	%rd59, %r155;
	add.s64 	%rd3, %rd59, %rd58;
	mad.lo.s64 	%rd60, %rd3, 24, %rd1;
	ld.global.u32 	%r156, [%rd60];
	ld.global.u64 	%rd61, [%rd60+8];
	ld.global.v2.f32 	{%f80, %f81}, [%rd60+16];
	ld.global.u32 	%r157, [%rd60+768];
	ld.global.u64 	%rd62, [%rd60+776];
	ld.global.v2.f32 	{%f82, %f83}, [%rd60+784];
	// begin inline asm
	mov.u32 %r152, %laneid;
	// end inline asm
	add.s32 	%r158, %r152, %r3;
	mov.u32 	%r159, _ZZN3cub18CUB_300001_SM_10006detail10merge_sort30DeviceMergeSortBlockSortKernelINS2_10policy_hubIN6thrust24THRUST_300001_SM_1000_NS6detail15normal_iteratorINS6_10device_ptrI5POINTEEEEE9Policy600ESC_PNS0_8NullTypeESC_SG_j11POINTCmpLonSA_SF_EEvbT0_T1_T2_T3_T4_PT6_PT7_T5_NS1_7vsmem_tEE19static_temp_storage;
	mad.lo.s32 	%r4, %r158, 24, %r159;
	st.shared.u32 	[%r4], %r156;
	st.shared.u64 	[%r4+8], %rd61;
	st.shared.v2.f32 	[%r4+16], {%f80, %f81};
	st.shared.u32 	[%r4+768], %r157;
	st.shared.u64 	[%r4+776], %rd62;
	st.shared.v2.f32 	[%r4+784], {%f82, %f83};
	bar.warp.sync 	-1;
	mad.lo.s32 	%r5, %r152, 24, %r4;
	ld.shared.u32 	%r215, [%r5];
	ld.shared.u64 	%rd76, [%r5+8];
	.pragma "used_bytes_mask 4095";
	ld.shared.v4.u32 	{%r160, %r161, %r7, %r162}, [%r5+16];
	mov.b32 	%f97, %r160;
	mov.b32 	%f2, %r161;
	ld.shared.u64 	%rd5, [%r5+32];
	ld.shared.v2.f32 	{%f3, %f94}, [%r5+40];
	bar.sync 	0;
	// begin inline asm
	griddepcontrol.launch_dependents;
	// end inline asm
	setp.geu.f32 	%p37, %f94, %f2;
	mov.f32 	%f95, %f3;
	mov.u64 	%rd75, %rd5;
	mov.u32 	%r214, %r7;
	mov.f32 	%f96, %f2;
	@%p37 bra 	$L__BB7_3;
	mov.f32 	%f95, %f97;
	mov.u64 	%rd75, %rd76;
	mov.u32 	%r214, %r215;
	mov.f32 	%f97, %f3;
	mov.u64 	%rd76, %rd5;
	mov.u32 	%r215, %r7;
	mov.f32 	%f96, %f94;
	mov.f32 	%f94, %f2;
$L__BB7_3:
	mov.b32 	%r216, 2;
	mad.lo.s32 	%r166, %r2, 48, %r159;
$L__BB7_4:
	bar.sync 	0;
	add.s32 	%r164, %r216, -1;
	st.shared.u32 	[%r166], %r215;
	st.shared.u64 	[%r166+8], %rd76;
	st.shared.v2.f32 	[%r166+16], {%f97, %f96};
	st.shared.u32 	[%r166+24], %r214;
	st.shared.u64 	[%r166+32], %rd75;
	st.shared.v2.f32 	[%r166+40], {%f95, %f94};
	bar.sync 	0;
	neg.s32 	%r167, %r216;
	and.b32  	%r168, %r2, %r167;
	shl.b32 	%r169, %r168, 1;
	and.b32  	%r170, %r164, %r2;
	shl.b32 	%r171, %r170, 1;
	min.u32 	%r13, %r171, 512;
	min.u32 	%r14, %r169, 512;
	add.s32 	%r172, %r14, %r216;
	min.s32 	%r15, %r172, 512;
	add.s32 	%r173, %r15, %r216;
	min.s32 	%r16, %r173, 512;
	sub.s32 	%r174, %r15, %r14;
	sub.s32 	%r175, %r16, %r15;
	setp.lt.s32 	%p38, %r13, %r175;
	sub.s32 	%r176, %r13, %r175;
	selp.b32 	%r219, 0, %r176, %p38;
	min.s32 	%r217, %r174, %r13;
	setp.ge.s32 	%p39, %r219, %r217;
	@%p39 bra 	$L__BB7_7;
	add.s32 	%r19, %r15, %r13;
$L__BB7_6:
	sub.s32 	%r177, %r217, %r219;
	shr.u32 	%r178, %r177, 31;
	add.s32 	%r179, %r177, %r178;
	shr.s32 	%r180, %r179, 1;
	add.s32 	%r181, %r180, %r219;
	add.s32 	%r182, %r181, %r14;
	mov.u32 	%r183, _ZZN3cub18CUB_300001_SM_10006detail10merge_sort30DeviceMergeSortBlockSortKernelINS2_10policy_hubIN6thrust24THRUST_300001_SM_1000_NS6detail15normal_iteratorINS6_10device_ptrI5POINTEEEEE9Policy600ESC_PNS0_8NullTypeESC_SG_j11POINTCmpLonSA_SF_EEvbT0_T1_T2_T3_T4_PT6_PT7_T5_NS1_7vsmem_tEE19static_temp_storage;
	mad.lo.s32 	%r184, %r182, 24, %r183;
	ld.shared.f32 	%f84, [%r184+20];
	not.b32 	%r185, %r181;
	add.s32 	%r186, %r19, %r185;
	mad.lo.s32 	%r187, %r186, 24, %r183;
	ld.shared.f32 	%f85, [%r187+20];
	setp.geu.f32 	%p40, %f85, %f84;
	add.s32 	%r188, %r181, 1;
	selp.b32 	%r219, %r188, %r219, %p40;
	selp.b32 	%r217, %r217, %r181, %p40;
	setp.lt.s32 	%p41, %r219, %r217;
	@%p41 bra 	$L__BB7_6;
$L__BB7_7:
	add.s32 	%r25, %r219, %r14;
	add.s32 	%r189, %r15, %r13;
	sub.s32 	%r26, %r189, %r219;
	mov.u32 	%r190, _ZZN3cub18CUB_300001_SM_10006detail10merge_sort30DeviceMergeSortBlockSortKernelINS2_10policy_hubIN6thrust24THRUST_300001_SM_1000_NS6detail15normal_iteratorINS6_10device_ptrI5POINTEEEEE9Policy600ESC_PNS0_8NullTypeESC_SG_j11POINTCmpLonSA_SF_EEvbT0_T1_T2_T3_T4_PT6_PT7_T5_NS1_7vsmem_tEE19static_temp_storage;
	mad.lo.s32 	%r27, %r25, 24, %r190;
	ld.shared.u32 	%r221, [%r27];
	ld.shared.u64 	%rd78, [%r27+8];
	ld.shared.v2.f32 	{%f100, %f101}, [%r27+16];
	mad.lo.s32 	%r29, %r26, 24, %r190;
	ld.shared.u32 	%r220, [%r29];
	ld.shared.u64 	%rd77, [%r29+8];
	ld.shared.v2.f32 	{%f98, %f99}, [%r29+16];
	setp.ge.s32 	%p43, %r26, %r16;
	mov.pred 	%p53, 0;
	@%p43 bra 	$L__BB7_9;
	setp.ge.s32 	%p44, %r25, %r15;
	setp.lt.f32 	%p45, %f99, %f101;
	or.pred  	%p53, %p44, %p45;
$L__BB7_9:
	selp.b32 	%r215, %r220, %r221, %p53;
	selp.b64 	%rd76, %rd77, %rd78, %p53;
	selp.f32 	%f97, %f98, %f100, %p53;
	selp.f32 	%f96, %f99, %f101, %p53;
	selp.u32 	%r191, 1, 0, %p53;
	add.s32 	%r32, %r26, %r191;
	not.pred 	%p46, %p53;
	selp.u32 	%r192, 1, 0, %p46;
	add.s32 	%r33, %r25, %r192;
	@%p46 bra 	$L__BB7_11;
	ld.shared.u32 	%r220, [%r29+24];
	ld.shared.u64 	%rd77, [%r29+32];
	ld.shared.v2.f32 	{%f98, %f99}, [%r29+40];
	bra.uni 	$L__BB7_12;
$L__BB7_11:
	ld.shared.u32 	%r221, [%r27+24];
	ld.shared.u64 	%rd78, [%r27+32];
	ld.shared.v2.f32 	{%f100, %f101}, [%r27+40];
$L__BB7_12:
	setp.ge.s32 	%p48, %r32, %r16;
	mov.pred 	%p54, 0;
	@%p48 bra 	$L__BB7_14;
	setp.ge.s32 	%p49, %r33, %r15;
	setp.lt.f32 	%p50, %f99, %f101;
	or.pred  	%p54, %p49, %p50;
$L__BB7_14:
	selp.b32 	%r214, %r220, %r221, %p54;
	selp.b64 	%rd75, %rd77, %rd78, %p54;
	selp.f32 	%f95, %f98, %f100, %p54;
	selp.f32 	%f94, %f99, %f101, %p54;
	shl.b32 	%r39, %r216, 1;
	setp.lt.u32 	%p51, %r216, 129;
	mov.u32 	%r216, %r39;
	@%p51 bra 	$L__BB7_4;
	ld.param.s8 	%rs3, [_ZN3cub18CUB_300001_SM_10006detail10merge_sort30DeviceMergeSortBlockSortKernelINS2_10policy_hubIN6thrust24THRUST_300001_SM_1000_NS6detail15normal_iteratorINS6_10device_ptrI5POINTEEEEE9Policy600ESC_PNS0_8NullTypeESC_SG_j11POINTCmpLonSA_SF_EEvbT0_T1_T2_T3_T4_PT6_PT7_T5_NS1_7vsmem_tE_param_0];
	bar.sync 	0;
	setp.eq.s16 	%p52, %rs3, 0;
	@%p52 bra 	$L__BB7_17;
	st.shared.u32 	[%r5], %r215;
	st.shared.u64 	[%r5+8], %rd76;
	st.shared.v2.f32 	[%r5+16], {%f97, %f96};
	st.shared.u32 	[%r5+24], %r214;
	st.shared.u64 	[%r5+32], %rd75;
	st.shared.v2.f32 	[%r5+40], {%f95, %f94};
	bar.warp.sync 	-1;
	cvt.u64.u32 	%rd63, %r3;
	mov.u32 	%r193, %ctaid.x;
	shl.b32 	%r194, %r193, 9;
	mov.u32 	%r195, %tid.x;
	and.b32  	%r196, %r195, 31;
	or.b32  	%r197, %r196, %r194;
	cvt.u64.u32 	%rd64, %r197;
	add.s64 	%rd65, %rd64, %rd63;
	mad.lo.s64 	%rd66, %rd65, 24, %rd2;
	.pragma "used_bytes_mask 15";
	ld.shared.v2.u32 	{%r198, %r199}, [%r4];
	ld.shared.v2.u32 	{%r200, %r201}, [%r4+8];
	ld.shared.v2.u32 	{%r202, %r203}, [%r4+16];
	st.global.v2.u32 	[%rd66], {%r198, %r199};
	st.global.v2.u32 	[%rd66+8], {%r200, %r201};
	st.global.v2.u32 	[%rd66+16], {%r202, %r203};
	.pragma "used_bytes_mask 15";
	ld.shared.v2.u32 	{%r204, %r205}, [%r4+768];
	ld.shared.v2.u32 	{%r206, %r207}, [%r4+776];
	ld.shared.v2.u32 	{%r208, %r209}, [%r4+784];
	st.global.v2.u32 	[%rd66+768], {%r204, %r205};
	st.global.v2.u32 	[%rd66+776], {%r206, %r207};
	st.global.v2.u32 	[%rd66+784], {%r208, %r209};
	bra.uni 	$L__BB7_49;
$L__BB7_17:
	ld.param.u64 	%rd72, [_ZN3cub18CUB_300001_SM_10006detail10merge_sort30DeviceMergeSortBlockSortKernelINS2_10policy_hubIN6thrust24THRUST_300001_SM_1000_NS6detail15normal_iteratorINS6_10device_ptrI5POINTEEEEE9Policy600ESC_PNS0_8NullTypeESC_SG_j11POINTCmpLonSA_SF_EEvbT0_T1_T2_T3_T4_PT6_PT7_T5_NS1_7vsmem_tE_param_6];
	st.shared.u32 	[%r5], %r215;
	st.shared.u64 	[%r5+8], %rd76;
	st.shared.v2.f32 	[%r5+16], {%f97, %f96};
	st.shared.u32 	[%r5+24], %r214;
	st.shared.u64 	[%r5+32], %rd75;
	st.shared.v2.f32 	[%r5+40], {%f95, %f94};
	bar.warp.sync 	-1;
	ld.shared.u32 	%r210, [%r4];
	ld.shared.u64 	%rd67, [%r4+8];
	ld.shared.v2.f32 	{%f86, %f87}, [%r4+16];
	ld.shared.u32 	%r211, [%r4+768];
	ld.shared.u64 	%rd68, [%r4+776];
	ld.shared.v2.f32 	{%f88, %f89}, [%r4+784];
	cvta.to.global.u64 	%rd69, %rd72;
	mad.lo.s64 	%rd70, %rd3, 24, %rd69;
	st.global.u32 	[%rd70], %r210;
	st.global.u64 	[%rd70+8], %rd67;
	st.global.v2.f32 	[%rd70+16], {%f86, %f87};
	st.global.u32 	[%rd70+768], %r211;
	st.global.u64 	[%rd70+776], %rd68;
	st.global.v2.f32 	[%rd70+784], {%f88, %f89};
	bra.uni 	$L__BB7_49;
$L__BB7_18:
	sub.s32 	%r95, %r91, %r1;
	min.s32 	%r40, %r95, 512;
	// begin inline asm
	griddepcontrol.wait;
	// end inline asm
	mul.wide.u32 	%rd47, %r1, 24;
	add.s64 	%rd48, %rd1, %rd47;
	mov.u32 	%r41, %tid.x;
	ld.global.u32 	%r223, [%rd48];
	ld.global.u64 	%rd80, [%rd48+8];
	ld.global.v2.f32 	{%f104, %f105}, [%rd48+16];
	and.b32  	%r96, %r41, 31;
	shl.b32 	%r97, %r41, 1;
	and.b32  	%r98, %r97, 1984;
	or.b32  	%r43, %r98, %r96;
	setp.ge.s32 	%p10, %r43, %r40;
	mul.lo.s32 	%r99, %r43, 24;
	cvt.u64.u32 	%rd49, %r99;
	add.s64 	%rd19, %rd48, %rd49;
	mov.f32 	%f102, %f105;
	mov.f32 	%f103, %f104;
	mov.u64 	%rd79, %rd80;
	mov.u32 	%r222, %r223;
	@%p10 bra 	$L__BB7_20;
	ld.global.u32 	%r222, [%rd19];
	ld.global.u64 	%rd79, [%rd19+8];
	ld.global.v2.f32 	{%f103, %f102}, [%rd19+16];
$L__BB7_20:
	add.s32 	%r46, %r43, 32;
	setp.ge.s32 	%p11, %r46, %r40;
	@%p11 bra 	$L__BB7_22;
	ld.global.u32 	%r223, [%rd19+768];
	ld.global.u64 	%rd80, [%rd19+776];
	ld.global.v2.f32 	{%f104, %f105}, [%rd19+784];
$L__BB7_22:
	// begin inline asm
	mov.u32 %r100, %laneid;
	// end inline asm
	add.s32 	%r103, %r100, %r98;
	mov.u32 	%r104, _ZZN3cub18CUB_300001_SM_10006detail10merge_sort30DeviceMergeSortBlockSortKernelINS2_10policy_hubIN6thrust24THRUST_300001_SM_1000_NS6detail15normal_iteratorINS6_10device_ptrI5POINTEEEEE9Policy600ESC_PNS0_8NullTypeESC_SG_j11POINTCmpLonSA_SF_EEvbT0_T1_T2_T3_T4_PT6_PT7_T5_NS1_7vsmem_tEE19static_temp_storage;
	mad.lo.s32 	%r49, %r103, 24, %r104;
	st.shared.u32 	[%r49], %r222;
	st.shared.u64 	[%r49+8], %rd79;
	st.shared.v2.f32 	[%r49+16], {%f103, %f102};
	st.shared.u32 	[%r49+768], %r223;
	st.shared.u64 	[%r49+776], %rd80;
	st.shared.v2.f32 	[%r49+784], {%f104, %f105};
	bar.warp.sync 	-1;
	mad.lo.s32 	%r50, %r100, 24, %r49;
	ld.shared.u32 	%r227, [%r50];
	ld.shared.u64 	%rd24, [%r50+8];
	.pragma "used_bytes_mask 4095";
	ld.shared.v4.u32 	{%r105, %r106, %r107, %r108}, [%r50+16];
	mov.b32 	%f40, %r106;
	mov.b32 	%f39, %r105;
	ld.shared.u64 	%rd50, [%r50+32];
	ld.shared.v2.f32 	{%f75, %f76}, [%r50+40];
	bar.sync 	0;
	// begin inline asm
	griddepcontrol.launch_dependents;
	// end inline asm
	or.b32  	%r112, %r97, 1;
	setp.lt.u32 	%p12, %r112, %r40;
	selp.b32 	%r52, %r107, %r227, %p12;
	selp.b64 	%rd84, %rd50, %rd24, %p12;
	selp.f32 	%f112, %f75, %f39, %p12;
	selp.f32 	%f113, %f76, %f40, %p12;
	setp.ge.u32 	%p13, %r97, %r40;
	setp.geu.f32 	%p14, %f113, %f40;
	or.pred  	%p15, %p13, %p14;
	mov.u32 	%r226, %r52;
	mov.f32 	%f110, %f40;
	mov.f32 	%f111, %f39;
	mov.u64 	%rd83, %rd24;
	@%p15 bra 	$L__BB7_24;
	mov.u32 	%r226, %r227;
	mov.f32 	%f110, %f113;
	mov.f32 	%f111, %f112;
	mov.u64 	%rd83, %rd84;
	mov.u64 	%rd84, %rd24;
	mov.u32 	%r227, %r52;
	mov.f32 	%f112, %f39;
	mov.f32 	%f113, %f40;
$L__BB7_24:
	mov.b32 	%r228, 2;
	mad.lo.s32 	%r116, %r41, 48, %r104;
$L__BB7_25:
	bar.sync 	0;
	add.s32 	%r114, %r228, -1;
	st.shared.u32 	[%r116], %r227;
	st.shared.u64 	[%r116+8], %rd83;
	st.shared.v2.f32 	[%r116+16], {%f111, %f110};
	st.shared.u32 	[%r116+24], %r226;
	st.shared.u64 	[%r116+32], %rd84;
	st.shared.v2.f32 	[%r116+40], {%f112, %f113};
	bar.sync 	0;
	neg.s32 	%r117, %r228;
	and.b32  	%r118, %r41, %r117;
	shl.b32 	%r119, %r118, 1;
	and.b32  	%r120, %r114, %r41;
	shl.b32 	%r121, %r120, 1;
	min.s32 	%r58, %r121, %r40;
	min.s32 	%r59, %r119, %r40;
	add.s32 	%r122, %r59, %r228;
	min.s32 	%r60, %r122, %r40;
	add.s32 	%r123, %r60, %r228;
	min.s32 	%r61, %r123, %r40;
	sub.s32 	%r124, %r60, %r59;
	sub.s32 	%r125, %r61, %r60;
	setp.lt.s32 	%p16, %r58, %r125;
	sub.s32 	%r126, %r58, %r125;
	selp.b32 	%r231, 0, %r126, %p16;
	min.s32 	%r229, %r124, %r58;
	setp.ge.s32 	%p17, %r231, %r229;
	@%p17 bra 	$L__BB7_28;
	add.s32 	%r64, %r60, %r58;
$L__BB7_27:
	sub.s32 	%r127, %r229, %r231;
	shr.u32 	%r128, %r127, 31;
	add.s32 	%r129, %r127, %r128;
	shr.s32 	%r130, %r129, 1;
	add.s32 	%r131, %r130, %r231;
	add.s32 	%r132, %r131, %r59;
	mov.u32 	%r133, _ZZN3cub18CUB_300001_SM_10006detail10merge_sort30DeviceMergeSortBlockSortKernelINS2_10policy_hubIN6thrust24THRUST_300001_SM_1000_NS6detail15normal_iteratorINS6_10device_ptrI5POINTEEEEE9Policy600ESC_PNS0_8NullTypeESC_SG_j11POINTCmpLonSA_SF_EEvbT0_T1_T2_T3_T4_PT6_PT7_T5_NS1_7vsmem_tEE19static_temp_storage;
	mad.lo.s32 	%r134, %r132, 24, %r133;
	ld.shared.f32 	%f78, [%r134+20];
	not.b32 	%r135, %r131;
	add.s32 	%r136, %r64, %r135;
	mad.lo.s32 	%r137, %r136, 24, %r133;
	ld.shared.f32 	%f79, [%r137+20];
	setp.geu.f32 	%p18, %f79, %f78;
	add.s32 	%r138, %r131, 1;
	selp.b32 	%r231, %r138, %r231, %p18;
	selp.b32 	%r229, %r229, %r131, %p18;
	setp.lt.s32 	%p19, %r231, %r229;
	@%p19 bra 	$L__BB7_27;
$L__BB7_28:
	add.s32 	%r70, %r231, %r59;
	add.s32 	%r139, %r60, %r58;
	sub.s32 	%r71, %r139, %r231;
	mov.u32 	%r140, _ZZN3cub18CUB_300001_SM_10006detail10merge_sort30DeviceMergeSortBlockSortKernelINS2_10policy_hubIN6thrust24THRUST_300001_SM_1000_NS6detail15normal_iteratorINS6_10device_ptrI5POINTEEEEE9Policy600ESC_PNS0_8NullTypeESC_SG_j11POINTCmpLonSA_SF_EEvbT0_T1_T2_T3_T4_PT6_PT7_T5_NS1_7vsmem_tEE19static_temp_storage;
	mad.lo.s32 	%r72, %r70, 24, %r140;
	ld.shared.u32 	%r233, [%r72];
	ld.shared.u64 	%rd86, [%r72+8];
	ld.shared.v2.f32 	{%f116, %f117}, [%r72+16];
	mad.lo.s32 	%r74, %r71, 24, %r140;
	ld.shared.u32 	%r232, [%r74];
	ld.shared.u64 	%rd85, [%r74+8];
	ld.shared.v2.f32 	{%f114, %f115}, [%r74+16];
	setp.ge.s32 	%p21, %r71, %r61;
	mov.pred 	%p55, 0;
	@%p21 bra 	$L__BB7_30;
	setp.ge.s32 	%p22, %r70, %r60;
	setp.lt.f32 	%p23, %f115, %f117;
	or.pred  	%p55, %p22, %p23;
$L__BB7_30:
	selp.b32 	%r227, %r232, %r233, %p55;
	selp.b64 	%rd83, %rd85, %rd86, %p55;
	selp.f32 	%f111, %f114, %f116, %p55;
	selp.f32 	%f110, %f115, %f117, %p55;
	selp.u32 	%r141, 1, 0, %p55;
	add.s32 	%r77, %r71, %r141;
	not.pred 	%p24, %p55;
	selp.u32 	%r142, 1, 0, %p24;
	add.s32 	%r78, %r70, %r142;
	@%p24 bra 	$L__BB7_32;
	ld.shared.u32 	%r232, [%r74+24];
	ld.shared.u64 	%rd85, [%r74+32];
	ld.shared.v2.f32 	{%f114, %f115}, [%r74+40];
	bra.uni 	$L__BB7_33;
$L__BB7_32:
	ld.shared.u32 	%r233, [%r72+24];
	ld.shared.u64 	%rd86, [%r72+32];
	ld.shared.v2.f32 	{%f116, %f117}, [%r72+40];
$L__BB7_33:
	setp.ge.s32 	%p26, %r77, %r61;
	mov.pred 	%p56, 0;
	@%p26 bra 	$L__BB7_35;
	setp.ge.s32 	%p27, %r78, %r60;
	setp.lt.f32 	%p28, %f115, %f117;
	or.pred  	%p56, %p27, %p28;
$L__BB7_35:
	selp.b32 	%r226, %r232, %r233, %p56;
	selp.b64 	%rd84, %rd85, %rd86, %p56;
	selp.f32 	%f112, %f114, %f116, %p56;
	selp.f32 	%f113, %f115, %f117, %p56;
	shl.b32 	%r84, %r228, 1;
	setp.lt.u32 	%p29, %r228, 129;
	mov.u32 	%r228, %r84;
	@%p29 bra 	$L__BB7_25;
	ld.param.s8 	%rs2, [_ZN3cub18CUB_300001_SM_10006detail10merge_sort30DeviceMergeSortBlockSortKernelINS2_10policy_hubIN6thrust24THRUST_300001_SM_1000_NS6detail15normal_iteratorINS6_10device_ptrI5POINTEEEEE9Policy600ESC_PNS0_8NullTypeESC_SG_j11POINTCmpLonSA_SF_EEvbT0_T1_T2_T3_T4_PT6_PT7_T5_NS1_7vsmem_tE_param_0];
	bar.sync 	0;
	setp.eq.s16 	%p30, %rs2, 0;
	@%p30 bra 	$L__BB7_43;
	st.shared.u32 	[%r50], %r227;
	st.shared.u64 	[%r50+8], %rd83;
	st.shared.v2.f32 	[%r50+16], {%f111, %f110};
	st.shared.u32 	[%r50+24], %r226;
	st.shared.u64 	[%r50+32], %rd84;
	st.shared.v2.f32 	[%r50+40], {%f112, %f113};
	bar.warp.sync 	-1;
	ld.shared.u32 	%r85, [%r49];
	ld.shared.u64 	%rd38, [%r49+8];
	ld.shared.v2.f32 	{%f67, %f68}, [%r49+16];
	ld.shared.u32 	%r86, [%r49+768];
	ld.shared.u64 	%rd39, [%r49+776];
	ld.shared.v2.f32 	{%f69, %f70}, [%r49+784];
	setp.eq.s32 	%p31, %r41, 0;
	@%p31 bra 	$L__BB7_38;
	bra.uni 	$L__BB7_39;
$L__BB7_38:
	st.volatile.shared.u32 	[_ZZN3cub18CUB_300001_SM_10006detail10merge_sort30DeviceMergeSortBlockSortKernelINS2_10policy_hubIN6thrust24THRUST_300001_SM_1000_NS6detail15normal_iteratorINS6_10device_ptrI5POINTEEEEE9Policy600ESC_PNS0_8NullTypeESC_SG_j11POINTCmpLonSA_SF_EEvbT0_T1_T2_T3_T4_PT6_PT7_T5_NS1_7vsmem_tEE19static_temp_storage+12288], %r40;
$L__BB7_39:
	bar.sync 	0;
	ld.volatile.shared.u32 	%r89, [_ZZN3cub18CUB_300001_SM_10006detail10merge_sort30DeviceMergeSortBlockSortKernelINS2_10policy_hubIN6thrust24THRUST_300001_SM_1000_NS6detail15normal_iteratorINS6_10device_ptrI5POINTEEEEE9Policy600ESC_PNS0_8NullTypeESC_SG_j11POINTCmpLonSA_SF_EEvbT0_T1_T2_T3_T4_PT6_PT7_T5_NS1_7vsmem_tEE19static_temp_storage+12288];
	mov.u32 	%r143, %tid.x;
	shl.b32 	%r144, %r143, 1;
	and.b32  	%r145, %r144, 1984;
	cvt.u64.u32 	%rd51, %r145;
	mov.u32 	%r146, %ctaid.x;
	shl.b32 	%r147, %r146, 9;
	and.b32  	%r148, %r143, 31;
	or.b32  	%r149, %r148, %r147;
	cvt.u64.u32 	%rd52, %r149;
	add.s64 	%rd53, %rd52, %rd51;
	setp.ge.s32 	%p32, %r43, %r89;
	mad.lo.s64 	%rd42, %rd53, 24, %rd2;
	@%p32 bra 	$L__BB7_41;
	st.global.u32 	[%rd42], %r85;
	st.global.u64 	[%rd42+8], %rd38;
	st.global.v2.f32 	[%rd42+16], {%f67, %f68};
$L__BB7_41:
	setp.ge.s32 	%p33, %r46, %r89;
	@%p33 bra 	$L__BB7_49;
	st.global.u32 	[%rd42+768], %r86;
	st.global.u64 	[%rd42+776], %rd39;
	st.global.v2.f32 	[%rd42+784], {%f69, %f70};
	bra.uni 	$L__BB7_49;
$L__BB7_43:
	st.shared.u32 	[%r50], %r227;
	st.shared.u64 	[%r50+8], %rd83;
	st.shared.v2.f32 	[%r50+16], {%f111, %f110};
	st.shared.u32 	[%r50+24], %r226;
	st.shared.u64 	[%r50+32], %rd84;
	st.shared.v2.f32 	[%r50+40], {%f112, %f113};
	bar.warp.sync 	-1;
	ld.shared.u32 	%r87, [%r49];
	ld.shared.u64 	%rd40, [%r49+8];
	ld.shared.v2.f32 	{%f71, %f72}, [%r49+16];
	ld.shared.u32 	%r88, [%r49+768];
	ld.shared.u64 	%rd41, [%r49+776];
	ld.shared.v2.f32 	{%f73, %f74}, [%r49+784];
	setp.eq.s32 	%p34, %r41, 0;
	@%p34 bra 	$L__BB7_44;
	bra.uni 	$L__BB7_45;
$L__BB7_44:
	st.volatile.shared.u32 	[_ZZN3cub18CUB_300001_SM_10006detail10merge_sort30DeviceMergeSortBlockSortKernelINS2_10policy_hubIN6thrust24THRUST_300001_SM_1000_NS6detail15normal_iteratorINS6_10device_ptrI5POINTEEEEE9Policy600ESC_PNS0_8NullTypeESC_SG_j11POINTCmpLonSA_SF_EEvbT0_T1_T2_T3_T4_PT6_PT7_T5_NS1_7vsmem_tEE19static_temp_storage+12288], %r40;
$L__BB7_45:
	ld.param.u64 	%rd71, [_ZN3cub18CUB_300001_SM_10006detail10merge_sort30DeviceMergeSortBlockSortKernelINS2_10policy_hubIN6thrust24THRUST_300001_SM_1000_NS6detail15normal_iteratorINS6_10device_ptrI5POINTEEEEE9Policy600ESC_PNS0_8NullTypeESC_SG_j11POINTCmpLonSA_SF_EEvbT0_T1_T2_T3_T4_PT6_PT7_T5_NS1_7vsmem_tE_param_6];
	bar.sync 	0;
	ld.volatile.shared.u32 	%r90, [_ZZN3cub18CUB_300001_SM_10006detail10merge_sort30DeviceMergeSortBlockSortKernelINS2_10policy_hubIN6thrust24THRUST_300001_SM_1000_NS6detail15normal_iteratorINS6_10device_ptrI5POINTEEEEE9Policy600ESC_PNS0_8NullTypeESC_SG_j11POINTCmpLonSA_SF_EEvbT0_T1_T2_T3_T4_PT6_PT7_T5_NS1_7vsmem_tEE19static_temp_storage+12288];
	setp.ge.s32 	%p35, %r43, %r90;
	cvt.u64.u32 	%rd54, %r43;
	mov.u32 	%r150, %ctaid.x;
	shl.b32 	%r151, %r150, 9;
	cvt.u64.u32 	%rd55, %r151;
	add.s64 	%rd56, %rd54, %rd55;
	cvta.to.global.u64 	%rd57, %rd71;
	mad.lo.s64 	%rd43, %rd56, 24, %rd57;
	@%p35 bra 	$L__BB7_47;
	st.global.u32 	[%rd43], %r87;
	st.global.u64 	[%rd43+8], %rd40;
	st.global.v2.f32 	[%rd43+16], {%f71, %f72};
$L__BB7_47:
	setp.ge.s32 	%p36, %r46, %r90;
	@%p36 bra 	$L__BB7_49;
	st.global.u32 	[%rd43+768], %r88;
	st.global.u64 	[%rd43+776], %rd41;
	st.global.v2.f32 	[%rd43+784], {%f73, %f74};
$L__BB7_49:
	ret;

}
	// .globl	_ZN3cub18CUB_300001_SM_10006detail10merge_sort30DeviceMergeSortPartitionKernelIN6thrust24THRUST_300001_SM_1000_NS6detail15normal_iteratorINS5_10device_ptrI5POINTEEEEj11POINTCmpLonS9_EEvbT_PT2_T0_SG_PSG_T1_SG_i
.visible .entry _ZN3cub18CUB_300001_SM_10006detail10merge_sort30DeviceMergeSortPartitionKernelIN6thrust24THRUST_300001_SM_1000_NS6detail15normal_iteratorINS5_10device_ptrI5POINTEEEEj11POINTCmpLonS9_EEvbT_PT2_T0_SG_PSG_T1_SG_i(
	.param .u8 _ZN3cub18CUB_300001_SM_10006detail10merge_sort30DeviceMergeSortPartitionKernelIN6thrust24THRUST_300001_SM_1000_NS6detail15normal_iteratorINS5_10device_ptrI5POINTEEEEj11POINTCmpLonS9_EEvbT_PT2_T0_SG_PSG_T1_SG_i_param_0,
	.param .align 8 .b8 _ZN3cub18CUB_300001_SM_10006detail10merge_sort30DeviceMergeSortPartitionKernelIN6thrust24THRUST_300001_SM_1000_NS6detail15normal_iteratorINS5_10device_ptrI5POINTEEEEj11POINTCmpLonS9_EEvbT_PT2_T0_SG_PSG_T1_SG_i_param_1[8],
	.param .u64 .ptr .align 1 _ZN3cub18CUB_300001_SM_10006detail10merge_sort30DeviceMergeSortPartitionKernelIN6thrust24THRUST_300001_SM_1000_NS6detail15normal_iteratorINS5_10device_ptrI5POINTEEEEj11POINTCmpLonS9_EEvbT_PT2_T0_SG_PSG_T1_SG_i_param_2,
	.param .u32 _ZN3cub18CUB_300001_SM_10006detail10merge_sort30DeviceMergeSortPartitionKernelIN6thrust24THRUST_300001_SM_1000_NS6detail15normal_iteratorINS5_10device_ptrI5POINTEEEEj11POINTCmpLonS9_EEvbT_PT2_T0_SG_PSG_T1_SG_i_param_3,
	.param .u32 _ZN3cub18CUB_300001_SM_10006detail10merge_sort30DeviceMergeSortPartitionKernelIN6thrust24THRUST_300001_SM_1000_NS6detail15normal_iteratorINS5_10device_ptrI5POINTEEEEj11POINTCmpLonS9_EEvbT_PT2_T0_SG_PSG_T1_SG_i_param_4,
	.param .u64 .ptr .align 1 _ZN3cub18CUB_300001_SM_10006detail10merge_sort30DeviceMergeSortPartitionKernelIN6thrust24THRUST_300001_SM_1000_NS6detail15normal_iteratorINS5_10device_ptrI5POINTEEEEj11POINTCmpLonS9_EEvbT_PT2_T0_SG_PSG_T1_SG_i_param_5,
	.param .align 1 .b8 _ZN3cub18CUB_300001_SM_10006detail10merge_sort30DeviceMergeSortPartitionKernelIN6thrust24THRUST_300001_SM_1000_NS6detail15normal_iteratorINS5_10device_ptrI5POINTEEEEj11POINTCmpLonS9_EEvbT_PT2_T0_SG_PSG_T1_SG_i_param_6[1],
	.param .u32 _ZN3cub18CUB_300001_SM_10006detail10merge_sort30DeviceMergeSortPartitionKernelIN6thrust24THRUST_300001_SM_1000_NS6detail15normal_iteratorINS5_10device_ptrI5POINTEEEEj11POINTCmpLonS9_EEvbT_PT2_T0_SG_PSG_T1_SG_i_param_7,
	.param .u32 _ZN3cub18CUB_300001_SM_10006detail10merge_sort30DeviceMergeSortPartitionKernelIN6thrust24THRUST_300001_SM_1000_NS6detail15normal_iteratorINS5_10device_ptrI5POINTEEEEj11POINTCmpLonS9_EEvbT_PT2_T0_SG_PSG_T1_SG_i_param_8
)
{
	.reg .pred 	%p<10>;
	.reg .b16 	%rs<2>;
	.reg .b32 	%r<66>;
	.reg .b32 	%f<5>;
	.reg .b64 	%rd<28>;

	ld.param.u64 	%rd9, [_ZN3cub18CUB_300001_SM_10006detail10merge_sort30DeviceMergeSortPartitionKernelIN6thrust24THRUST_300001_SM_1000_NS6detail15normal_iteratorINS5_10device_ptrI5POINTEEEEj11POINTCmpLonS9_EEvbT_PT2_T0_SG_PSG_T1_SG_i_param_1];
	ld.param.s8 	%rs1, [_ZN3cub18CUB_300001_SM_10006detail10merge_sort30DeviceMergeSortPartitionKernelIN6thrust24THRUST_300001_SM_1000_NS6detail15normal_iteratorINS5_10device_ptrI5POINTEEEEj11POINTCmpLonS9_EEvbT_PT2_T0_SG_PSG_T1_SG_i_param_0];
	ld.param.u64 	%rd10, [_ZN3cub18CUB_300001_SM_10006detail10merge_sort30DeviceMergeSortPartitionKernelIN6thrust24THRUST_300001_SM_1000_NS6detail15normal_iteratorINS5_10device_ptrI5POINTEEEEj11POINTCmpLonS9_EEvbT_PT2_T0_SG_PSG_T1_SG_i_param_2];
	ld.param.u32 	%r20, [_ZN3cub18CUB_300001_SM_10006detail10merge_sort30DeviceMergeSortPartitionKernelIN6thrust24THRUST_300001_SM_1000_NS6detail15normal_iteratorINS5_10device_ptrI5POINTEEEEj11POINTCmpLonS9_EEvbT_PT2_T0_SG_PSG_T1_SG_i_param_3];
	ld.param.u32 	%r21, [_ZN3cub18CUB_300001_SM_10006detail10merge_sort30DeviceMergeSortPartitionKernelIN6thrust24THRUST_300001_SM_1000_NS6detail15normal_iteratorINS5_10device_ptrI5POINTEEEEj11POINTCmpLonS9_EEvbT_PT2_T0_SG_PSG_T1_SG_i_param_4];
	ld.param.u64 	%rd11, [_ZN3cub18CUB_300001_SM_10006detail10merge_sort30DeviceMergeSortPartitionKernelIN6thrust24THRUST_300001_SM_1000_NS6detail15normal_iteratorINS5_10device_ptrI5POINTEEEEj11POINTCmpLonS9_EEvbT_PT2_T0_SG_PSG_T1_SG_i_param_5];
	ld.param.u32 	%r22, [_ZN3cub18CUB_300001_SM_10006detail10merge_sort30DeviceMergeSortPartitionKernelIN6thrust24THRUST_300001_SM_1000_NS6detail15normal_iteratorINS5_10device_ptrI5POINTEEEEj11POINTCmpLonS9_EEvbT_PT2_T0_SG_PSG_T1_SG_i_param_7];
	ld.param.u32 	%r23, [_ZN3cub18CUB_300001_SM_10006detail10merge_sort30DeviceMergeSortPartitionKernelIN6thrust24THRUST_300001_SM_1000_NS6detail15normal_iteratorINS5_10device_ptrI5POINTEEEEj11POINTCmpLonS9_EEvbT_PT2_T0_SG_PSG_T1_SG_i_param_8];
	cvta.to.global.u64 	%rd1, %rd11;
	mov.u32 	%r24, %ntid.x;
	mov.u32 	%r25, %ctaid.x;
	mov.u32 	%r26, %tid.x;
	mad.lo.s32 	%r1, %r24, %r25, %r26;
	setp.ge.u32 	%p1, %r1, %r21;
	@%p1 bra 	$L__BB8_11;
	shr.u32 	%r27, %r22, 1;
	add.s32 	%r2, %r22, -1;
	neg.s32 	%r28, %r22;
	and.b32  	%r29, %r1, %r28;
	mul.lo.s32 	%r30, %r23, %r29;
	mul.lo.s32 	%r31, %r23, %r27;
	min.u32 	%r3, %r30, %r20;
	not.b32 	%r32, %r30;
	min.u32 	%r33, %r31, %r32;
	add.s32 	%r34, %r33, %r30;
	min.u32 	%r4, %r34, %r20;
	not.b32 	%r35, %r4;
	min.u32 	%r36, %r31, %r35;
	add.s32 	%r37, %r36, %r4;
	min.u32 	%r5, %r37, %r20;
	// begin inline asm
	griddepcontrol.wait;
	// end inline asm
	add.s32 	%r38, %r1, 1;
	setp.ne.s32 	%p2, %r38, %r21;
	@%p2 bra 	$L__BB8_3;
	mul.wide.u32 	%rd26, %r1, 4;
	add.s64 	%rd27, %rd1, %rd26;
	st.global.u32 	[%rd27], %r4;
	bra.uni 	$L__BB8_11;
$L__BB8_3:
	sub.s32 	%r39, %r5, %r3;
	and.b32  	%r40, %r2, %r1;
	mul.lo.s32 	%r41, %r40, %r23;
	min.u32 	%r6, %r41, %r39;
	setp.eq.s16 	%p3, %rs1, 0;
	@%p3 bra 	$L__BB8_7;
	sub.s32 	%r42, %r4, %r3;
	sub.s32 	%r43, %r5, %r4;
	max.u32 	%r44, %r6, %r43;
	sub.s32 	%r65, %r44, %r43;
	min.u32 	%r61, %r42, %r6;
	setp.ge.u32 	%p4, %r65, %r61;
	@%p4 bra 	$L__BB8_10;
	cvta.to.global.u64 	%rd3, %rd9;
	cvt.u64.u32 	%rd4, %r4;
	cvt.u64.u32 	%rd5, %r3;
$L__BB8_6:
	sub.s32 	%r45, %r61, %r65;
	shr.u32 	%r46, %r45, 1;
	add.s32 	%r47, %r46, %r65;
	cvt.u64.u32 	%rd12, %r47;
	add.s64 	%rd13, %rd12, %rd5;
	mad.lo.s64 	%rd14, %rd13, 24, %rd3;
	ld.global.f32 	%f1, [%rd14+20];
	not.b32 	%r48, %r47;
	add.s32 	%r49, %r6, %r48;
	cvt.u64.u32 	%rd15, %r49;
	add.s64 	%rd16, %rd15, %rd4;
	mad.lo.s64 	%rd17, %rd16, 24, %rd3;
	ld.global.f32 	%f2, [%rd17+20];
	setp.geu.f32 	%p5, %f2, %f1;
	add.s32 	%r50, %r47, 1;
	selp.b32 	%r65, %r50, %r65, %p5;
	selp.b32 	%r61, %r61, %r47, %p5;
	setp.lt.u32 	%p6, %r65, %r61;
	@%p6 bra 	$L__BB8_6;
	bra.uni 	$L__BB8_10;
$L__BB8_7:
	sub.s32 	%r51, %r4, %r3;
	sub.s32 	%r52, %r5, %r4;
	max.u32 	%r53, %r6, %r52;
	sub.s32 	%r65, %r53, %r52;
	min.u32 	%r63, %r51, %r6;
	setp.ge.u32 	%p7, %r65, %r63;
	@%p7 bra 	$L__BB8_10;
	cvta.to.global.u64 	%rd6, %rd10;
	cvt.u64.u32 	%rd7, %r4;
	cvt.u64.u32 	%rd8, %r3;
$L__BB8_9:
	sub.s32 	%r54, %r63, %r65;
	shr.u32 	%r55, %r54, 1;
	add.s32 	%r56, %r55, %r65;
	cvt.u64.u32 	%rd18, %r56;
	add.s64 	%rd19, %rd18, %rd8;
	mad.lo.s64 	%rd20, %rd19, 24, %rd6;
	ld.global.f32 	%f3, [%rd20+20];
	not.b32 	%r57, %r56;
	add.s32 	%r58, %r6, %r57;
	cvt.u64.u32 	%rd21, %r58;
	add.s64 	%rd22, %rd21, %rd7;
	mad.lo.s64 	%rd23, %rd22, 24, %rd6;
	ld.global.f32 	%f4, [%rd23+20];
	setp.geu.f32 	%p8, %f4, %f3;
	add.s32 	%r59, %r56, 1;
	selp.b32 	%r65, %r59, %r65, %p8;
	selp.b32 	%r63, %r63, %r56, %p8;
	setp.lt.u32 	%p9, %r65, %r63;
	@%p9 bra 	$L__BB8_9;
$L__BB8_10:
	add.s32 	%r60, %r65, %r3;
	mul.wide.u32 	%rd24, %r1, 4;
	add.s64 	%rd25, %rd1, %rd24;
	st.global.u32 	[%rd25], %r60;
$L__BB8_11:
	ret;

}
	// .globl	_ZN3cub18CUB_300001_SM_10006detail10merge_sort26DeviceMergeSortMergeKernelINS2_10policy_hubIN6thrust24THRUST_300001_SM_1000_NS6detail15normal_iteratorINS6_10device_ptrI5POINTEEEEE9Policy600ESC_PNS0_8NullTypeESC_SG_j11POINTCmpLonSA_SF_EEvbT2_T3_T4_PT6_PT7_T5_PSK_SK_NS1_7vsmem_tE
.visible .entry _ZN3cub18CUB_300001_SM_10006detail10merge_sort26DeviceMergeSortMergeKernelINS2_10policy_hubIN6thrust24THRUST_300001_SM_1000_NS6detail15normal_iteratorINS6_10device_ptrI5POINTEEEEE9Policy600ESC_PNS0_8NullTypeESC_SG_j11POINTCmpLonSA_SF_EEvbT2_T3_T4_PT6_PT7_T5_PSK_SK_NS1_7vsmem_tE(
	.param .u8 _ZN3cub18CUB_300001_SM_10006detail10merge_sort26DeviceMergeSortMergeKernelINS2_10policy_hubIN6thrust24THRUST_300001_SM_1000_NS6detail15normal_iteratorINS6_10device_ptrI5POINTEEEEE9Policy600ESC_PNS0_8NullTypeESC_SG_j11POINTCmpLonSA_SF_EEvbT2_T3_T4_PT6_PT7_T5_PSK_SK_NS1_7vsmem_tE_param_0,
	.param .align 8 .b8 _ZN3cub18CUB_300001_SM_10006detail10merge_sort26DeviceMergeSortMergeKernelINS2_10policy_hubIN6thrust24THRUST_300001_SM_1000_NS6detail15normal_iteratorINS6_10device_ptrI5POINTEEEEE9Policy600ESC_PNS0_8NullTypeESC_SG_j11POINTCmpLonSA_SF_EEvbT2_T3_T4_PT6_PT7_T5_PSK_SK_NS1_7vsmem_tE_param_1[8],
	.param .u64 .ptr .align 1 _ZN3cub18CUB_300001_SM_10006detail10merge_sort26DeviceMergeSortMergeKernelINS2_10policy_hubIN6thrust24THRUST_300001_SM_1000_NS6detail15normal_iteratorINS6_10device_ptrI5POINTEEEEE9Policy600ESC_PNS0_8NullTypeESC_SG_j11POINTCmpLonSA_SF_EEvbT2_T3_T4_PT6_PT7_T5_PSK_SK_NS1_7vsmem_tE_param_2,
	.param .u32 _ZN3cub18CUB_300001_SM_10006detail10merge_sort26DeviceMergeSortMergeKernelINS2_10policy_hubIN6thrust24THRUST_300001_SM_1000_NS6detail15normal_iteratorINS6_10device_ptrI5POINTEEEEE9Policy600ESC_PNS0_8NullTypeESC_SG_j11POINTCmpLonSA_SF_EEvbT2_T3_T4_PT6_PT7_T5_PSK_SK_NS1_7vsmem_tE_param_3,
	.param .u64 .ptr .align 1 _ZN3cub18CUB_300001_SM_10006detail10merge_sort26DeviceMergeSortMergeKernelINS2_10policy_hubIN6thrust24THRUST_300001_SM_1000_NS6detail15normal_iteratorINS6_10device_ptrI5POINTEEEEE9Policy600ESC_PNS0_8NullTypeESC_SG_j11POINTCmpLonSA_SF_EEvbT2_T3_T4_PT6_PT7_T5_PSK_SK_NS1_7vsmem_tE_param_4,
	.param .u64 .ptr .align 1 _ZN3cub18CUB_300001_SM_10006detail10merge_sort26DeviceMergeSortMergeKernelINS2_10policy_hubIN6thrust24THRUST_300001_SM_1000_NS6detail15normal_iteratorINS6_10device_ptrI5POINTEEEEE9Policy600ESC_PNS0_8NullTypeESC_SG_j11POINTCmpLonSA_SF_EEvbT2_T3_T4_PT6_PT7_T5_PSK_SK_NS1_7vsmem_tE_param_5,
	.param .align 1 .b8 _ZN3cub18CUB_300001_SM_10006detail10merge_sort26DeviceMergeSortMergeKernelINS2_10policy_hubIN6thrust24THRUST_300001_SM_1000_NS6detail15normal_iteratorINS6_10device_ptrI5POINTEEEEE9Policy600ESC_PNS0_8NullTypeESC_SG_j11POINTCmpLonSA_SF_EEvbT2_T3_T4_PT6_PT7_T5_PSK_SK_NS1_7vsmem_tE_param_6[1],
	.param .u64 .ptr .align 1 _ZN3cub18CUB_300001_SM_10006detail10merge_sort26DeviceMergeSortMergeKernelINS2_10policy_hubIN6thrust24THRUST_300001_SM_1000_NS6detail15normal_iteratorINS6_10device_ptrI5POINTEEEEE9Policy600ESC_PNS0_8NullTypeESC_SG_j11POINTCmpLonSA_SF_EEvbT2_T3_T4_PT6_PT7_T5_PSK_SK_NS1_7vsmem_tE_param_7,
	.param .u32 _ZN3cub18CUB_300001_SM_10006detail10merge_sort26DeviceMergeSortMergeKernelINS2_10policy_hubIN6thrust24THRUST_300001_SM_1000_NS6detail15normal_iteratorINS6_10device_ptrI5POINTEEEEE9Policy600ESC_PNS0_8NullTypeESC_SG_j11POINTCmpLonSA_SF_EEvbT2_T3_T4_PT6_PT7_T5_PSK_SK_NS1_7vsmem_tE_param_8,
	.param .align 8 .b8 _ZN3cub18CUB_300001_SM_10006detail10merge_sort26DeviceMergeSortMergeKernelINS2_10policy_hubIN6thrust24THRUST_300001_SM_1000_NS6detail15normal_iteratorINS6_10device_ptrI5POINTEEEEE9Policy600ESC_PNS0_8NullTypeESC_SG_j11POINTCmpLonSA_SF_EEvbT2_T3_T4_PT6_PT7_T5_PSK_SK_NS1_7vsmem_tE_param_9[8]
)
.maxntid 256
{
	.reg .pred 	%p<66>;
	.reg .b16 	%rs<2>;
	.reg .b32 	%r<259>;
	.reg .b32 	%f<113>;
	.reg .b64 	%rd<147>;
	// demoted variable
	.shared .align 16 .b8 _ZZN3cub18CUB_300001_SM_10006detail10merge_sort26DeviceMergeSortMergeKernelINS2_10policy_hubIN6thrust24THRUST_300001_SM_1000_NS6detail15normal_iteratorINS6_10device_ptrI5POINTEEEEE9Policy600ESC_PNS0_8NullTypeESC_SG_j11POINTCmpLonSA_SF_EEvbT2_T3_T4_PT6_PT7_T5_PSK_SK_NS1_7vsmem_tEE19static_temp_storage[12320];
	ld.param.s8 	%rs1, [_ZN3cub18CUB_300001_SM_10006detail10merge_sort26DeviceMergeSortMergeKernelINS2_10policy_hubIN6thrust24THRUST_300001_SM_1000_NS6detail15normal_iteratorINS6_10device_ptrI5POINTEEEEE9Policy600ESC_PNS0_8NullTypeESC_SG_j11POINTCmpLonSA_SF_EEvbT2_T3_T4_PT6_PT7_T5_PSK_SK_NS1_7vsmem_tE_param_0];
	ld.param.u64 	%rd51, [_ZN3cub18CUB_300001_SM_10006detail10merge_sort26DeviceMergeSortMergeKernelINS2_10policy_hubIN6thrust24THRUST_300001_SM_1000_NS6detail15normal_iteratorINS6_10device_ptrI5POINTEEEEE9Policy600ESC_PNS0_8NullTypeESC_SG_j11POINTCmpLonSA_SF_EEvbT2_T3_T4_PT6_PT7_T5_PSK_SK_NS1_7vsmem_tE_param_1];
	ld.param.u32 	%r97, [_ZN3cub18CUB_300001_SM_10006detail10merge_sort26DeviceMergeSortMergeKernelINS2_10policy_hubIN6thrust24THRUST_300001_SM_1000_NS6detail15normal_iteratorINS6_10device_ptrI5POINTEEEEE9Policy600ESC_PNS0_8NullTypeESC_SG_j11POINTCmpLonSA_SF_EEvbT2_T3_T4_PT6_PT7_T5_PSK_SK_NS1_7vsmem_tE_param_3];
	ld.param.u64 	%rd52, [_ZN3cub18CUB_300001_SM_10006detail10merge_sort26DeviceMergeSortMergeKernelINS2_10policy_hubIN6thrust24THRUST_300001_SM_1000_NS6detail15normal_iteratorINS6_10device_ptrI5POINTEEEEE9Policy600ESC_PNS0_8NullTypeESC_SG_j11POINTCmpLonSA_SF_EEvbT2_T3_T4_PT6_PT7_T5_PSK_SK_NS1_7vsmem_tE_param_4];
	ld.param.u64 	%rd53, [_ZN3cub18CUB_300001_SM_10006detail10merge_sort26DeviceMergeSortMergeKernelINS2_10policy_hubIN6thrust24THRUST_300001_SM_1000_NS6detail15normal_iteratorINS6_10device_ptrI5POINTEEEEE9Policy600ESC_PNS0_8NullTypeESC_SG_j11POINTCmpLonSA_SF_EEvbT2_T3_T4_PT6_PT7_T5_PSK_SK_NS1_7vsmem_tE_param_7];
	ld.param.u32 	%r98, [_ZN3cub18CUB_300001_SM_10006detail10merge_sort26DeviceMergeSortMergeKernelINS2_10policy_hubIN6thrust24THRUST_300001_SM_1000_NS6detail15normal_iteratorINS6_10device_ptrI5POINTEEEEE9Policy600ESC_PNS0_8NullTypeESC_SG_j11POINTCmpLonSA_SF_EEvbT2_T3_T4_PT6_PT7_T5_PSK_SK_NS1_7vsmem_tE_param_8];
	cvta.to.global.u64 	%rd1, %rd52;
	cvta.to.global.u64 	%rd2, %rd53;
	cvta.to.global.u64 	%rd3, %rd51;
	mov.u32 	%r1, %ctaid.x;
	mov.u32 	%r99, %nctaid.x;
	shl.b32 	%r2, %r1, 9;
	mov.u32 	%r3, %tid.x;
	add.s32 	%r100, %r99, -1;
	setp.ge.u32 	%p9, %r1, %r100;
	@%p9 bra 	$L__BB9_22;
	mul.wide.u32 	%rd94, %r1, 4;
	add.s64 	%rd95, %rd2, %rd94;
	ld.global.u32 	%r165, [%rd95];
	ld.global.u32 	%r166, [%rd95+4];
	neg.s32 	%r167, %r98;
	and.b32  	%r168, %r1, %r167;
	shl.b32 	%r4, %r168, 9;
	shl.b32 	%r169, %r98, 8;
	and.b32  	%r5, %r169, -512;
	sub.s32 	%r170, %r1, %r168;
	shl.b32 	%r171, %r170, 9;
	sub.s32 	%r6, %r165, %r4;
	sub.s32 	%r172, %r166, %r4;
	sub.s32 	%r173, %r97, %r4;
	max.u32 	%r174, %r173, %r5;
	sub.s32 	%r175, %r174, %r5;
	sub.s32 	%r176, %r171, %r6;
	min.u32 	%r7, %r176, %r175;
	setp.eq.s32 	%p41, %r171, -512;
	selp.b32 	%r177, 511, 512, %p41;
	add.s32 	%r178, %r177, %r171;
	sub.s32 	%r179, %r178, %r172;
	or.b32  	%r180, %r1, %r167;
	setp.eq.s32 	%p42, %r180, -1;
	min.u32 	%r181, %r5, %r173;
	selp.b32 	%r182, %r181, %r172, %p42;
	selp.b32 	%r183, %r5, %r179, %p42;
	min.u32 	%r8, %r183, %r175;
	sub.s32 	%r9, %r182, %r6;
	// begin inline asm
	griddepcontrol.wait;
	// end inline asm
	setp.eq.s16 	%p43, %rs1, 0;
	@%p43 bra 	$L__BB9_8;
	cvt.u64.u32 	%rd96, %r4;
	cvt.u64.u32 	%rd97, %r6;
	add.s64 	%rd98, %rd97, %rd96;
	cvt.u64.u32 	%rd99, %r5;
	add.s64 	%rd100, %rd96, %rd99;
	cvt.u64.u32 	%rd101, %r7;
	add.s64 	%rd102, %rd100, %rd101;
	setp.ge.s32 	%p44, %r3, %r9;
	cvt.u64.u32 	%rd103, %r3;
	add.s64 	%rd104, %rd98, %rd103;
	mad.lo.s64 	%rd4, %rd104, 24, %rd3;
	sub.s32 	%r184, %r3, %r9;
	cvt.s64.s32 	%rd105, %r184;
	add.s64 	%rd106, %rd102, %rd105;
	mad.lo.s64 	%rd5, %rd106, 24, %rd3;
	@%p44 bra 	$L__BB9_4;
	ld.global.u32 	%r244, [%rd4];
	ld.global.u64 	%rd138, [%rd4+8];
	ld.global.v2.f32 	{%f95, %f96}, [%rd4+16];
	bra.uni 	$L__BB9_5;
$L__BB9_4:
	ld.global.u32 	%r244, [%rd5];
	ld.global.u64 	%rd138, [%rd5+8];
	ld.global.v2.f32 	{%f95, %f96}, [%rd5+16];
$L__BB9_5:
	add.s32 	%r185, %r3, 256;
	setp.lt.s32 	%p45, %r185, %r9;
	@%p45 bra 	$L__BB9_7;
	ld.global.u32 	%r243, [%rd5+6144];
	ld.global.u64 	%rd137, [%rd5+6152];
	ld.global.v2.f32 	{%f93, %f94}, [%rd5+6160];
	bra.uni 	$L__BB9_9;
$L__BB9_7:
	ld.global.u32 	%r243, [%rd4+6144];
	ld.global.u64 	%rd137, [%rd4+6152];
	ld.global.v2.f32 	{%f93, %f94}, [%rd4+6160];
	bra.uni 	$L__BB9_9;
$L__BB9_8:
	cvt.u64.u32 	%rd107, %r4;
	cvt.u64.u32 	%rd108, %r6;
	add.s64 	%rd109, %rd108, %rd107;
	cvt.u64.u32 	%rd110, %r5;
	add.s64 	%rd111, %rd107, %rd110;
	cvt.u64.u32 	%rd112, %r7;
	add.s64 	%rd113, %rd111, %rd112;
	setp.lt.s32 	%p46, %r3, %r9;
	sub.s32 	%r186, %r3, %r9;
	cvt.s64.s32 	%rd114, %r186;
	cvt.u64.u32 	%rd115, %r3;
	selp.b64 	%rd116, %rd109, %rd113, %p46;
	selp.b64 	%rd117, %rd115, %rd114, %p46;
	add.s64 	%rd118, %rd117, %rd116;
	mad.lo.s64 	%rd119, %rd118, 24, %rd1;
	ld.global.u32 	%r244, [%rd119];
	ld.global.u64 	%rd138, [%rd119+8];
	ld.global.v2.f32 	{%f95, %f96}, [%rd119+16];
	add.s32 	%r187, %r3, 256;
	setp.lt.s32 	%p47, %r187, %r9;
	sub.s32 	%r188, %r187, %r9;
	cvt.s64.s32 	%rd120, %r188;
	cvt.u64.u32 	%rd121, %r187;
	selp.b64 	%rd122, %rd109, %rd113, %p47;
	selp.b64 	%rd123, %rd121, %rd120, %p47;
	add.s64 	%rd124, %rd123, %rd122;
	mad.lo.s64 	%rd125, %rd124, 24, %rd1;
	ld.global.u32 	%r243, [%rd125];
	ld.global.u64 	%rd137, [%rd125+8];
	ld.global.v2.f32 	{%f93, %f94}, [%rd125+16];
$L__BB9_9:
	sub.s32 	%r189, %r8, %r7;
	mov.u32 	%r190, _ZZN3cub18CUB_300001_SM_10006detail10merge_sort26DeviceMergeSortMergeKernelINS2_10policy_hubIN6thrust24THRUST_300001_SM_1000_NS6detail15normal_iteratorINS6_10device_ptrI5POINTEEEEE9Policy600ESC_PNS0_8NullTypeESC_SG_j11POINTCmpLonSA_SF_EEvbT2_T3_T4_PT6_PT7_T5_PSK_SK_NS1_7vsmem_tEE19static_temp_storage;
	mad.lo.s32 	%r191, %r3, 24, %r190;
	st.shared.u32 	[%r191], %r244;
	st.shared.u64 	[%r191+8], %rd138;
	st.shared.v2.f32 	[%r191+16], {%f95, %f96};
	st.shared.u32 	[%r191+6144], %r243;
	st.shared.u64 	[%r191+6152], %rd137;
	st.shared.v2.f32 	[%r191+6160], {%f93, %f94};
	bar.sync 	0;
	// begin inline asm
	griddepcontrol.launch_dependents;
	// end inline asm
	add.s32 	%r19, %r189, %r9;
	shl.b32 	%r20, %r3, 1;
	min.s32 	%r21, %r20, %r19;
	setp.lt.s32 	%p48, %r21, %r189;
	sub.s32 	%r192, %r21, %r189;
	selp.b32 	%r247, 0, %r192, %p48;
	min.s32 	%r245, %r9, %r21;
	setp.ge.s32 	%p49, %r247, %r245;
	@%p49 bra 	$L__BB9_12;
	add.s32 	%r24, %r21, %r9;
$L__BB9_11:
	sub.s32 	%r193, %r245, %r247;
	shr.u32 	%r194, %r193, 31;
	add.s32 	%r195, %r193, %r194;
	shr.s32 	%r196, %r195, 1;
	add.s32 	%r197, %r196, %r247;
	mad.lo.s32 	%r199, %r197, 24, %r190;
	ld.shared.f32 	%f85, [%r199+20];
	not.b32 	%r200, %r197;
	add.s32 	%r201, %r24, %r200;
	mad.lo.s32 	%r202, %r201, 24, %r190;
	ld.shared.f32 	%f86, [%r202+20];
	setp.geu.f32 	%p50, %f86, %f85;
	add.s32 	%r203, %r197, 1;
	selp.b32 	%r247, %r203, %r247, %p50;
	selp.b32 	%r245, %r245, %r197, %p50;
	setp.lt.s32 	%p51, %r247, %r245;
	@%p51 bra 	$L__BB9_11;
$L__BB9_12:
	sub.s32 	%r204, %r21, %r247;
	add.s32 	%r30, %r204, %r9;
	mad.lo.s32 	%r31, %r30, 24, %r190;
	ld.shared.u32 	%r248, [%r31];
	ld.shared.u64 	%rd139, [%r31+8];
	ld.shared.v2.f32 	{%f97, %f98}, [%r31+16];
	mad.lo.s32 	%r33, %r247, 24, %r190;
	ld.shared.u32 	%r249, [%r33];
	ld.shared.u64 	%rd140, [%r33+8];
	ld.shared.v2.f32 	{%f99, %f100}, [%r33+16];
	setp.ge.s32 	%p53, %r30, %r19;
	mov.pred 	%p62, 0;
	@%p53 bra 	$L__BB9_14;
	setp.ge.s32 	%p54, %r247, %r9;
	setp.lt.f32 	%p55, %f98, %f100;
	or.pred  	%p62, %p54, %p55;
$L__BB9_14:
	selp.b32 	%r35, %r248, %r249, %p62;
	selp.b64 	%rd17, %rd139, %rd140, %p62;
	selp.f32 	%f23, %f97, %f99, %p62;
	selp.f32 	%f24, %f98, %f100, %p62;
	selp.u32 	%r206, 1, 0, %p62;
	add.s32 	%r36, %r30, %r206;
	not.pred 	%p56, %p62;
	selp.u32 	%r207, 1, 0, %p56;
	add.s32 	%r37, %r247, %r207;
	@%p56 bra 	$L__BB9_16;
	ld.shared.u32 	%r248, [%r31+24];
	ld.shared.u64 	%rd139, [%r31+32];
	ld.shared.v2.f32 	{%f97, %f98}, [%r31+40];
	bra.uni 	$L__BB9_17;
$L__BB9_16:
	ld.shared.u32 	%r249, [%r33+24];
	ld.shared.u64 	%rd140, [%r33+32];
	ld.shared.v2.f32 	{%f99, %f100}, [%r33+40];
$L__BB9_17:
	setp.ge.s32 	%p58, %r36, %r19;
	mov.pred 	%p63, 0;
	@%p58 bra 	$L__BB9_19;
	setp.ge.s32 	%p59, %r37, %r9;
	setp.lt.f32 	%p60, %f98, %f100;
	or.pred  	%p63, %p59, %p60;
$L__BB9_19:
	setp.eq.s16 	%p61, %rs1, 0;
	selp.b32 	%r42, %r248, %r249, %p63;
	selp.b64 	%rd22, %rd139, %rd140, %p63;
	selp.f32 	%f33, %f97, %f99, %p63;
	selp.f32 	%f34, %f98, %f100, %p63;
	bar.sync 	0;
	@%p61 bra 	$L__BB9_21;
	cvt.u64.u32 	%rd126, %r2;
	// begin inline asm
	mov.u32 %r208, %laneid;
	// end inline asm
	and.b32  	%r209, %r20, 1984;
	shl.b32 	%r210, %r208, 1;
	add.s32 	%r211, %r210, %r209;
	mad.lo.s32 	%r213, %r211, 24, %r190;
	st.shared.u32 	[%r213], %r35;
	st.shared.u64 	[%r213+8], %rd17;
	st.shared.v2.f32 	[%r213+16], {%f23, %f24};
	st.shared.u32 	[%r213+24], %r42;
	st.shared.u64 	[%r213+32], %rd22;
	st.shared.v2.f32 	[%r213+40], {%f33, %f34};
	bar.warp.sync 	-1;
	sub.s32 	%r214, %r211, %r208;
	mad.lo.s32 	%r215, %r214, 24, %r190;
	ld.shared.u32 	%r216, [%r215];
	ld.shared.u64 	%rd127, [%r215+8];
	ld.shared.v2.f32 	{%f87, %f88}, [%r215+16];
	ld.shared.u32 	%r217, [%r215+768];
	ld.shared.u64 	%rd128, [%r215+776];
	ld.shared.v2.f32 	{%f89, %f90}, [%r215+784];
	and.b32  	%r218, %r3, 31;
	or.b32  	%r219, %r209, %r218;
	cvt.u64.u32 	%rd129, %r219;
	add.s64 	%rd130, %rd129, %rd126;
	mad.lo.s64 	%rd131, %rd130, 24, %rd1;
	st.global.u32 	[%rd131], %r216;
	st.global.u64 	[%rd131+8], %rd127;
	st.global.v2.f32 	[%rd131+16], {%f87, %f88};
	st.global.u32 	[%rd131+768], %r217;
	st.global.u64 	[%rd131+776], %rd128;
	st.global.v2.f32 	[%rd131+784], {%f89, %f90};
	bra.uni 	$L__BB9_58;
$L__BB9_21:
	// begin inline asm
	mov.u32 %r220, %laneid;
	// end inline asm
	and.b32  	%r221, %r20, 1984;
	shl.b32 	%r222, %r220, 1;
	add.s32 	%r223, %r222, %r221;
	mad.lo.s32 	%r225, %r223, 24, %r190;
	st.shared.u32 	[%r225], %r35;
	st.shared.u64 	[%r225+8], %rd17;
	st.shared.v2.f32 	[%r225+16], {%f23, %f24};
	st.shared.u32 	[%r225+24], %r42;
	st.shared.u64 	[%r225+32], %rd22;
	st.shared.v2.f32 	[%r225+40], {%f33, %f34};
	bar.warp.sync 	-1;
	sub.s32 	%r226, %r223, %r220;
	mad.lo.s32 	%r227, %r226, 24, %r190;
	and.b32  	%r228, %r3, 31;
	cvt.u64.u32 	%rd132, %r221;
	add.s32 	%r229, %r228, %r2;
	cvt.u64.u32 	%rd133, %r229;
	add.s64 	%rd134, %rd133, %rd132;
	mad.lo.s64 	%rd135, %rd134, 24, %rd3;
	.pragma "used_bytes_mask 15";
	ld.shared.v2.u32 	{%r230, %r231}, [%r227];
	ld.shared.v2.u32 	{%r232, %r233}, [%r227+8];
	ld.shared.v2.u32 	{%r234, %r235}, [%r227+16];
	st.global.v2.u32 	[%rd135], {%r230, %r231};
	st.global.v2.u32 	[%rd135+8], {%r232, %r233};
	st.global.v2.u32 	[%rd135+16], {%r234, %r235};
	.pragma "used_bytes_mask 15";
	ld.shared.v2.u32 	{%r236, %r237}, [%r227+768];
	ld.shared.v2.u32 	{%r238, %r239}, [%r227+776];
	ld.shared.v2.u32 	{%r240, %r241}, [%r227+784];
	st.global.v2.u32 	[%rd135+768], {%r236, %r237};
	st.global.v2.u32 	[%rd135+776], {%r238, %r239};
	st.global.v2.u32 	[%rd135+784], {%r240, %r241};
	bra.uni 	$L__BB9_58;
$L__BB9_22:
	mul.wide.u32 	%rd54, %r1, 4;
	add.s64 	%rd55, %rd2, %rd54;
	ld.global.u32 	%r101, [%rd55];
	ld.global.u32 	%r102, [%rd55+4];
	neg.s32 	%r103, %r98;
	and.b32  	%r104, %r1, %r103;
	shl.b32 	%r43, %r104, 9;
	shl.b32 	%r105, %r98, 8;
	and.b32  	%r44, %r105, -512;
	sub.s32 	%r106, %r1, %r104;
	shl.b32 	%r107, %r106, 9;
	sub.s32 	%r45, %r101, %r43;
	sub.s32 	%r108, %r102, %r43;
	sub.s32 	%r109, %r97, %r43;
	max.u32 	%r110, %r109, %r44;
	sub.s32 	%r111, %r110, %r44;
	sub.s32 	%r112, %r107, %r45;
	min.u32 	%r46, %r112, %r111;
	setp.eq.s32 	%p10, %r107, -512;
	selp.b32 	%r113, 511, 512, %p10;
	add.s32 	%r114, %r113, %r107;
	sub.s32 	%r115, %r114, %r108;
	or.b32  	%r116, %r1, %r103;
	setp.eq.s32 	%p11, %r116, -1;
	min.u32 	%r117, %r44, %r109;
	selp.b32 	%r118, %r117, %r108, %p11;
	selp.b32 	%r119, %r44, %r115, %p11;
	min.u32 	%r120, %r119, %r111;
	sub.s32 	%r47, %r118, %r45;
	sub.s32 	%r48, %r120, %r46;
	// begin inline asm
	griddepcontrol.wait;
	// end inline asm
	setp.eq.s16 	%p12, %rs1, 0;
	@%p12 bra 	$L__BB9_31;
	cvt.u64.u32 	%rd57, %r43;
	cvt.u64.u32 	%rd58, %r45;
	add.s64 	%rd59, %rd58, %rd57;
	cvt.u64.u32 	%rd60, %r44;
	add.s64 	%rd61, %rd57, %rd60;
	cvt.u64.u32 	%rd62, %r46;
	add.s64 	%rd63, %rd61, %rd62;
	add.s32 	%r49, %r48, %r47;
	setp.ge.s32 	%p13, %r3, %r49;
	cvt.u64.u32 	%rd64, %r3;
	add.s64 	%rd65, %rd59, %rd64;
	mad.lo.s64 	%rd23, %rd65, 24, %rd3;
	sub.s32 	%r122, %r3, %r47;
	cvt.s64.s32 	%rd66, %r122;
	add.s64 	%rd67, %rd63, %rd66;
	mad.lo.s64 	%rd24, %rd67, 24, %rd3;
	@%p13 bra 	$L__BB9_27;
	setp.ge.s32 	%p14, %r3, %r47;
	@%p14 bra 	$L__BB9_26;
	ld.global.u32 	%r253, [%rd23];
	ld.global.u64 	%rd143, [%rd23+8];
	ld.global.v2.f32 	{%f106, %f105}, [%rd23+16];
	bra.uni 	$L__BB9_27;
$L__BB9_26:
	ld.global.u32 	%r253, [%rd24];
	ld.global.u64 	%rd143, [%rd24+8];
	ld.global.v2.f32 	{%f106, %f105}, [%rd24+16];
$L__BB9_27:
	add.s32 	%r53, %r3, 256;
	setp.ge.s32 	%p15, %r53, %r49;
	@%p15 bra 	$L__BB9_35;
	setp.lt.s32 	%p16, %r53, %r47;
	@%p16 bra 	$L__BB9_30;
	ld.global.u32 	%r252, [%rd24+6144];
	ld.global.u64 	%rd144, [%rd24+6152];
	ld.global.v2.f32 	{%f107, %f108}, [%rd24+6160];
	bra.uni 	$L__BB9_35;
$L__BB9_30:
	ld.global.u32 	%r252, [%rd23+6144];
	ld.global.u64 	%rd144, [%rd23+6152];
	ld.global.v2.f32 	{%f107, %f108}, [%rd23+6160];
	bra.uni 	$L__BB9_35;
$L__BB9_31:
	cvt.u64.u32 	%rd70, %r43;
	cvt.u64.u32 	%rd71, %r45;
	add.s64 	%rd30, %rd71, %rd70;
	cvt.u64.u32 	%rd72, %r44;
	add.s64 	%rd73, %rd70, %rd72;
	cvt.u64.u32 	%rd74, %r46;
	add.s64 	%rd31, %rd73, %rd74;
	add.s32 	%r56, %r48, %r47;
	setp.ge.s32 	%p17, %r3, %r56;
	@%p17 bra 	$L__BB9_33;
	setp.lt.s32 	%p18, %r3, %r47;
	sub.s32 	%r125, %r3, %r47;
	cvt.s64.s32 	%rd75, %r125;
	cvt.u64.u32 	%rd76, %r3;
	selp.b64 	%rd77, %rd30, %rd31, %p18;
	selp.b64 	%rd78, %rd76, %rd75, %p18;
	add.s64 	%rd79, %rd78, %rd77;
	mad.lo.s64 	%rd80, %rd79, 24, %rd1;
	ld.global.u32 	%r253, [%rd80];
	ld.global.u64 	%rd143, [%rd80+8];
	ld.global.v2.f32 	{%f106, %f105}, [%rd80+16];
$L__BB9_33:
	add.s32 	%r59, %r3, 256;
	setp.ge.s32 	%p19, %r59, %r56;
	@%p19 bra 	$L__BB9_35;
	setp.lt.s32 	%p20, %r59, %r47;
	sub.s32 	%r127, %r59, %r47;
	cvt.s64.s32 	%rd82, %r127;
	cvt.u64.u32 	%rd83, %r59;
	selp.b64 	%rd84, %rd30, %rd31, %p20;
	selp.b64 	%rd85, %rd83, %rd82, %p20;
	add.s64 	%rd86, %rd85, %rd84;
	mad.lo.s64 	%rd87, %rd86, 24, %rd1;
	ld.global.u32 	%r252, [%rd87];
	ld.global.u64 	%rd144, [%rd87+8];
	ld.global.v2.f32 	{%f107, %f108}, [%rd87+16];
$L__BB9_35:
	mov.u32 	%r128, _ZZN3cub18CUB_300001_SM_10006detail10merge_sort26DeviceMergeSortMergeKernelINS2_10policy_hubIN6thrust24THRUST_300001_SM_1000_NS6detail15normal_iteratorINS6_10device_ptrI5POINTEEEEE9Policy600ESC_PNS0_8NullTypeESC_SG_j11POINTCmpLonSA_SF_EEvbT2_T3_T4_PT6_PT7_T5_PSK_SK_NS1_7vsmem_tEE19static_temp_storage;
	mad.lo.s32 	%r129, %r3, 24, %r128;
	st.shared.u32 	[%r129], %r253;
	st.shared.u64 	[%r129+8], %rd143;
	st.shared.v2.f32 	[%r129+16], {%f106, %f105};
	st.shared.u32 	[%r129+6144], %r252;
	st.shared.u64 	[%r129+6152], %rd144;
	st.shared.v2.f32 	[%r129+6160], {%f107, %f108};
	bar.sync 	0;
	// begin inline asm
	griddepcontrol.launch_dependents;
	// end inline asm
	add.s32 	%r63, %r48, %r47;
	shl.b32 	%r64, %r3, 1;
	min.s32 	%r65, %r64, %r63;
	setp.lt.s32 	%p21, %r65, %r48;
	sub.s32 	%r130, %r65, %r48;
	selp.b32 	%r256, 0, %r130, %p21;
	min.s32 	%r254, %r47, %r65;
	setp.ge.s32 	%p22, %r256, %r254;
	@%p22 bra 	$L__BB9_38;
	add.s32 	%r68, %r65, %r47;
$L__BB9_37:
	sub.s32 	%r131, %r254, %r256;
	shr.u32 	%r132, %r131, 31;
	add.s32 	%r133, %r131, %r132;
	shr.s32 	%r134, %r133, 1;
	add.s32 	%r135, %r134, %r256;
	mad.lo.s32 	%r137, %r135, 24, %r128;
	ld.shared.f32 	%f83, [%r137+20];
	not.b32 	%r138, %r135;
	add.s32 	%r139, %r68, %r138;
	mad.lo.s32 	%r140, %r139, 24, %r128;
	ld.shared.f32 	%f84, [%r140+20];
	setp.geu.f32 	%p23, %f84, %f83;
	add.s32 	%r141, %r135, 1;
	selp.b32 	%r256, %r141, %r256, %p23;
	selp.b32 	%r254, %r254, %r135, %p23;
	setp.lt.s32 	%p24, %r256, %r254;
	@%p24 bra 	$L__BB9_37;
$L__BB9_38:
	sub.s32 	%r142, %r65, %r256;
	add.s32 	%r74, %r142, %r47;
	mad.lo.s32 	%r75, %r74, 24, %r128;
	ld.shared.u32 	%r257, [%r75];
	ld.shared.u64 	%rd145, [%r75+8];
	ld.shared.v2.f32 	{%f109, %f110}, [%r75+16];
	mad.lo.s32 	%r77, %r256, 24, %r128;
	ld.shared.u32 	%r258, [%r77];
	ld.shared.u64 	%rd146, [%r77+8];
	ld.shared.v2.f32 	{%f111, %f112}, [%r77+16];
	setp.ge.s32 	%p26, %r74, %r63;
	mov.pred 	%p64, 0;
	@%p26 bra 	$L__BB9_40;
	setp.ge.s32 	%p27, %r256, %r47;
	setp.lt.f32 	%p28, %f110, %f112;
	or.pred  	%p64, %p27, %p28;
$L__BB9_40:
	selp.b32 	%r79, %r257, %r258, %p64;
	selp.b64 	%rd39, %rd145, %rd146, %p64;
	selp.f32 	%f59, %f109, %f111, %p64;
	selp.f32 	%f60, %f110, %f112, %p64;
	selp.u32 	%r144, 1, 0, %p64;
	add.s32 	%r80, %r74, %r144;
	not.pred 	%p29, %p64;
	selp.u32 	%r145, 1, 0, %p29;
	add.s32 	%r81, %r256, %r145;
	@%p29 bra 	$L__BB9_42;
	ld.shared.u32 	%r257, [%r75+24];
	ld.shared.u64 	%rd145, [%r75+32];
	ld.shared.v2.f32 	{%f109, %f110}, [%r75+40];
	bra.uni 	$L__BB9_43;
$L__BB9_42:
	ld.shared.u32 	%r258, [%r77+24];
	ld.shared.u64 	%rd146, [%r77+32];
	ld.shared.v2.f32 	{%f111, %f112}, [%r77+40];
$L__BB9_43:
	setp.ge.s32 	%p31, %r80, %r63;
	mov.pred 	%p65, 0;
	@%p31 bra 	$L__BB9_45;
	setp.ge.s32 	%p32, %r81, %r47;
	setp.lt.f32 	%p33, %f110, %f112;
	or.pred  	%p65, %p32, %p33;
$L__BB9_45:
	setp.eq.s16 	%p34, %rs1, 0;
	selp.b32 	%r86, %r257, %r258, %p65;
	selp.b64 	%rd44, %rd145, %rd146, %p65;
	selp.f32 	%f69, %f109, %f111, %p65;
	selp.f32 	%f70, %f110, %f112, %p65;
	bar.sync 	0;
	@%p34 bra 	$L__BB9_52;
	// begin inline asm
	mov.u32 %r146, %laneid;
	// end inline asm
	and.b32  	%r87, %r64, 1984;
	shl.b32 	%r147, %r146, 1;
	add.s32 	%r148, %r147, %r87;
	mad.lo.s32 	%r150, %r148, 24, %r128;
	st.shared.u32 	[%r150], %r79;
	st.shared.u64 	[%r150+8], %rd39;
	st.shared.v2.f32 	[%r150+16], {%f59, %f60};
	st.shared.u32 	[%r150+24], %r86;
	st.shared.u64 	[%r150+32], %rd44;
	st.shared.v2.f32 	[%r150+40], {%f69, %f70};
	bar.warp.sync 	-1;
	sub.s32 	%r151, %r148, %r146;
	mad.lo.s32 	%r152, %r151, 24, %r128;
	ld.shared.u32 	%r88, [%r152];
	ld.shared.u64 	%rd45, [%r152+8];
	ld.shared.v2.f32 	{%f71, %f72}, [%r152+16];
	ld.shared.u32 	%r89, [%r152+768];
	ld.shared.u64 	%rd46, [%r152+776];
	ld.shared.v2.f32 	{%f73, %f74}, [%r152+784];
	setp.ne.s32 	%p35, %r3, 0;
	@%p35 bra 	$L__BB9_48;
	st.volatile.shared.u32 	[_ZZN3cub18CUB_300001_SM_10006detail10merge_sort26DeviceMergeSortMergeKernelINS2_10policy_hubIN6thrust24THRUST_300001_SM_1000_NS6detail15normal_iteratorINS6_10device_ptrI5POINTEEEEE9Policy600ESC_PNS0_8NullTypeESC_SG_j11POINTCmpLonSA_SF_EEvbT2_T3_T4_PT6_PT7_T5_PSK_SK_NS1_7vsmem_tEE19static_temp_storage+12288], %r63;
$L__BB9_48:
	bar.sync 	0;
	ld.volatile.shared.u32 	%r90, [_ZZN3cub18CUB_300001_SM_10006detail10merge_sort26DeviceMergeSortMergeKernelINS2_10policy_hubIN6thrust24THRUST_300001_SM_1000_NS6detail15normal_iteratorINS6_10device_ptrI5POINTEEEEE9Policy600ESC_PNS0_8NullTypeESC_SG_j11POINTCmpLonSA_SF_EEvbT2_T3_T4_PT6_PT7_T5_PSK_SK_NS1_7vsmem_tEE19static_temp_storage+12288];
	and.b32  	%r153, %r3, 31;
	add.s32 	%r91, %r87, %r153;
	setp.ge.s32 	%p36, %r91, %r90;
	cvt.u64.u32 	%rd88, %r91;
	cvt.u64.u32 	%rd89, %r2;
	add.s64 	%rd90, %rd88, %rd89;
	mad.lo.s64 	%rd47, %rd90, 24, %rd1;
	@%p36 bra 	$L__BB9_50;
	st.global.u32 	[%rd47], %r88;
	st.global.u64 	[%rd47+8], %rd45;
	st.global.v2.f32 	[%rd47+16], {%f71, %f72};
$L__BB9_50:
	add.s32 	%r154, %r91, 32;
	setp.ge.s32 	%p37, %r154, %r90;
	@%p37 bra 	$L__BB9_58;
	st.global.u32 	[%rd47+768], %r89;
	st.global.u64 	[%rd47+776], %rd46;
	st.global.v2.f32 	[%rd47+784], {%f73, %f74};
	bra.uni 	$L__BB9_58;
$L__BB9_52:
	// begin inline asm
	mov.u32 %r155, %laneid;
	// end inline asm
	and.b32  	%r92, %r64, 1984;
	shl.b32 	%r156, %r155, 1;
	add.s32 	%r157, %r156, %r92;
	mad.lo.s32 	%r159, %r157, 24, %r128;
	st.shared.u32 	[%r159], %r79;
	st.shared.u64 	[%r159+8], %rd39;
	st.shared.v2.f32 	[%r159+16], {%f59, %f60};
	st.shared.u32 	[%r159+24], %r86;
	st.shared.u64 	[%r159+32], %rd44;
	st.shared.v2.f32 	[%r159+40], {%f69, %f70};
	bar.warp.sync 	-1;
	sub.s32 	%r160, %r157, %r155;
	mad.lo.s32 	%r161, %r160, 24, %r128;
	ld.shared.u32 	%r93, [%r161];
	ld.shared.u64 	%rd48, [%r161+8];
	ld.shared.v2.f32 	{%f75, %f76}, [%r161+16];
	ld.shared.u32 	%r94, [%r161+768];
	ld.shared.u64 	%rd49, [%r161+776];
	ld.shared.v2.f32 	{%f77, %f78}, [%r161+784];
	setp.ne.s32 	%p38, %r3, 0;
	@%p38 bra 	$L__BB9_54;
	st.volatile.shared.u32 	[_ZZN3cub18CUB_300001_SM_10006detail10merge_sort26DeviceMergeSortMergeKernelINS2_10policy_hubIN6thrust24THRUST_300001_SM_1000_NS6detail15normal_iteratorINS6_10device_ptrI5POINTEEEEE9Policy600ESC_PNS0_8NullTypeESC_SG_j11POINTCmpLonSA_SF_EEvbT2_T3_T4_PT6_PT7_T5_PSK_SK_NS1_7vsmem_tEE19static_temp_storage+12288], %r63;
$L__BB9_54:
	bar.sync 	0;
	ld.volatile.shared.u32 	%r95, [_ZZN3cub18CUB_300001_SM_10006detail10merge_sort26DeviceMergeSortMergeKernelINS2_10policy_hubIN6thrust24THRUST_300001_SM_1000_NS6detail15normal_iteratorINS6_10device_ptrI5POINTEEEEE9Policy600ESC_PNS0_8NullTypeESC_SG_j11POINTCmpLonSA_SF_EEvbT2_T3_T4_PT6_PT7_T5_PSK_SK_NS1_7vsmem_tEE19static_temp_storage+12288];
	and.b32  	%r162, %r3, 31;
	cvt.u64.u32 	%rd91, %r92;
	add.s32 	%r96, %r92, %r162;
	add.s32 	%r163, %r162, %r2;
	cvt.u64.u32 	%rd92, %r163;
	add.s64 	%rd93, %rd92, %rd91;
	setp.ge.s32 	%p39, %r96, %r95;
	mad.lo.s64 	%rd50, %rd93, 24, %rd3;
	@%p39 bra 	$L__BB9_56;
	st.global.u32 	[%rd50], %r93;
	st.global.u64 	[%rd50+8], %rd48;
	st.global.v2.f32 	[%rd50+16], {%f75, %f76};
$L__BB9_56:
	add.s32 	%r164, %r96, 32;
	setp.ge.s32 	%p40, %r164, %r95;
	@%p40 bra 	$L__BB9_58;
	st.global.u32 	[%rd50+768], %r94;
	st.global.u64 	[%rd50+776], %rd49;
	st.global.v2.f32 	[%rd50+784], {%f77, %f78};
$L__BB9_58:
	ret;

}
	// .globl	_ZN3cub18CUB_300001_SM_10006detail10merge_sort30DeviceMergeSortBlockSortKernelINS2_10policy_hubIN6thrust24THRUST_300001_SM_1000_NS6detail15normal_iteratorINS6_10device_ptrI5POINTEEEEE9Policy600ESC_PNS0_8NullTypeESC_SG_m11POINTCmpLonSA_SF_EEvbT0_T1_T2_T3_T4_PT6_PT7_T5_NS1_7vsmem_tE
.visible .entry _ZN3cub18CUB_300001_SM_10006detail10merge_sort30DeviceMergeSortBlockSortKernelINS2_10policy_hubIN6thrust24THRUST_300001_SM_1000_NS6detail15normal_iteratorINS6_10device_ptrI5POINTEEEEE9Policy600ESC_PNS0_8NullTypeESC_SG_m11POINTCmpLonSA_SF_EEvbT0_T1_T2_T3_T4_PT6_PT7_T5_NS1_7vsmem_tE(
	.param .u8 _ZN3cub18CUB_300001_SM_10006detail10merge_sort30DeviceMergeSortBlockSortKernelINS2_10policy_hubIN6thrust24THRUST_300001_SM_1000_NS6detail15normal_iteratorINS6_10device_ptrI5POINTEEEEE9Policy600ESC_PNS0_8NullTypeESC_SG_m11POINTCmpLonSA_SF_EEvbT0_T1_T2_T3_T4_PT6_PT7_T5_NS1_7vsmem_tE_param_0,
	.param .align 8 .b8 _ZN3cub18CUB_300001_SM_10006detail10merge_sort30DeviceMergeSortBlockSortKernelINS2_10policy_hubIN6thrust24THRUST_300001_SM_1000_NS6detail15normal_iteratorINS6_10device_ptrI5POINTEEEEE9Policy600ESC_PNS0_8NullTypeESC_SG_m11POINTCmpLonSA_SF_EEvbT0_T1_T2_T3_T4_PT6_PT7_T5_NS1_7vsmem_tE_param_1[8],
	.param .u64 .ptr .align 1 _ZN3cub18CUB_300001_SM_10006detail10merge_sort30DeviceMergeSortBlockSortKernelINS2_10policy_hubIN6thrust24THRUST_300001_SM_1000_NS6detail15normal_iteratorINS6_10device_ptrI5POINTEEEEE9Policy600ESC_PNS0_8NullTypeESC_SG_m11POINTCmpLonSA_SF_EEvbT0_T1_T2_T3_T4_PT6_PT7_T5_NS1_7vsmem_tE_param_2,
	.param .align 8 .b8 _ZN3cub18CUB_300001_SM_10006detail10merge_sort30DeviceMergeSortBlockSortKernelINS2_10policy_hubIN6thrust24THRUST_300001_SM_1000_NS6detail15normal_iteratorINS6_10device_ptrI5POINTEEEEE9Policy600ESC_PNS0_8NullTypeESC_SG_m11POINTCmpLonSA_SF_EEvbT0_T1_T2_T3_T4_PT6_PT7_T5_NS1_7vsmem_tE_param_3[8],
	.param .u64 .ptr .align 1 _ZN3cub18CUB_300001_SM_10006detail10merge_sort30DeviceMergeSortBlockSortKernelINS2_10policy_hubIN6thrust24THRUST_300001_SM_1000_NS6detail15normal_iteratorINS6_10device_ptrI5POINTEEEEE9Policy600ESC_PNS0_8NullTypeESC_SG_m11POINTCmpLonSA_SF_EEvbT0_T1_T2_T3_T4_PT6_PT7_T5_NS1_7vsmem_tE_param_4,
	.param .u64 _ZN3cub18CUB_300001_SM_10006detail10merge_sort30DeviceMergeSortBlockSortKernelINS2_10policy_hubIN6thrust24THRUST_300001_SM_1000_NS6detail15normal_iteratorINS6_10device_ptrI5POINTEEEEE9Policy600ESC_PNS0_8NullTypeESC_SG_m11POINTCmpLonSA_SF_EEvbT0_T1_T2_T3_T4_PT6_PT7_T5_NS1_7vsmem_tE_param_5,
	.param .u64 .ptr .align 1 _ZN3cub18CUB_300001_SM_10006detail10merge_sort30DeviceMergeSortBlockSortKernelINS2_10policy_hubIN6thrust24THRUST_300001_SM_1000_NS6detail15normal_iteratorINS6_10device_ptrI5POINTEEEEE9Policy600ESC_PNS0_8NullTypeESC_SG_m11POINTCmpLonSA_SF_EEvbT0_T1_T2_T3_T4_PT6_PT7_T5_NS1_7vsmem_tE_param_6,
	.param .u64 .ptr .align 1 _ZN3cub18CUB_300001_SM_10006detail10merge_sort30DeviceMergeSortBlockSortKernelINS2_10policy_hubIN6thrust24THRUST_300001_SM_1000_NS6detail15normal_iteratorINS6_10device_ptrI5POINTEEEEE9Policy600ESC_PNS0_8NullTypeESC_SG_m11POINTCmpLonSA_SF_EEvbT0_T1_T2_T3_T4_PT6_PT7_T5_NS1_7vsmem_tE_param_7,
	.param .align 1 .b8 _ZN3cub18CUB_300001_SM_10006detail10merge_sort30DeviceMergeSortBlockSortKernelINS2_10policy_hubIN6thrust24THRUST_300001_SM_1000_NS6detail15normal_iteratorINS6_10device_ptrI5POINTEEEEE9Policy600ESC_PNS0_8NullTypeESC_SG_m11POINTCmpLonSA_SF_EEvbT0_T1_T2_T3_T4_PT6_PT7_T5_NS1_7vsmem_tE_param_8[1],
	.param .align 8 .b8 _ZN3cub18CUB_300001_SM_10006detail10merge_sort30DeviceMergeSortBlockSortKernelINS2_10policy_hubIN6thrust24THRUST_300001_SM_1000_NS6detail15normal_iteratorINS6_10device_ptrI5POINTEEEEE9Policy600ESC_PNS0_8NullTypeESC_SG_m11POINTCmpLonSA_SF_EEvbT0_T1_T2_T3_T4_PT6_PT7_T5_NS1_7vsmem_tE_param_9[8]
)
.maxntid 256
{
	.reg .pred 	%p<57>;
	.reg .b16 	%rs<4>;
	.reg .b32 	%r<227>;
	.reg .b32 	%f<118>;
	.reg .b64 	%rd<93>;
	// demoted variable
	.shared .align 16 .b8 _ZZN3cub18CUB_300001_SM_10006detail10merge_sort30DeviceMergeSortBlockSortKernelINS2_10policy_hubIN6thrust24THRUST_300001_SM_1000_NS6detail15normal_iteratorINS6_10device_ptrI5POINTEEEEE9Policy600ESC_PNS0_8NullTypeESC_SG_m11POINTCmpLonSA_SF_EEvbT0_T1_T2_T3_T4_PT6_PT7_T5_NS1_7vsmem_tEE19static_temp_storage[12320];
	ld.param.u64 	%rd48, [_ZN3cub18CUB_300001_SM_10006detail10merge_sort30DeviceMergeSortBlockSortKernelINS2_10policy_hubIN6thrust24THRUST_300001_SM_1000_NS6detail15normal_iteratorINS6_10device_ptrI5POINTEEEEE9Policy600ESC_PNS0_8NullTypeESC_SG_m11POINTCmpLonSA_SF_EEvbT0_T1_T2_T3_T4_PT6_PT7_T5_NS1_7vsmem_tE_param_3];
	ld.param.u64 	%rd49, [_ZN3cub18CUB_300001_SM_10006detail10merge_sort30DeviceMergeSortBlockSortKernelINS2_10policy_hubIN6thrust24THRUST_300001_SM_1000_NS6detail15normal_iteratorINS6_10device_ptrI5POINTEEEEE9Policy600ESC_PNS0_8NullTypeESC_SG_m11POINTCmpLonSA_SF_EEvbT0_T1_T2_T3_T4_PT6_PT7_T5_NS1_7vsmem_tE_param_1];
	ld.param.u64 	%rd46, [_ZN3cub18CUB_300001_SM_10006detail10merge_sort30DeviceMergeSortBlockSortKernelINS2_10policy_hubIN6thrust24THRUST_300001_SM_1000_NS6detail15normal_iteratorINS6_10device_ptrI5POINTEEEEE9Policy600ESC_PNS0_8NullTypeESC_SG_m11POINTCmpLonSA_SF_EEvbT0_T1_T2_T3_T4_PT6_PT7_T5_NS1_7vsmem_tE_param_5];
	cvta.to.global.u64 	%rd1, %rd49;
	cvta.to.global.u64 	%rd2, %rd48;
	mov.u32 	%r90, %ctaid.x;
	cvt.u64.u32 	%rd50, %r90;
	mov.u32 	%r91, %nctaid.x;
	cvt.u64.u32 	%rd51, %r91;
	mul.wide.u32 	%rd3, %r90, 512;
	add.s64 	%rd52, %rd51, -1;
	setp.le.u64 	%p9, %rd52, %rd50;
	@%p9 bra 	$L__BB10_18;
	// begin inline asm
	griddepcontrol.wait;
	// end inline asm
	mov.u32 	%r1, %tid.x;
	and.b32  	%r148, %r1, 31;
	shl.b32 	%r149, %r1, 1;
	and.b32  	%r2, %r149, 1984;
	or.b32  	%r150, %r2, %r148;
	cvt.u64.u32 	%rd63, %r150;
	add.s64 	%rd4, %rd3, %rd63;
	mad.lo.s64 	%rd64, %rd4, 24, %rd1;
	ld.global.u32 	%r151, [%rd64];
	ld.global.u64 	%rd65, [%rd64+8];
	ld.global.v2.f32 	{%f80, %f81}, [%rd64+16];
	ld.global.u32 	%r152, [%rd64+768];
	ld.global.u64 	%rd66, [%rd64+776];
	ld.global.v2.f32 	{%f82, %f83}, [%rd64+784];
	// begin inline asm
	mov.u32 %r147, %laneid;
	// end inline asm
	add.s32 	%r153, %r147, %r2;
	mov.u32 	%r154, _ZZN3cub18CUB_300001_SM_10006detail10merge_sort30DeviceMergeSortBlockSortKernelINS2_10policy_hubIN6thrust24THRUST_300001_SM_1000_NS6detail15normal_iteratorINS6_10device_ptrI5POINTEEEEE9Policy600ESC_PNS0_8NullTypeESC_SG_m11POINTCmpLonSA_SF_EEvbT0_T1_T2_T3_T4_PT6_PT7_T5_NS1_7vsmem_tEE19static_temp_storage;
	mad.lo.s32 	%r3, %r153, 24, %r154;
	st.shared.u32 	[%r3], %r151;
	st.shared.u64 	[%r3+8], %rd65;
	st.shared.v2.f32 	[%r3+16], {%f80, %f81};
	st.shared.u32 	[%r3+768], %r152;
	st.shared.u64 	[%r3+776], %rd66;
	st.shared.v2.f32 	[%r3+784], {%f82, %f83};
	bar.warp.sync 	-1;
	mad.lo.s32 	%r4, %r147, 24, %r3;
	ld.shared.u32 	%r208, [%r4];
	ld.shared.u64 	%rd82, [%r4+8];
	.pragma "used_bytes_mask 4095";
	ld.shared.v4.u32 	{%r155, %r156, %r6, %r157}, [%r4+16];
	mov.b32 	%f97, %r155;
	mov.b32 	%f2, %r156;
	ld.shared.u64 	%rd6, [%r4+32];
	ld.shared.v2.f32 	{%f3, %f94}, [%r4+40];
	bar.sync 	0;
	// begin inline asm
	griddepcontrol.launch_dependents;
	// end inline asm
	setp.geu.f32 	%p37, %f94, %f2;
	mov.f32 	%f95, %f3;
	mov.u64 	%rd81, %rd6;
	mov.u32 	%r207, %r6;
	mov.f32 	%f96, %f2;
	@%p37 bra 	$L__BB10_3;
	mov.f32 	%f95, %f97;
	mov.u64 	%rd81, %rd82;
	mov.u32 	%r207, %r208;
	mov.f32 	%f97, %f3;
	mov.u64 	%rd82, %rd6;
	mov.u32 	%r208, %r6;
	mov.f32 	%f96, %f94;
	mov.f32 	%f94, %f2;
$L__BB10_3:
	mov.b32 	%r209, 2;
	mad.lo.s32 	%r161, %r1, 48, %r154;
$L__BB10_4:
	bar.sync 	0;
	add.s32 	%r159, %r209, -1;
	st.shared.u32 	[%r161], %r208;
	st.shared.u64 	[%r161+8], %rd82;
	st.shared.v2.f32 	[%r161+16], {%f97, %f96};
	st.shared.u32 	[%r161+24], %r207;
	st.shared.u64 	[%r161+32], %rd81;
	st.shared.v2.f32 	[%r161+40], {%f95, %f94};
	bar.sync 	0;
	neg.s32 	%r162, %r209;
	and.b32  	%r163, %r1, %r162;
	shl.b32 	%r164, %r163, 1;
	and.b32  	%r165, %r159, %r1;
	shl.b32 	%r166, %r165, 1;
	min.u32 	%r12, %r166, 512;
	min.u32 	%r13, %r164, 512;
	add.s32 	%r167, %r13, %r209;
	min.s32 	%r14, %r167, 512;
	add.s32 	%r168, %r14, %r209;
	min.s32 	%r15, %r168, 512;
	sub.s32 	%r169, %r14, %r13;
	sub.s32 	%r170, %r15, %r14;
	setp.lt.s32 	%p38, %r12, %r170;
	sub.s32 	%r171, %r12, %r170;
	selp.b32 	%r212, 0, %r171, %p38;
	min.s32 	%r210, %r169, %r12;
	setp.ge.s32 	%p39, %r212, %r210;
	@%p39 bra 	$L__BB10_7;
	add.s32 	%r18, %r14, %r12;
$L__BB10_6:
	sub.s32 	%r172, %r210, %r212;
	shr.u32 	%r173, %r172, 31;
	add.s32 	%r174, %r172, %r173;
	shr.s32 	%r175, %r174, 1;
	add.s32 	%r176, %r175, %r212;
	add.s32 	%r177, %r176, %r13;
	mov.u32 	%r178, _ZZN3cub18CUB_300001_SM_10006detail10merge_sort30DeviceMergeSortBlockSortKernelINS2_10policy_hubIN6thrust24THRUST_300001_SM_1000_NS6detail15normal_iteratorINS6_10device_ptrI5POINTEEEEE9Policy600ESC_PNS0_8NullTypeESC_SG_m11POINTCmpLonSA_SF_EEvbT0_T1_T2_T3_T4_PT6_PT7_T5_NS1_7vsmem_tEE19static_temp_storage;
	mad.lo.s32 	%r179, %r177, 24, %r178;
	ld.shared.f32 	%f84, [%r179+20];
	not.b32 	%r180, %r176;
	add.s32 	%r181, %r18, %r180;
	mad.lo.s32 	%r182, %r181, 24, %r178;
	ld.shared.f32 	%f85, [%r182+20];
	setp.geu.f32 	%p40, %f85, %f84;
	add.s32 	%r183, %r176, 1;
	selp.b32 	%r212, %r183, %r212, %p40;
	selp.b32 	%r210, %r210, %r176, %p40;
	setp.lt.s32 	%p41, %r212, %r210;
	@%p41 bra 	$L__BB10_6;
$L__BB10_7:
	add.s32 	%r24, %r212, %r13;
	add.s32 	%r184, %r14, %r12;
	sub.s32 	%r25, %r184, %r212;
	mov.u32 	%r185, _ZZN3cub18CUB_300001_SM_10006detail10merge_sort30DeviceMergeSortBlockSortKernelINS2_10policy_hubIN6thrust24THRUST_300001_SM_1000_NS6detail15normal_iteratorINS6_10device_ptrI5POINTEEEEE9Policy600ESC_PNS0_8NullTypeESC_SG_m11POINTCmpLonSA_SF_EEvbT0_T1_T2_T3_T4_PT6_PT7_T5_NS1_7vsmem_tEE19static_temp_storage;
	mad.lo.s32 	%r26, %r24, 24, %r185;
	ld.shared.u32 	%r214, [%r26];
	ld.shared.u64 	%rd84, [%r26+8];
	ld.shared.v2.f32 	{%f100, %f101}, [%r26+16];
	mad.lo.s32 	%r28, %r25, 24, %r185;
	ld.shared.u32 	%r213, [%r28];
	ld.shared.u64 	%rd83, [%r28+8];
	ld.shared.v2.f32 	{%f98, %f99}, [%r28+16];
	setp.ge.s32 	%p43, %r25, %r15;
	mov.pred 	%p53, 0;
	@%p43 bra 	$L__BB10_9;
	setp.ge.s32 	%p44, %r24, %r14;
	setp.lt.f32 	%p45, %f99, %f101;
	or.pred  	%p53, %p44, %p45;
$L__BB10_9:
	selp.b32 	%r208, %r213, %r214, %p53;
	selp.b64 	%rd82, %rd83, %rd84, %p53;
	selp.f32 	%f97, %f98, %f100, %p53;
	selp.f32 	%f96, %f99, %f101, %p53;
	selp.u32 	%r186, 1, 0, %p53;
	add.s32 	%r31, %r25, %r186;
	not.pred 	%p46, %p53;
	selp.u32 	%r187, 1, 0, %p46;
	add.s32 	%r32, %r24, %r187;
	@%p46 bra 	$L__BB10_11;
	ld.shared.u32 	%r213, [%r28+24];
	ld.shared.u64 	%rd83, [%r28+32];
	ld.shared.v2.f32 	{%f98, %f99}, [%r28+40];
	bra.uni 	$L__BB10_12;
$L__BB10_11:
	ld.shared.u32 	%r214, [%r26+24];
	ld.shared.u64 	%rd84, [%r26+32];
	ld.shared.v2.f32 	{%f100, %f101}, [%r26+40];
$L__BB10_12:
	setp.ge.s32 	%p48, %r31, %r15;
	mov.pred 	%p54, 0;
	@%p48 bra 	$L__BB10_14;
	setp.ge.s32 	%p49, %r32, %r14;
	setp.lt.f32 	%p50, %f99, %f101;
	or.pred  	%p54, %p49, %p50;
$L__BB10_14:
	selp.b32 	%r207, %r213, %r214, %p54;
	selp.b64 	%rd81, %rd83, %rd84, %p54;
	selp.f32 	%f95, %f98, %f100, %p54;
	selp.f32 	%f94, %f99, %f101, %p54;
	shl.b32 	%r38, %r209, 1;
	setp.lt.u32 	%p51, %r209, 129;
	mov.u32 	%r209, %r38;
	@%p51 bra 	$L__BB10_4;
	ld.param.s8 	%rs3, [_ZN3cub18CUB_300001_SM_10006detail10merge_sort30DeviceMergeSortBlockSortKernelINS2_10policy_hubIN6thrust24THRUST_300001_SM_1000_NS6detail15normal_iteratorINS6_10device_ptrI5POINTEEEEE9Policy600ESC_PNS0_8NullTypeESC_SG_m11POINTCmpLonSA_SF_EEvbT0_T1_T2_T3_T4_PT6_PT7_T5_NS1_7vsmem_tE_param_0];
	bar.sync 	0;
	setp.eq.s16 	%p52, %rs3, 0;
	@%p52 bra 	$L__BB10_17;
	st.shared.u32 	[%r4], %r208;
	st.shared.u64 	[%r4+8], %rd82;
	st.shared.v2.f32 	[%r4+16], {%f97, %f96};
	st.shared.u32 	[%r4+24], %r207;
	st.shared.u64 	[%r4+32], %rd81;
	st.shared.v2.f32 	[%r4+40], {%f95, %f94};
	bar.warp.sync 	-1;
	cvt.u64.u32 	%rd67, %r2;
	mov.u32 	%r188, %tid.x;
	and.b32  	%r189, %r188, 31;
	cvt.u64.u32 	%rd68, %r189;
	mov.u32 	%r190, %ctaid.x;
	mul.wide.u32 	%rd69, %r190, 512;
	or.b64  	%rd70, %rd69, %rd68;
	add.s64 	%rd71, %rd70, %rd67;
	mad.lo.s64 	%rd72, %rd71, 24, %rd2;
	.pragma "used_bytes_mask 15";
	ld.shared.v2.u32 	{%r191, %r192}, [%r3];
	ld.shared.v2.u32 	{%r193, %r194}, [%r3+8];
	ld.shared.v2.u32 	{%r195, %r196}, [%r3+16];
	st.global.v2.u32 	[%rd72], {%r191, %r192};
	st.global.v2.u32 	[%rd72+8], {%r193, %r194};
	st.global.v2.u32 	[%rd72+16], {%r195, %r196};
	.pragma "used_bytes_mask 15";
	ld.shared.v2.u32 	{%r197, %r198}, [%r3+768];
	ld.shared.v2.u32 	{%r199, %r200}, [%r3+776];
	ld.shared.v2.u32 	{%r201, %r202}, [%r3+784];
	st.global.v2.u32 	[%rd72+768], {%r197, %r198};
	st.global.v2.u32 	[%rd72+776], {%r199, %r200};
	st.global.v2.u32 	[%rd72+784], {%r201, %r202};
	bra.uni 	$L__BB10_49;
$L__BB10_17:
	ld.param.u64 	%rd78, [_ZN3cub18CUB_300001_SM_10006detail10merge_sort30DeviceMergeSortBlockSortKernelINS2_10policy_hubIN6thrust24THRUST_300001_SM_1000_NS6detail15normal_iteratorINS6_10device_ptrI5POINTEEEEE9Policy600ESC_PNS0_8NullTypeESC_SG_m11POINTCmpLonSA_SF_EEvbT0_T1_T2_T3_T4_PT6_PT7_T5_NS1_7vsmem_tE_param_6];
	st.shared.u32 	[%r4], %r208;
	st.shared.u64 	[%r4+8], %rd82;
	st.shared.v2.f32 	[%r4+16], {%f97, %f96};
	st.shared.u32 	[%r4+24], %r207;
	st.shared.u64 	[%r4+32], %rd81;
	st.shared.v2.f32 	[%r4+40], {%f95, %f94};
	bar.warp.sync 	-1;
	ld.shared.u32 	%r203, [%r3];
	ld.shared.u64 	%rd73, [%r3+8];
	ld.shared.v2.f32 	{%f86, %f87}, [%r3+16];
	ld.shared.u32 	%r204, [%r3+768];
	ld.shared.u64 	%rd74, [%r3+776];
	ld.shared.v2.f32 	{%f88, %f89}, [%r3+784];
	cvta.to.global.u64 	%rd75, %rd78;
	mad.lo.s64 	%rd76, %rd4, 24, %rd75;
	st.global.u32 	[%rd76], %r203;
	st.global.u64 	[%rd76+8], %rd73;
	st.global.v2.f32 	[%rd76+16], {%f86, %f87};
	st.global.u32 	[%rd76+768], %r204;
	st.global.u64 	[%rd76+776], %rd74;
	st.global.v2.f32 	[%rd76+784], {%f88, %f89};
	bra.uni 	$L__BB10_49;
$L__BB10_18:
	cvt.u32.u64 	%r92, %rd3;
	cvt.u32.u64 	%r93, %rd46;
	sub.s32 	%r94, %r93, %r92;
	min.s32 	%r39, %r94, 512;
	// begin inline asm
	griddepcontrol.wait;
	// end inline asm
	mad.lo.s64 	%rd53, %rd3, 24, %rd1;
	mov.u32 	%r40, %tid.x;
	ld.global.u32 	%r216, [%rd53];
	ld.global.u64 	%rd86, [%rd53+8];
	ld.global.v2.f32 	{%f104, %f105}, [%rd53+16];
	and.b32  	%r95, %r40, 31;
	shl.b32 	%r96, %r40, 1;
	and.b32  	%r97, %r96, 1984;
	or.b32  	%r42, %r97, %r95;
	setp.ge.s32 	%p10, %r42, %r39;
	mul.lo.s32 	%r98, %r42, 24;
	cvt.u64.u32 	%rd54, %r98;
	add.s64 	%rd20, %rd53, %rd54;
	mov.f32 	%f102, %f105;
	mov.f32 	%f103, %f104;
	mov.u64 	%rd85, %rd86;
	mov.u32 	%r215, %r216;
	@%p10 bra 	$L__BB10_20;
	ld.global.u32 	%r215, [%rd20];
	ld.global.u64 	%rd85, [%rd20+8];
	ld.global.v2.f32 	{%f103, %f102}, [%rd20+16];
$L__BB10_20:
	add.s32 	%r45, %r42, 32;
	setp.ge.s32 	%p11, %r45, %r39;
	@%p11 bra 	$L__BB10_22;
	ld.global.u32 	%r216, [%rd20+768];
	ld.global.u64 	%rd86, [%rd20+776];
	ld.global.v2.f32 	{%f104, %f105}, [%rd20+784];
$L__BB10_22:
	// begin inline asm
	mov.u32 %r99, %laneid;
	// end inline asm
	add.s32 	%r102, %r99, %r97;
	mov.u32 	%r103, _ZZN3cub18CUB_300001_SM_10006detail10merge_sort30DeviceMergeSortBlockSortKernelINS2_10policy_hubIN6thrust24THRUST_300001_SM_1000_NS6detail15normal_iteratorINS6_10device_ptrI5POINTEEEEE9Policy600ESC_PNS0_8NullTypeESC_SG_m11POINTCmpLonSA_SF_EEvbT0_T1_T2_T3_T4_PT6_PT7_T5_NS1_7vsmem_tEE19static_temp_storage;
	mad.lo.s32 	%r48, %r102, 24, %r103;
	st.shared.u32 	[%r48], %r215;
	st.shared.u64 	[%r48+8], %rd85;
	st.shared.v2.f32 	[%r48+16], {%f103, %f102};
	st.shared.u32 	[%r48+768], %r216;
	st.shared.u64 	[%r48+776], %rd86;
	st.shared.v2.f32 	[%r48+784], {%f104, %f105};
	bar.warp.sync 	-1;
	mad.lo.s32 	%r49, %r99, 24, %r48;
	ld.shared.u32 	%r220, [%r49];
	ld.shared.u64 	%rd25, [%r49+8];
	.pragma "used_bytes_mask 4095";
	ld.shared.v4.u32 	{%r104, %r105, %r106, %r107}, [%r49+16];
	mov.b32 	%f40, %r105;
	mov.b32 	%f39, %r104;
	ld.shared.u64 	%rd55, [%r49+32];
	ld.shared.v2.f32 	{%f75, %f76}, [%r49+40];
	bar.sync 	0;
	// begin inline asm
	griddepcontrol.launch_dependents;
	// end inline asm
	or.b32  	%r111, %r96, 1;
	setp.lt.u32 	%p12, %r111, %r39;
	selp.b32 	%r51, %r106, %r220, %p12;
	selp.b64 	%rd90, %rd55, %rd25, %p12;
	selp.f32 	%f112, %f75, %f39, %p12;
	selp.f32 	%f113, %f76, %f40, %p12;
	setp.ge.u32 	%p13, %r96, %r39;
	setp.geu.f32 	%p14, %f113, %f40;
	or.pred  	%p15, %p13, %p14;
	mov.u32 	%r219, %r51;
	mov.f32 	%f110, %f40;
	mov.f32 	%f111, %f39;
	mov.u64 	%rd89, %rd25;
	@%p15 bra 	$L__BB10_24;
	mov.u32 	%r219, %r220;
	mov.f32 	%f110, %f113;
	mov.f32 	%f111, %f112;
	mov.u64 	%rd89, %rd90;
	mov.u64 	%rd90, %rd25;
	mov.u32 	%r220, %r51;
	mov.f32 	%f112, %f39;
	mov.f32 	%f113, %f40;
$L__BB10_24:
	mov.b32 	%r221, 2;
	mad.lo.s32 	%r115, %r40, 48, %r103;
$L__BB10_25:
	bar.sync 	0;
	add.s32 	%r113, %r221, -1;
	st.shared.u32 	[%r115], %r220;
	st.shared.u64 	[%r115+8], %rd89;
	st.shared.v2.f32 	[%r115+16], {%f111, %f110};
	st.shared.u32 	[%r115+24], %r219;
	st.shared.u64 	[%r115+32], %rd90;
	st.shared.v2.f32 	[%r115+40], {%f112, %f113};
	bar.sync 	0;
	neg.s32 	%r116, %r221;
	and.b32  	%r117, %r40, %r116;
	shl.b32 	%r118, %r117, 1;
	and.b32  	%r119, %r113, %r40;
	shl.b32 	%r120, %r119, 1;
	min.s32 	%r57, %r120, %r39;
	min.s32 	%r58, %r118, %r39;
	add.s32 	%r121, %r58, %r221;
	min.s32 	%r59, %r121, %r39;
	add.s32 	%r122, %r59, %r221;
	min.s32 	%r60, %r122, %r39;
	sub.s32 	%r123, %r59, %r58;
	sub.s32 	%r124, %r60, %r59;
	setp.lt.s32 	%p16, %r57, %r124;
	sub.s32 	%r125, %r57, %r124;
	selp.b32 	%r224, 0, %r125, %p16;
	min.s32 	%r222, %r123, %r57;
	setp.ge.s32 	%p17, %r224, %r222;
	@%p17 bra 	$L__BB10_28;
	add.s32 	%r63, %r59, %r57;
$L__BB10_27:
	sub.s32 	%r126, %r222, %r224;
	shr.u32 	%r127, %r126, 31;
	add.s32 	%r128, %r126, %r127;
	shr.s32 	%r129, %r128, 1;
	add.s32 	%r130, %r129, %r224;
	add.s32 	%r131, %r130, %r58;
	mov.u32 	%r132, _ZZN3cub18CUB_300001_SM_10006detail10merge_sort30DeviceMergeSortBlockSortKernelINS2_10policy_hubIN6thrust24THRUST_300001_SM_1000_NS6detail15normal_iteratorINS6_10device_ptrI5POINTEEEEE9Policy600ESC_PNS0_8NullTypeESC_SG_m11POINTCmpLonSA_SF_EEvbT0_T1_T2_T3_T4_PT6_PT7_T5_NS1_7vsmem_tEE19static_temp_storage;
	mad.lo.s32 	%r133, %r131, 24, %r132;
	ld.shared.f32 	%f78, [%r133+20];
	not.b32 	%r134, %r130;
	add.s32 	%r135, %r63, %r134;
	mad.lo.s32 	%r136, %r135, 24, %r132;
	ld.shared.f32 	%f79, [%r136+20];
	setp.geu.f32 	%p18, %f79, %f78;
	add.s32 	%r137, %r130, 1;
	selp.b32 	%r224, %r137, %r224, %p18;
	selp.b32 	%r222, %r222, %r130, %p18;
	setp.lt.s32 	%p19, %r224, %r222;
	@%p19 bra 	$L__BB10_27;
$L__BB10_28:
	add.s32 	%r69, %r224, %r58;
	add.s32 	%r138, %r59, %r57;
	sub.s32 	%r70, %r138, %r224;
	mov.u32 	%r139, _ZZN3cub18CUB_300001_SM_10006detail10merge_sort30DeviceMergeSortBlockSortKernelINS2_10policy_hubIN6thrust24THRUST_300001_SM_1000_NS6detail15normal_iteratorINS6_10device_ptrI5POINTEEEEE9Policy600ESC_PNS0_8NullTypeESC_SG_m11POINTCmpLonSA_SF_EEvbT0_T1_T2_T3_T4_PT6_PT7_T5_NS1_7vsmem_tEE19static_temp_storage;
	mad.lo.s32 	%r71, %r69, 24, %r139;
	ld.shared.u32 	%r226, [%r71];
	ld.shared.u64 	%rd92, [%r71+8];
	ld.shared.v2.f32 	{%f116, %f117}, [%r71+16];
	mad.lo.s32 	%r73, %r70, 24, %r139;
	ld.shared.u32 	%r225, [%r73];
	ld.shared.u64 	%rd91, [%r73+8];
	ld.shared.v2.f32 	{%f114, %f115}, [%r73+16];
	setp.ge.s32 	%p21, %r70, %r60;
	mov.pred 	%p55, 0;
	@%p21 bra 	$L__BB10_30;
	setp.ge.s32 	%p22, %r69, %r59;
	setp.lt.f32 	%p23, %f115, %f117;
	or.pred  	%p55, %p22, %p23;
$L__BB10_30:
	selp.b32 	%r220, %r225, %r226, %p55;
	selp.b64 	%rd89, %rd91, %rd92, %p55;
	selp.f32 	%f111, %f114, %f116, %p55;
	selp.f32 	%f110, %f115, %f117, %p55;
	selp.u32 	%r140, 1, 0, %p55;
	add.s32 	%r76, %r70, %r140;
	not.pred 	%p24, %p55;
	selp.u32 	%r141, 1, 0, %p24;
	add.s32 	%r77, %r69, %r141;
	@%p24 bra 	$L__BB10_32;
	ld.shared.u32 	%r225, [%r73+24];
	ld.shared.u64 	%rd91, [%r73+32];
	ld.shared.v2.f32 	{%f114, %f115}, [%r73+40];
	bra.uni 	$L__BB10_33;
$L__BB10_32:
	ld.shared.u32 	%r226, [%r71+24];
	ld.shared.u64 	%rd92, [%r71+32];
	ld.shared.v2.f32 	{%f116, %f117}, [%r71+40];
$L__BB10_33:
	setp.ge.s32 	%p26, %r76, %r60;
	mov.pred 	%p56, 0;
	@%p26 bra 	$L__BB10_35;
	setp.ge.s32 	%p27, %r77, %r59;
	setp.lt.f32 	%p28, %f115, %f117;
	or.pred  	%p56, %p27, %p28;
$L__BB10_35:
	selp.b32 	%r219, %r225, %r226, %p56;
	selp.b64 	%rd90, %rd91, %rd92, %p56;
	selp.f32 	%f112, %f114, %f116, %p56;
	selp.f32 	%f113, %f115, %f117, %p56;
	shl.b32 	%r83, %r221, 1;
	setp.lt.u32 	%p29, %r221, 129;
	mov.u32 	%r221, %r83;
	@%p29 bra 	$L__BB10_25;
	ld.param.s8 	%rs2, [_ZN3cub18CUB_300001_SM_10006detail10merge_sort30DeviceMergeSortBlockSortKernelINS2_10policy_hubIN6thrust24THRUST_300001_SM_1000_NS6detail15normal_iteratorINS6_10device_ptrI5POINTEEEEE9Policy600ESC_PNS0_8NullTypeESC_SG_m11POINTCmpLonSA_SF_EEvbT0_T1_T2_T3_T4_PT6_PT7_T5_NS1_7vsmem_tE_param_0];
	mov.u32 	%r142, %ctaid.x;
	mul.wide.u32 	%rd39, %r142, 512;
	bar.sync 	0;
	setp.eq.s16 	%p30, %rs2, 0;
	@%p30 bra 	$L__BB10_43;
	st.shared.u32 	[%r49], %r220;
	st.shared.u64 	[%r49+8], %rd89;
	st.shared.v2.f32 	[%r49+16], {%f111, %f110};
	st.shared.u32 	[%r49+24], %r219;
	st.shared.u64 	[%r49+32], %rd90;
	st.shared.v2.f32 	[%r49+40], {%f112, %f113};
	bar.warp.sync 	-1;
	ld.shared.u32 	%r84, [%r48];
	ld.shared.u64 	%rd40, [%r48+8];
	ld.shared.v2.f32 	{%f67, %f68}, [%r48+16];
	ld.shared.u32 	%r85, [%r48+768];
	ld.shared.u64 	%rd41, [%r48+776];
	ld.shared.v2.f32 	{%f69, %f70}, [%r48+784];
	setp.eq.s32 	%p31, %r40, 0;
	@%p31 bra 	$L__BB10_38;
	bra.uni 	$L__BB10_39;
$L__BB10_38:
	st.volatile.shared.u32 	[_ZZN3cub18CUB_300001_SM_10006detail10merge_sort30DeviceMergeSortBlockSortKernelINS2_10policy_hubIN6thrust24THRUST_300001_SM_1000_NS6detail15normal_iteratorINS6_10device_ptrI5POINTEEEEE9Policy600ESC_PNS0_8NullTypeESC_SG_m11POINTCmpLonSA_SF_EEvbT0_T1_T2_T3_T4_PT6_PT7_T5_NS1_7vsmem_tEE19static_temp_storage+12288], %r39;
$L__BB10_39:
	bar.sync 	0;
	ld.volatile.shared.u32 	%r88, [_ZZN3cub18CUB_300001_SM_10006detail10merge_sort30DeviceMergeSortBlockSortKernelINS2_10policy_hubIN6thrust24THRUST_300001_SM_1000_NS6detail15normal_iteratorINS6_10device_ptrI5POINTEEEEE9Policy600ESC_PNS0_8NullTypeESC_SG_m11POINTCmpLonSA_SF_EEvbT0_T1_T2_T3_T4_PT6_PT7_T5_NS1_7vsmem_tEE19static_temp_storage+12288];
	mov.u32 	%r143, %tid.x;
	shl.b32 	%r144, %r143, 1;
	and.b32  	%r145, %r144, 1984;
	cvt.u64.u32 	%rd56, %r145;
	and.b32  	%r146, %r143, 31;
	cvt.u64.u32 	%rd57, %r146;
	add.s64 	%rd58, %rd39, %rd57;
	add.s64 	%rd59, %rd58, %rd56;
	setp.ge.s32 	%p32, %r42, %r88;
	mad.lo.s64 	%rd44, %rd59, 24, %rd2;
	@%p32 bra 	$L__BB10_41;
	st.global.u32 	[%rd44], %r84;
	st.global.u64 	[%rd44+8], %rd40;
	st.global.v2.f32 	[%rd44+16], {%f67, %f68};
$L__BB10_41:
	setp.ge.s32 	%p33, %r45, %r88;
	@%p33 bra 	$L__BB10_49;
	st.global.u32 	[%rd44+768], %r85;
	st.global.u64 	[%rd44+776], %rd41;
	st.global.v2.f32 	[%rd44+784], {%f69, %f70};
	bra.uni 	$L__BB10_49;
$L__BB10_43:
	st.shared.u32 	[%r49], %r220;
	st.shared.u64 	[%r49+8], %rd89;
	st.shared.v2.f32 	[%r49+16], {%f111, %f110};
	st.shared.u32 	[%r49+24], %r219;
	st.shared.u64 	[%r49+32], %rd90;
	st.shared.v2.f32 	[%r49+40], {%f112, %f113};
	bar.warp.sync 	-1;
	ld.shared.u32 	%r86, [%r48];
	ld.shared.u64 	%rd42, [%r48+8];
	ld.shared.v2.f32 	{%f71, %f72}, [%r48+16];
	ld.shared.u32 	%r87, [%r48+768];
	ld.shared.u64 	%rd43, [%r48+776];
	ld.shared.v2.f32 	{%f73, %f74}, [%r48+784];
	setp.eq.s32 	%p34, %r40, 0;
	@%p34 bra 	$L__BB10_44;
	bra.uni 	$L__BB10_45;
$L__BB10_44:
	st.volatile.shared.u32 	[_ZZN3cub18CUB_300001_SM_10006detail10merge_sort30DeviceMergeSortBlockSortKernelINS2_10policy_hubIN6thrust24THRUST_300001_SM_1000_NS6detail15normal_iteratorINS6_10device_ptrI5POINTEEEEE9Policy600ESC_PNS0_8NullTypeESC_SG_m11POINTCmpLonSA_SF_EEvbT0_T1_T2_T3_T4_PT6_PT7_T5_NS1_7vsmem_tEE19static_temp_storage+12288], %r39;
$L__BB10_45:
	ld.param.u64 	%rd77, [_ZN3cub18CUB_300001_SM_10006detail10merge_sort30DeviceMergeSortBlockSortKernelINS2_10policy_hubIN6thrust24THRUST_300001_SM_1000_NS6detail15normal_iteratorINS6_10device_ptrI5POINTEEEEE9Policy600ESC_PNS0_8NullTypeESC_SG_m11POINTCmpLonSA_SF_EEvbT0_T1_T2_T3_T4_PT6_PT7_T5_NS1_7vsmem_tE_param_6];
	bar.sync 	0;
	ld.volatile.shared.u32 	%r89, [_ZZN3cub18CUB_300001_SM_10006detail10merge_sort30DeviceMergeSortBlockSortKernelINS2_10policy_hubIN6thrust24THRUST_300001_SM_1000_NS6detail15normal_iteratorINS6_10device_ptrI5POINTEEEEE9Policy600ESC_PNS0_8NullTypeESC_SG_m11POINTCmpLonSA_SF_EEvbT0_T1_T2_T3_T4_PT6_PT7_T5_NS1_7vsmem_tEE19static_temp_storage+12288];
	setp.ge.s32 	%p35, %r42, %r89;
	cvt.u64.u32 	%rd60, %r42;
	add.s64 	%rd61, %rd39, %rd60;
	cvta.to.global.u64 	%rd62, %rd77;
	mad.lo.s64 	%rd45, %rd61, 24, %rd62;
	@%p35 bra 	$L__BB10_47;
	st.global.u32 	[%rd45], %r86;
	st.global.u64 	[%rd45+8], %rd42;
	st.global.v2.f32 	[%rd45+16], {%f71, %f72};
$L__BB10_47:
	setp.ge.s32 	%p36, %r45, %r89;
	@%p36 bra 	$L__BB10_49;
	st.global.u32 	[%rd45+768], %r87;
	st.global.u64 	[%rd45+776], %rd43;
	st.global.v2.f32 	[%rd45+784], {%f73, %f74};
$L__BB10_49:
	ret;

}
	// .globl	_ZN3cub18CUB_300001_SM_10006detail10merge_sort30DeviceMergeSortPartitionKernelIN6thrust24THRUST_300001_SM_1000_NS6detail15normal_iteratorINS5_10device_ptrI5POINTEEEEm11POINTCmpLonS9_EEvbT_PT2_T0_SG_PSG_T1_SG_i
.visible .entry _ZN3cub18CUB_300001_SM_10006detail10merge_sort30DeviceMergeSortPartitionKernelIN6thrust24THRUST_300001_SM_1000_NS6detail15normal_iteratorINS5_10device_ptrI5POINTEEEEm11POINTCmpLonS9_EEvbT_PT2_T0_SG_PSG_T1_SG_i(
	.param .u8 _ZN3cub18CUB_300001_SM_10006detail10merge_sort30DeviceMergeSortPartitionKernelIN6thrust24THRUST_300001_SM_1000_NS6detail15normal_iteratorINS5_10device_ptrI5POINTEEEEm11POINTCmpLonS9_EEvbT_PT2_T0_SG_PSG_T1_SG_i_param_0,
	.param .align 8 .b8 _ZN3cub18CUB_300001_SM_10006detail10merge_sort30DeviceMergeSortPartitionKernelIN6thrust24THRUST_300001_SM_1000_NS6detail15normal_iteratorINS5_10device_ptrI5POINTEEEEm11POINTCmpLonS9_EEvbT_PT2_T0_SG_PSG_T1_SG_i_param_1[8],
	.param .u64 .ptr .align 1 _ZN3cub18CUB_300001_SM_10006detail10merge_sort30DeviceMergeSortPartitionKernelIN6thrust24THRUST_300001_SM_1000_NS6detail15normal_iteratorINS5_10device_ptrI5POINTEEEEm11POINTCmpLonS9_EEvbT_PT2_T0_SG_PSG_T1_SG_i_param_2,
	.param .u64 _ZN3cub18CUB_300001_SM_10006detail10merge_sort30DeviceMergeSortPartitionKernelIN6thrust24THRUST_300001_SM_1000_NS6detail15normal_iteratorINS5_10device_ptrI5POINTEEEEm11POINTCmpLonS9_EEvbT_PT2_T0_SG_PSG_T1_SG_i_param_3,
	.param .u64 _ZN3cub18CUB_300001_SM_10006detail10merge_sort30DeviceMergeSortPartitionKernelIN6thrust24THRUST_300001_SM_1000_NS6detail15normal_iteratorINS5_10device_ptrI5POINTEEEEm11POINTCmpLonS9_EEvbT_PT2_T0_SG_PSG_T1_SG_i_param_4,
	.param .u64 .ptr .align 1 _ZN3cub18CUB_300001_SM_10006detail10merge_sort30DeviceMergeSortPartitionKernelIN6thrust24THRUST_300001_SM_1000_NS6detail15normal_iteratorINS5_10device_ptrI5POINTEEEEm11POINTCmpLonS9_EEvbT_PT2_T0_SG_PSG_T1_SG_i_param_5,
	.param .align 1 .b8 _ZN3cub18CUB_300001_SM_10006detail10merge_sort30DeviceMergeSortPartitionKernelIN6thrust24THRUST_300001_SM_1000_NS6detail15normal_iteratorINS5_10device_ptrI5POINTEEEEm11POINTCmpLonS9_EEvbT_PT2_T0_SG_PSG_T1_SG_i_param_6[1],
	.param .u64 _ZN3cub18CUB_300001_SM_10006detail10merge_sort30DeviceMergeSortPartitionKernelIN6thrust24THRUST_300001_SM_1000_NS6detail15normal_iteratorINS5_10device_ptrI5POINTEEEEm11POINTCmpLonS9_EEvbT_PT2_T0_SG_PSG_T1_SG_i_param_7,
	.param .u32 _ZN3cub18CUB_300001_SM_10006detail10merge_sort30DeviceMergeSortPartitionKernelIN6thrust24THRUST_300001_SM_1000_NS6detail15normal_iteratorINS5_10device_ptrI5POINTEEEEm11POINTCmpLonS9_EEvbT_PT2_T0_SG_PSG_T1_SG_i_param_8
)
{
	.reg .pred 	%p<10>;
	.reg .b16 	%rs<2>;
	.reg .b32 	%r<6>;
	.reg .b32 	%f<5>;
	.reg .b64 	%rd<82>;

	ld.param.u64 	%rd27, [_ZN3cub18CUB_300001_SM_10006detail10merge_sort30DeviceMergeSortPartitionKernelIN6thrust24THRUST_300001_SM_1000_NS6detail15normal_iteratorINS5_10device_ptrI5POINTEEEEm11POINTCmpLonS9_EEvbT_PT2_T0_SG_PSG_T1_SG_i_param_1];
	ld.param.s8 	%rs1, [_ZN3cub18CUB_300001_SM_10006detail10merge_sort30DeviceMergeSortPartitionKernelIN6thrust24THRUST_300001_SM_1000_NS6detail15normal_iteratorINS5_10device_ptrI5POINTEEEEm11POINTCmpLonS9_EEvbT_PT2_T0_SG_PSG_T1_SG_i_param_0];
	ld.param.u64 	%rd28, [_ZN3cub18CUB_300001_SM_10006detail10merge_sort30DeviceMergeSortPartitionKernelIN6thrust24THRUST_300001_SM_1000_NS6detail15normal_iteratorINS5_10device_ptrI5POINTEEEEm11POINTCmpLonS9_EEvbT_PT2_T0_SG_PSG_T1_SG_i_param_2];
	ld.param.u64 	%rd29, [_ZN3cub18CUB_300001_SM_10006detail10merge_sort30DeviceMergeSortPartitionKernelIN6thrust24THRUST_300001_SM_1000_NS6detail15normal_iteratorINS5_10device_ptrI5POINTEEEEm11POINTCmpLonS9_EEvbT_PT2_T0_SG_PSG_T1_SG_i_param_3];
	ld.param.u64 	%rd30, [_ZN3cub18CUB_300001_SM_10006detail10merge_sort30DeviceMergeSortPartitionKernelIN6thrust24THRUST_300001_SM_1000_NS6detail15normal_iteratorINS5_10device_ptrI5POINTEEEEm11POINTCmpLonS9_EEvbT_PT2_T0_SG_PSG_T1_SG_i_param_4];
	ld.param.u64 	%rd32, [_ZN3cub18CUB_300001_SM_10006detail10merge_sort30DeviceMergeSortPartitionKernelIN6thrust24THRUST_300001_SM_1000_NS6detail15normal_iteratorINS5_10device_ptrI5POINTEEEEm11POINTCmpLonS9_EEvbT_PT2_T0_SG_PSG_T1_SG_i_param_5];
	ld.param.u64 	%rd31, [_ZN3cub18CUB_300001_SM_10006detail10merge_sort30DeviceMergeSortPartitionKernelIN6thrust24THRUST_300001_SM_1000_NS6detail15normal_iteratorINS5_10device_ptrI5POINTEEEEm11POINTCmpLonS9_EEvbT_PT2_T0_SG_PSG_T1_SG_i_param_7];
	ld.param.u32 	%r1, [_ZN3cub18CUB_300001_SM_10006detail10merge_sort30DeviceMergeSortPartitionKernelIN6thrust24THRUST_300001_SM_1000_NS6detail15normal_iteratorINS5_10device_ptrI5POINTEEEEm11POINTCmpLonS9_EEvbT_PT2_T0_SG_PSG_T1_SG_i_param_8];
	cvta.to.global.u64 	%rd1, %rd32;
	mov.u32 	%r2, %ntid.x;
	mov.u32 	%r3, %ctaid.x;
	mov.u32 	%r4, %tid.x;
	mad.lo.s32 	%r5, %r2, %r3, %r4;
	cvt.u64.u32 	%rd2, %r5;
	setp.le.u64 	%p1, %rd30, %rd2;
	@%p1 bra 	$L__BB11_11;
	shr.u64 	%rd33, %rd31, 1;
	add.s64 	%rd4, %rd31, 4294967295;
	neg.s64 	%rd34, %rd31;
	and.b64  	%rd35, %rd34, %rd2;
	cvt.s64.s32 	%rd5, %r1;
	mul.lo.s64 	%rd36, %rd35, %rd5;
	mul.lo.s64 	%rd37, %rd33, %rd5;
	min.u64 	%rd6, %rd36, %rd29;
	not.b64 	%rd38, %rd36;
	min.u64 	%rd39, %rd37, %rd38;
	add.s64 	%rd40, %rd39, %rd36;
	min.u64 	%rd7, %rd40, %rd29;
	not.b64 	%rd41, %rd7;
	min.u64 	%rd42, %rd37, %rd41;
	add.s64 	%rd43, %rd42, %rd7;
	min.u64 	%rd8, %rd43, %rd29;
	// begin inline asm
	griddepcontrol.wait;
	// end inline asm
	add.s64 	%rd44, %rd2, 1;
	setp.ne.s64 	%p2, %rd44, %rd30;
	@%p2 bra 	$L__BB11_3;
	shl.b64 	%rd75, %rd2, 3;
	add.s64 	%rd76, %rd1, %rd75;
	st.global.u64 	[%rd76], %rd7;
	bra.uni 	$L__BB11_11;
$L__BB11_3:
	sub.s64 	%rd45, %rd8, %rd6;
	and.b64  	%rd46, %rd4, %rd2;
	mul.lo.s64 	%rd47, %rd46, %rd5;
	min.u64 	%rd9, %rd47, %rd45;
	setp.eq.s16 	%p3, %rs1, 0;
	@%p3 bra 	$L__BB11_7;
	sub.s64 	%rd48, %rd7, %rd6;
	sub.s64 	%rd49, %rd8, %rd7;
	max.u64 	%rd50, %rd9, %rd49;
	sub.s64 	%rd81, %rd50, %rd49;
	min.u64 	%rd77, %rd48, %rd9;
	setp.ge.u64 	%p4, %rd81, %rd77;
	@%p4 bra 	$L__BB11_10;
	cvta.to.global.u64 	%rd12, %rd27;
	add.s64 	%rd13, %rd9, %rd7;
$L__BB11_6:
	sub.s64 	%rd51, %rd77, %rd81;
	shr.u64 	%rd52, %rd51, 1;
	add.s64 	%rd53, %rd52, %rd81;
	add.s64 	%rd54, %rd53, %rd6;
	mad.lo.s64 	%rd55, %rd54, 24, %rd12;
	ld.global.f32 	%f1, [%rd55+20];
	not.b64 	%rd56, %rd53;
	add.s64 	%rd57, %rd13, %rd56;
	mad.lo.s64 	%rd58, %rd57, 24, %rd12;
	ld.global.f32 	%f2, [%rd58+20];
	setp.geu.f32 	%p5, %f2, %f1;
	add.s64 	%rd59, %rd53, 1;
	selp.b64 	%rd81, %rd59, %rd81, %p5;
	selp.b64 	%rd77, %rd77, %rd53, %p5;
	setp.lt.u64 	%p6, %rd81, %rd77;
	@%p6 bra 	$L__BB11_6;
	bra.uni 	$L__BB11_10;
$L__BB11_7:
	sub.s64 	%rd60, %rd7, %rd6;
	sub.s64 	%rd61, %rd8, %rd7;
	max.u64 	%rd62, %rd9, %rd61;
	sub.s64 	%rd81, %rd62, %rd61;
	min.u64 	%rd79, %rd60, %rd9;
	setp.ge.u64 	%p7, %rd81, %rd79;
	@%p7 bra 	$L__BB11_10;
	cvta.to.global.u64 	%rd20, %rd28;
	add.s64 	%rd21, %rd9, %rd7;
$L__BB11_9:
	sub.s64 	%rd63, %rd79, %rd81;
	shr.u64 	%rd64, %rd63, 1;
	add.s64 	%rd65, %rd64, %rd81;
	add.s64 	%rd66, %rd65, %rd6;
	mad.lo.s64 	%rd67, %rd66, 24, %rd20;
	ld.global.f32 	%f3, [%rd67+20];
	not.b64 	%rd68, %rd65;
	add.s64 	%rd69, %rd21, %rd68;
	mad.lo.s64 	%rd70, %rd69, 24, %rd20;
	ld.global.f32 	%f4, [%rd70+20];
	setp.geu.f32 	%p8, %f4, %f3;
	add.s64 	%rd71, %rd65, 1;
	selp.b64 	%rd81, %rd71, %rd81, %p8;
	selp.b64 	%rd79, %rd79, %rd65, %p8;
	setp.lt.u64 	%p9, %rd81, %rd79;
	@%p9 bra 	$L__BB11_9;
$L__BB11_10:
	add.s64 	%rd72, %rd81, %rd6;
	shl.b64 	%rd73, %rd2, 3;
	add.s64 	%rd74, %rd1, %rd73;
	st.global.u64 	[%rd74], %rd72;
$L__BB11_11:
	ret;

}
	// .globl	_ZN3cub18CUB_300001_SM_10006detail10merge_sort26DeviceMergeSortMergeKernelINS2_10policy_hubIN6thrust24THRUST_300001_SM_1000_NS6detail15normal_iteratorINS6_10device_ptrI5POINTEEEEE9Policy600ESC_PNS0_8NullTypeESC_SG_m11POINTCmpLonSA_SF_EEvbT2_T3_T4_PT6_PT7_T5_PSK_SK_NS1_7vsmem_tE
.visible .entry _ZN3cub18CUB_300001_SM_10006detail10merge_sort26DeviceMergeSortMergeKernelINS2_10policy_hubIN6thrust24THRUST_300001_SM_1000_NS6detail15normal_iteratorINS6_10device_ptrI5POINTEEEEE9Policy600ESC_PNS0_8NullTypeESC_SG_m11POINTCmpLonSA_SF_EEvbT2_T3_T4_PT6_PT7_T5_PSK_SK_NS1_7vsmem_tE(
	.param .u8 _ZN3cub18CUB_300001_SM_10006detail10merge_sort26DeviceMergeSortMergeKernelINS2_10policy_hubIN6thrust24THRUST_300001_SM_1000_NS6detail15normal_iteratorINS6_10device_ptrI5POINTEEEEE9Policy600ESC_PNS0_8NullTypeESC_SG_m11POINTCmpLonSA_SF_EEvbT2_T3_T4_PT6_PT7_T5_PSK_SK_NS1_7vsmem_tE_param_0,
	.param .align 8 .b8 _ZN3cub18CUB_300001_SM_10006detail10merge_sort26DeviceMergeSortMergeKernelINS2_10policy_hubIN6thrust24THRUST_300001_SM_1000_NS6detail15normal_iteratorINS6_10device_ptrI5POINTEEEEE9Policy600ESC_PNS0_8NullTypeESC_SG_m11POINTCmpLonSA_SF_EEvbT2_T3_T4_PT6_PT7_T5_PSK_SK_NS1_7vsmem_tE_param_1[8],
	.param .u64 .ptr .align 1 _ZN3cub18CUB_300001_SM_10006detail10merge_sort26DeviceMergeSortMergeKernelINS2_10policy_hubIN6thrust24THRUST_300001_SM_1000_NS6detail15normal_iteratorINS6_10device_ptrI5POINTEEEEE9Policy600ESC_PNS0_8NullTypeESC_SG_m11POINTCmpLonSA_SF_EEvbT2_T3_T4_PT6_PT7_T5_PSK_SK_NS1_7vsmem_tE_param_2,
	.param .u64 _ZN3cub18CUB_300001_SM_10006detail10merge_sort26DeviceMergeSortMergeKernelINS2_10policy_hubIN6thrust24THRUST_300001_SM_1000_NS6detail15normal_iteratorINS6_10device_ptrI5POINTEEEEE9Policy600ESC_PNS0_8NullTypeESC_SG_m11POINTCmpLonSA_SF_EEvbT2_T3_T4_PT6_PT7_T5_PSK_SK_NS1_7vsmem_tE_param_3,
	.param .u64 .ptr .align 1 _ZN3cub18CUB_300001_SM_10006detail10merge_sort26DeviceMergeSortMergeKernelINS2_10policy_hubIN6thrust24THRUST_300001_SM_1000_NS6detail15normal_iteratorINS6_10device_ptrI5POINTEEEEE9Policy600ESC_PNS0_8NullTypeESC_SG_m11POINTCmpLonSA_SF_EEvbT2_T3_T4_PT6_PT7_T5_PSK_SK_NS1_7vsmem_tE_param_4,
	.param .u64 .ptr .align 1 _ZN3cub18CUB_300001_SM_10006detail10merge_sort26DeviceMergeSortMergeKernelINS2_10policy_hubIN6thrust24THRUST_300001_SM_1000_NS6detail15normal_iteratorINS6_10device_ptrI5POINTEEEEE9Policy600ESC_PNS0_8NullTypeESC_SG_m11POINTCmpLonSA_SF_EEvbT2_T3_T4_PT6_PT7_T5_PSK_SK_NS1_7vsmem_tE_param_5,
	.param .align 1 .b8 _ZN3cub18CUB_300001_SM_10006detail10merge_sort26DeviceMergeSortMergeKernelINS2_10policy_hubIN6thrust24THRUST_300001_SM_1000_NS6detail15normal_iteratorINS6_10device_ptrI5POINTEEEEE9Policy600ESC_PNS0_8NullTypeESC_SG_m11POINTCmpLonSA_SF_EEvbT2_T3_T4_PT6_PT7_T5_PSK_SK_NS1_7vsmem_tE_param_6[1],
	.param .u64 .ptr .align 1 _ZN3cub18CUB_300001_SM_10006detail10merge_sort26DeviceMergeSortMergeKernelINS2_10policy_hubIN6thrust24THRUST_300001_SM_1000_NS6detail15normal_iteratorINS6_10device_ptrI5POINTEEEEE9Policy600ESC_PNS0_8NullTypeESC_SG_m11POINTCmpLonSA_SF_EEvbT2_T3_T4_PT6_PT7_T5_PSK_SK_NS1_7vsmem_tE_param_7,
	.param .u64 _ZN3cub18CUB_300001_SM_10006detail10merge_sort26DeviceMergeSortMergeKernelINS2_10policy_hubIN6thrust24THRUST_300001_SM_1000_NS6detail15normal_iteratorINS6_10device_ptrI5POINTEEEEE9Policy600ESC_PNS0_8NullTypeESC_SG_m11POINTCmpLonSA_SF_EEvbT2_T3_T4_PT6_PT7_T5_PSK_SK_NS1_7vsmem_tE_param_8,
	.param .align 8 .b8 _ZN3cub18CUB_300001_SM_10006detail10merge_sort26DeviceMergeSortMergeKernelINS2_10policy_hubIN6thrust24THRUST_300001_SM_1000_NS6detail15normal_iteratorINS6_10device_ptrI5POINTEEEEE9Policy600ESC_PNS0_8NullTypeESC_SG_m11POINTCmpLonSA_SF_EEvbT2_T3_T4_PT6_PT7_T5_PSK_SK_NS1_7vsmem_tE_param_9[8]
)
.maxntid 256
{
	.reg .pred 	%p<66>;
	.reg .b16 	%rs<2>;
	.reg .b32 	%r<214>;
	.reg .b32 	%f<113>;
	.reg .b64 	%rd<186>;
	// demoted variable
	.shared .align 16 .b8 _ZZN3cub18CUB_300001_SM_10006detail10merge_sort26DeviceMergeSortMergeKernelINS2_10policy_hubIN6thrust24THRUST_300001_SM_1000_NS6detail15normal_iteratorINS6_10device_ptrI5POINTEEEEE9Policy600ESC_PNS0_8NullTypeESC_SG_m11POINTCmpLonSA_SF_EEvbT2_T3_T4_PT6_PT7_T5_PSK_SK_NS1_7vsmem_tEE19static_temp_storage[12320];
	ld.param.s8 	%rs1, [_ZN3cub18CUB_300001_SM_10006detail10merge_sort26DeviceMergeSortMergeKernelINS2_10policy_hubIN6thrust24THRUST_300001_SM_1000_NS6detail15normal_iteratorINS6_10device_ptrI5POINTEEEEE9Policy600ESC_PNS0_8NullTypeESC_SG_m11POINTCmpLonSA_SF_EEvbT2_T3_T4_PT6_PT7_T5_PSK_SK_NS1_7vsmem_tE_param_0];
	ld.param.u64 	%rd62, [_ZN3cub18CUB_300001_SM_10006detail10merge_sort26DeviceMergeSortMergeKernelINS2_10policy_hubIN6thrust24THRUST_300001_SM_1000_NS6detail15normal_iteratorINS6_10device_ptrI5POINTEEEEE9Policy600ESC_PNS0_8NullTypeESC_SG_m11POINTCmpLonSA_SF_EEvbT2_T3_T4_PT6_PT7_T5_PSK_SK_NS1_7vsmem_tE_param_1];
	ld.param.u64 	%rd63, [_ZN3cub18CUB_300001_SM_10006detail10merge_sort26DeviceMergeSortMergeKernelINS2_10policy_hubIN6thrust24THRUST_300001_SM_1000_NS6detail15normal_iteratorINS6_10device_ptrI5POINTEEEEE9Policy600ESC_PNS0_8NullTypeESC_SG_m11POINTCmpLonSA_SF_EEvbT2_T3_T4_PT6_PT7_T5_PSK_SK_NS1_7vsmem_tE_param_4];
	cvta.to.global.u64 	%rd1, %rd63;
	cvta.to.global.u64 	%rd2, %rd62;
	mov.u32 	%r87, %ctaid.x;
	mov.u32 	%r88, %nctaid.x;
	cvt.u64.u32 	%rd3, %r87;
	mul.wide.u32 	%rd4, %r87, 512;
	mov.u32 	%r1, %tid.x;
	add.s32 	%r89, %r88, -1;
	setp.ge.u32 	%p9, %r87, %r89;
	@%p9 bra 	$L__BB12_22;
	ld.param.u64 	%rd174, [_ZN3cub18CUB_300001_SM_10006detail10merge_sort26DeviceMergeSortMergeKernelINS2_10policy_hubIN6thrust24THRUST_300001_SM_1000_NS6detail15normal_iteratorINS6_10device_ptrI5POINTEEEEE9Policy600ESC_PNS0_8NullTypeESC_SG_m11POINTCmpLonSA_SF_EEvbT2_T3_T4_PT6_PT7_T5_PSK_SK_NS1_7vsmem_tE_param_8];
	ld.param.u64 	%rd172, [_ZN3cub18CUB_300001_SM_10006detail10merge_sort26DeviceMergeSortMergeKernelINS2_10policy_hubIN6thrust24THRUST_300001_SM_1000_NS6detail15normal_iteratorINS6_10device_ptrI5POINTEEEEE9Policy600ESC_PNS0_8NullTypeESC_SG_m11POINTCmpLonSA_SF_EEvbT2_T3_T4_PT6_PT7_T5_PSK_SK_NS1_7vsmem_tE_param_7];
	ld.param.u64 	%rd170, [_ZN3cub18CUB_300001_SM_10006detail10merge_sort26DeviceMergeSortMergeKernelINS2_10policy_hubIN6thrust24THRUST_300001_SM_1000_NS6detail15normal_iteratorINS6_10device_ptrI5POINTEEEEE9Policy600ESC_PNS0_8NullTypeESC_SG_m11POINTCmpLonSA_SF_EEvbT2_T3_T4_PT6_PT7_T5_PSK_SK_NS1_7vsmem_tE_param_3];
	cvta.to.global.u64 	%rd116, %rd172;
	shl.b64 	%rd117, %rd3, 3;
	add.s64 	%rd118, %rd116, %rd117;
	ld.global.u64 	%rd5, [%rd118];
	ld.global.u64 	%rd119, [%rd118+8];
	neg.s64 	%rd120, %rd174;
	and.b64  	%rd121, %rd120, %rd3;
	shl.b64 	%rd6, %rd121, 9;
	shl.b64 	%rd122, %rd174, 8;
	and.b64  	%rd7, %rd122, -512;
	sub.s64 	%rd123, %rd3, %rd121;
	shl.b64 	%rd124, %rd123, 9;
	sub.s64 	%rd125, %rd5, %rd6;
	sub.s64 	%rd126, %rd119, %rd6;
	sub.s64 	%rd127, %rd170, %rd6;
	max.u64 	%rd128, %rd127, %rd7;
	sub.s64 	%rd129, %rd128, %rd7;
	sub.s64 	%rd130, %rd124, %rd125;
	min.u64 	%rd8, %rd130, %rd129;
	setp.eq.s64 	%p41, %rd123, -1;
	selp.b64 	%rd131, 511, 512, %p41;
	add.s64 	%rd132, %rd131, %rd124;
	sub.s64 	%rd133, %rd132, %rd126;
	or.b64  	%rd134, %rd120, %rd3;
	setp.eq.s64 	%p42, %rd134, -1;
	min.u64 	%rd135, %rd7, %rd127;
	selp.b64 	%rd136, %rd135, %rd126, %p42;
	selp.b64 	%rd137, %rd7, %rd133, %p42;
	min.u64 	%rd138, %rd137, %rd129;
	cvt.u32.u64 	%r137, %rd125;
	cvt.u32.u64 	%r138, %rd136;
	sub.s32 	%r2, %r138, %r137;
	cvt.u32.u64 	%r139, %rd138;
	cvt.u32.u64 	%r140, %rd8;
	sub.s32 	%r3, %r139, %r140;
	// begin inline asm
	griddepcontrol.wait;
	// end inline asm
	setp.eq.s16 	%p43, %rs1, 0;
	@%p43 bra 	$L__BB12_8;
	add.s64 	%rd139, %rd6, %rd7;
	add.s64 	%rd140, %rd139, %rd8;
	setp.ge.s32 	%p44, %r1, %r2;
	cvt.u64.u32 	%rd141, %r1;
	add.s64 	%rd142, %rd5, %rd141;
	mad.lo.s64 	%rd9, %rd142, 24, %rd2;
	sub.s32 	%r141, %r1, %r2;
	cvt.s64.s32 	%rd143, %r141;
	add.s64 	%rd144, %rd140, %rd143;
	mad.lo.s64 	%rd10, %rd144, 24, %rd2;
	@%p44 bra 	$L__BB12_4;
	ld.global.u32 	%r199, [%rd9];
	ld.global.u64 	%rd177, [%rd9+8];
	ld.global.v2.f32 	{%f95, %f96}, [%rd9+16];
	bra.uni 	$L__BB12_5;
$L__BB12_4:
	ld.global.u32 	%r199, [%rd10];
	ld.global.u64 	%rd177, [%rd10+8];
	ld.global.v2.f32 	{%f95, %f96}, [%rd10+16];
$L__BB12_5:
	add.s32 	%r142, %r1, 256;
	setp.lt.s32 	%p45, %r142, %r2;
	@%p45 bra 	$L__BB12_7;
	ld.global.u32 	%r198, [%rd10+6144];
	ld.global.u64 	%rd176, [%rd10+6152];
	ld.global.v2.f32 	{%f93, %f94}, [%rd10+6160];
	bra.uni 	$L__BB12_9;
$L__BB12_7:
	ld.global.u32 	%r198, [%rd9+6144];
	ld.global.u64 	%rd176, [%rd9+6152];
	ld.global.v2.f32 	{%f93, %f94}, [%rd9+6160];
	bra.uni 	$L__BB12_9;
$L__BB12_8:
	add.s64 	%rd145, %rd6, %rd7;
	add.s64 	%rd146, %rd145, %rd8;
	setp.lt.s32 	%p46, %r1, %r2;
	sub.s32 	%r143, %r1, %r2;
	cvt.s64.s32 	%rd147, %r143;
	cvt.u64.u32 	%rd148, %r1;
	selp.b64 	%rd149, %rd5, %rd146, %p46;
	selp.b64 	%rd150, %rd148, %rd147, %p46;
	add.s64 	%rd151, %rd150, %rd149;
	mad.lo.s64 	%rd152, %rd151, 24, %rd1;
	ld.global.u32 	%r199, [%rd152];
	ld.global.u64 	%rd177, [%rd152+8];
	ld.global.v2.f32 	{%f95, %f96}, [%rd152+16];
	add.s32 	%r144, %r1, 256;
	setp.lt.s32 	%p47, %r144, %r2;
	sub.s32 	%r145, %r144, %r2;
	cvt.s64.s32 	%rd153, %r145;
	cvt.u64.u32 	%rd154, %r144;
	selp.b64 	%rd155, %rd5, %rd146, %p47;
	selp.b64 	%rd156, %rd154, %rd153, %p47;
	add.s64 	%rd157, %rd156, %rd155;
	mad.lo.s64 	%rd158, %rd157, 24, %rd1;
	ld.global.u32 	%r198, [%rd158];
	ld.global.u64 	%rd176, [%rd158+8];
	ld.global.v2.f32 	{%f93, %f94}, [%rd158+16];
$L__BB12_9:
	mov.u32 	%r146, _ZZN3cub18CUB_300001_SM_10006detail10merge_sort26DeviceMergeSortMergeKernelINS2_10policy_hubIN6thrust24THRUST_300001_SM_1000_NS6detail15normal_iteratorINS6_10device_ptrI5POINTEEEEE9Policy600ESC_PNS0_8NullTypeESC_SG_m11POINTCmpLonSA_SF_EEvbT2_T3_T4_PT6_PT7_T5_PSK_SK_NS1_7vsmem_tEE19static_temp_storage;
	mad.lo.s32 	%r147, %r1, 24, %r146;
	st.shared.u32 	[%r147], %r199;
	st.shared.u64 	[%r147+8], %rd177;
	st.shared.v2.f32 	[%r147+16], {%f95, %f96};
	st.shared.u32 	[%r147+6144], %r198;
	st.shared.u64 	[%r147+6152], %rd176;
	st.shared.v2.f32 	[%r147+6160], {%f93, %f94};
	bar.sync 	0;
	// begin inline asm
	griddepcontrol.launch_dependents;
	// end inline asm
	add.s32 	%r13, %r3, %r2;
	shl.b32 	%r14, %r1, 1;
	min.s32 	%r15, %r14, %r13;
	setp.lt.s32 	%p48, %r15, %r3;
	sub.s32 	%r148, %r15, %r3;
	selp.b32 	%r202, 0, %r148, %p48;
	min.s32 	%r200, %r15, %r2;
	setp.ge.s32 	%p49, %r202, %r200;
	@%p49 bra 	$L__BB12_12;
	add.s32 	%r18, %r15, %r2;
$L__BB12_11:
	sub.s32 	%r149, %r200, %r202;
	shr.u32 	%r150, %r149, 31;
	add.s32 	%r151, %r149, %r150;
	shr.s32 	%r152, %r151, 1;
	add.s32 	%r153, %r152, %r202;
	mad.lo.s32 	%r155, %r153, 24, %r146;
	ld.shared.f32 	%f85, [%r155+20];
	not.b32 	%r156, %r153;
	add.s32 	%r157, %r18, %r156;
	mad.lo.s32 	%r158, %r157, 24, %r146;
	ld.shared.f32 	%f86, [%r158+20];
	setp.geu.f32 	%p50, %f86, %f85;
	add.s32 	%r159, %r153, 1;
	selp.b32 	%r202, %r159, %r202, %p50;
	selp.b32 	%r200, %r200, %r153, %p50;
	setp.lt.s32 	%p51, %r202, %r200;
	@%p51 bra 	$L__BB12_11;
$L__BB12_12:
	sub.s32 	%r160, %r15, %r202;
	add.s32 	%r24, %r160, %r2;
	mad.lo.s32 	%r25, %r24, 24, %r146;
	ld.shared.u32 	%r203, [%r25];
	ld.shared.u64 	%rd178, [%r25+8];
	ld.shared.v2.f32 	{%f97, %f98}, [%r25+16];
	mad.lo.s32 	%r27, %r202, 24, %r146;
	ld.shared.u32 	%r204, [%r27];
	ld.shared.u64 	%rd179, [%r27+8];
	ld.shared.v2.f32 	{%f99, %f100}, [%r27+16];
	setp.ge.s32 	%p53, %r24, %r13;
	mov.pred 	%p62, 0;
	@%p53 bra 	$L__BB12_14;
	setp.ge.s32 	%p54, %r202, %r2;
	setp.lt.f32 	%p55, %f98, %f100;
	or.pred  	%p62, %p54, %p55;
$L__BB12_14:
	selp.b32 	%r29, %r203, %r204, %p62;
	selp.b64 	%rd22, %rd178, %rd179, %p62;
	selp.f32 	%f23, %f97, %f99, %p62;
	selp.f32 	%f24, %f98, %f100, %p62;
	selp.u32 	%r162, 1, 0, %p62;
	add.s32 	%r30, %r24, %r162;
	not.pred 	%p56, %p62;
	selp.u32 	%r163, 1, 0, %p56;
	add.s32 	%r31, %r202, %r163;
	@%p56 bra 	$L__BB12_16;
	ld.shared.u32 	%r203, [%r25+24];
	ld.shared.u64 	%rd178, [%r25+32];
	ld.shared.v2.f32 	{%f97, %f98}, [%r25+40];
	bra.uni 	$L__BB12_17;
$L__BB12_16:
	ld.shared.u32 	%r204, [%r27+24];
	ld.shared.u64 	%rd179, [%r27+32];
	ld.shared.v2.f32 	{%f99, %f100}, [%r27+40];
$L__BB12_17:
	setp.ge.s32 	%p58, %r30, %r13;
	mov.pred 	%p63, 0;
	@%p58 bra 	$L__BB12_19;
	setp.ge.s32 	%p59, %r31, %r2;
	setp.lt.f32 	%p60, %f98, %f100;
	or.pred  	%p63, %p59, %p60;
$L__BB12_19:
	setp.eq.s16 	%p61, %rs1, 0;
	selp.b32 	%r36, %r203, %r204, %p63;
	selp.b64 	%rd27, %rd178, %rd179, %p63;
	selp.f32 	%f33, %f97, %f99, %p63;
	selp.f32 	%f34, %f98, %f100, %p63;
	bar.sync 	0;
	@%p61 bra 	$L__BB12_21;
	// begin inline asm
	mov.u32 %r164, %laneid;
	// end inline asm
	and.b32  	%r165, %r14, 1984;
	shl.b32 	%r166, %r164, 1;
	add.s32 	%r167, %r166, %r165;
	mov.u32 	%r168, _ZZN3cub18CUB_300001_SM_10006detail10merge_sort26DeviceMergeSortMergeKernelINS2_10policy_hubIN6thrust24THRUST_300001_SM_1000_NS6detail15normal_iteratorINS6_10device_ptrI5POINTEEEEE9Policy600ESC_PNS0_8NullTypeESC_SG_m11POINTCmpLonSA_SF_EEvbT2_T3_T4_PT6_PT7_T5_PSK_SK_NS1_7vsmem_tEE19static_temp_storage;
	mad.lo.s32 	%r169, %r167, 24, %r168;
	st.shared.u32 	[%r169], %r29;
	st.shared.u64 	[%r169+8], %rd22;
	st.shared.v2.f32 	[%r169+16], {%f23, %f24};
	st.shared.u32 	[%r169+24], %r36;
	st.shared.u64 	[%r169+32], %rd27;
	st.shared.v2.f32 	[%r169+40], {%f33, %f34};
	bar.warp.sync 	-1;
	sub.s32 	%r170, %r167, %r164;
	mad.lo.s32 	%r171, %r170, 24, %r168;
	ld.shared.u32 	%r172, [%r171];
	ld.shared.u64 	%rd159, [%r171+8];
	ld.shared.v2.f32 	{%f87, %f88}, [%r171+16];
	ld.shared.u32 	%r173, [%r171+768];
	ld.shared.u64 	%rd160, [%r171+776];
	ld.shared.v2.f32 	{%f89, %f90}, [%r171+784];
	and.b32  	%r174, %r1, 31;
	or.b32  	%r175, %r165, %r174;
	cvt.u64.u32 	%rd161, %r175;
	add.s64 	%rd162, %rd4, %rd161;
	mad.lo.s64 	%rd163, %rd162, 24, %rd1;
	st.global.u32 	[%rd163], %r172;
	st.global.u64 	[%rd163+8], %rd159;
	st.global.v2.f32 	[%rd163+16], {%f87, %f88};
	st.global.u32 	[%rd163+768], %r173;
	st.global.u64 	[%rd163+776], %rd160;
	st.global.v2.f32 	[%rd163+784], {%f89, %f90};
	bra.uni 	$L__BB12_58;
$L__BB12_21:
	// begin inline asm
	mov.u32 %r176, %laneid;
	// end inline asm
	and.b32  	%r177, %r14, 1984;
	shl.b32 	%r178, %r176, 1;
	add.s32 	%r179, %r178, %r177;
	mov.u32 	%r180, _ZZN3cub18CUB_300001_SM_10006detail10merge_sort26DeviceMergeSortMergeKernelINS2_10policy_hubIN6thrust24THRUST_300001_SM_1000_NS6detail15normal_iteratorINS6_10device_ptrI5POINTEEEEE9Policy600ESC_PNS0_8NullTypeESC_SG_m11POINTCmpLonSA_SF_EEvbT2_T3_T4_PT6_PT7_T5_PSK_SK_NS1_7vsmem_tEE19static_temp_storage;
	mad.lo.s32 	%r181, %r179, 24, %r180;
	st.shared.u32 	[%r181], %r29;
	st.shared.u64 	[%r181+8], %rd22;
	st.shared.v2.f32 	[%r181+16], {%f23, %f24};
	st.shared.u32 	[%r181+24], %r36;
	st.shared.u64 	[%r181+32], %rd27;
	st.shared.v2.f32 	[%r181+40], {%f33, %f34};
	bar.warp.sync 	-1;
	sub.s32 	%r182, %r179, %r176;
	mad.lo.s32 	%r183, %r182, 24, %r180;
	and.b32  	%r184, %r1, 31;
	cvt.u64.u32 	%rd164, %r177;
	cvt.u64.u32 	%rd165, %r184;
	add.s64 	%rd166, %rd4, %rd165;
	add.s64 	%rd167, %rd166, %rd164;
	mad.lo.s64 	%rd168, %rd167, 24, %rd2;
	.pragma "used_bytes_mask 15";
	ld.shared.v2.u32 	{%r185, %r186}, [%r183];
	ld.shared.v2.u32 	{%r187, %r188}, [%r183+8];
	ld.shared.v2.u32 	{%r189, %r190}, [%r183+16];
	st.global.v2.u32 	[%rd168], {%r185, %r186};
	st.global.v2.u32 	[%rd168+8], {%r187, %r188};
	st.global.v2.u32 	[%rd168+16], {%r189, %r190};
	.pragma "used_bytes_mask 15";
	ld.shared.v2.u32 	{%r191, %r192}, [%r183+768];
	ld.shared.v2.u32 	{%r193, %r194}, [%r183+776];
	ld.shared.v2.u32 	{%r195, %r196}, [%r183+784];
	st.global.v2.u32 	[%rd168+768], {%r191, %r192};
	st.global.v2.u32 	[%rd168+776], {%r193, %r194};
	st.global.v2.u32 	[%rd168+784], {%r195, %r196};
	bra.uni 	$L__BB12_58;
$L__BB12_22:
	ld.param.u64 	%rd173, [_ZN3cub18CUB_300001_SM_10006detail10merge_sort26DeviceMergeSortMergeKernelINS2_10policy_hubIN6thrust24THRUST_300001_SM_1000_NS6detail15normal_iteratorINS6_10device_ptrI5POINTEEEEE9Policy600ESC_PNS0_8NullTypeESC_SG_m11POINTCmpLonSA_SF_EEvbT2_T3_T4_PT6_PT7_T5_PSK_SK_NS1_7vsmem_tE_param_8];
	ld.param.u64 	%rd171, [_ZN3cub18CUB_300001_SM_10006detail10merge_sort26DeviceMergeSortMergeKernelINS2_10policy_hubIN6thrust24THRUST_300001_SM_1000_NS6detail15normal_iteratorINS6_10device_ptrI5POINTEEEEE9Policy600ESC_PNS0_8NullTypeESC_SG_m11POINTCmpLonSA_SF_EEvbT2_T3_T4_PT6_PT7_T5_PSK_SK_NS1_7vsmem_tE_param_7];
	ld.param.u64 	%rd169, [_ZN3cub18CUB_300001_SM_10006detail10merge_sort26DeviceMergeSortMergeKernelINS2_10policy_hubIN6thrust24THRUST_300001_SM_1000_NS6detail15normal_iteratorINS6_10device_ptrI5POINTEEEEE9Policy600ESC_PNS0_8NullTypeESC_SG_m11POINTCmpLonSA_SF_EEvbT2_T3_T4_PT6_PT7_T5_PSK_SK_NS1_7vsmem_tE_param_3];
	cvta.to.global.u64 	%rd64, %rd171;
	shl.b64 	%rd65, %rd3, 3;
	add.s64 	%rd66, %rd64, %rd65;
	ld.global.u64 	%rd28, [%rd66];
	ld.global.u64 	%rd67, [%rd66+8];
	neg.s64 	%rd68, %rd173;
	and.b64  	%rd69, %rd68, %rd3;
	shl.b64 	%rd29, %rd69, 9;
	shl.b64 	%rd70, %rd173, 8;
	and.b64  	%rd30, %rd70, -512;
	sub.s64 	%rd71, %rd3, %rd69;
	shl.b64 	%rd72, %rd71, 9;
	sub.s64 	%rd73, %rd28, %rd29;
	sub.s64 	%rd74, %rd67, %rd29;
	sub.s64 	%rd75, %rd169, %rd29;
	max.u64 	%rd76, %rd75, %rd30;
	sub.s64 	%rd77, %rd76, %rd30;
	sub.s64 	%rd78, %rd72, %rd73;
	min.u64 	%rd31, %rd78, %rd77;
	setp.eq.s64 	%p10, %rd71, -1;
	selp.b64 	%rd79, 511, 512, %p10;
	add.s64 	%rd80, %rd79, %rd72;
	sub.s64 	%rd81, %rd80, %rd74;
	or.b64  	%rd82, %rd68, %rd3;
	setp.eq.s64 	%p11, %rd82, -1;
	min.u64 	%rd83, %rd30, %rd75;
	selp.b64 	%rd84, %rd83, %rd74, %p11;
	selp.b64 	%rd85, %rd30, %rd81, %p11;
	min.u64 	%rd86, %rd85, %rd77;
	cvt.u32.u64 	%r90, %rd73;
	cvt.u32.u64 	%r91, %rd84;
	sub.s32 	%r37, %r91, %r90;
	cvt.u32.u64 	%r92, %rd86;
	cvt.u32.u64 	%r93, %rd31;
	sub.s32 	%r38, %r92, %r93;
	// begin inline asm
	griddepcontrol.wait;
	// end inline asm
	setp.eq.s16 	%p12, %rs1, 0;
	@%p12 bra 	$L__BB12_31;
	add.s64 	%rd88, %rd29, %rd30;
	add.s64 	%rd89, %rd88, %rd31;
	add.s32 	%r39, %r38, %r37;
	setp.ge.s32 	%p13, %r1, %r39;
	cvt.u64.u32 	%rd90, %r1;
	add.s64 	%rd91, %rd28, %rd90;
	mad.lo.s64 	%rd32, %rd91, 24, %rd2;
	sub.s32 	%r95, %r1, %r37;
	cvt.s64.s32 	%rd92, %r95;
	add.s64 	%rd93, %rd89, %rd92;
	mad.lo.s64 	%rd33, %rd93, 24, %rd2;
	@%p13 bra 	$L__BB12_27;
	setp.ge.s32 	%p14, %r1, %r37;
	@%p14 bra 	$L__BB12_26;
	ld.global.u32 	%r208, [%rd32];
	ld.global.u64 	%rd182, [%rd32+8];
	ld.global.v2.f32 	{%f106, %f105}, [%rd32+16];
	bra.uni 	$L__BB12_27;
$L__BB12_26:
	ld.global.u32 	%r208, [%rd33];
	ld.global.u64 	%rd182, [%rd33+8];
	ld.global.v2.f32 	{%f106, %f105}, [%rd33+16];
$L__BB12_27:
	add.s32 	%r43, %r1, 256;
	setp.ge.s32 	%p15, %r43, %r39;
	@%p15 bra 	$L__BB12_35;
	setp.lt.s32 	%p16, %r43, %r37;
	@%p16 bra 	$L__BB12_30;
	ld.global.u32 	%r207, [%rd33+6144];
	ld.global.u64 	%rd183, [%rd33+6152];
	ld.global.v2.f32 	{%f107, %f108}, [%rd33+6160];
	bra.uni 	$L__BB12_35;
$L__BB12_30:
	ld.global.u32 	%r207, [%rd32+6144];
	ld.global.u64 	%rd183, [%rd32+6152];
	ld.global.v2.f32 	{%f107, %f108}, [%rd32+6160];
	bra.uni 	$L__BB12_35;
$L__BB12_31:
	add.s64 	%rd96, %rd29, %rd30;
	add.s64 	%rd39, %rd96, %rd31;
	add.s32 	%r46, %r38, %r37;
	setp.ge.s32 	%p17, %r1, %r46;
	@%p17 bra 	$L__BB12_33;
	setp.lt.s32 	%p18, %r1, %r37;
	sub.s32 	%r98, %r1, %r37;
	cvt.s64.s32 	%rd97, %r98;
	cvt.u64.u32 	%rd98, %r1;
	selp.b64 	%rd99, %rd28, %rd39, %p18;
	selp.b64 	%rd100, %rd98, %rd97, %p18;
	add.s64 	%rd101, %rd100, %rd99;
	mad.lo.s64 	%rd102, %rd101, 24, %rd1;
	ld.global.u32 	%r208, [%rd102];
	ld.global.u64 	%rd182, [%rd102+8];
	ld.global.v2.f32 	{%f106, %f105}, [%rd102+16];
$L__BB12_33:
	add.s32 	%r49, %r1, 256;
	setp.ge.s32 	%p19, %r49, %r46;
	@%p19 bra 	$L__BB12_35;
	setp.lt.s32 	%p20, %r49, %r37;
	sub.s32 	%r100, %r49, %r37;
	cvt.s64.s32 	%rd104, %r100;
	cvt.u64.u32 	%rd105, %r49;
	selp.b64 	%rd106, %rd28, %rd39, %p20;
	selp.b64 	%rd107, %rd105, %rd104, %p20;
	add.s64 	%rd108, %rd107, %rd106;
	mad.lo.s64 	%rd109, %rd108, 24, %rd1;
	ld.global.u32 	%r207, [%rd109];
	ld.global.u64 	%rd183, [%rd109+8];
	ld.global.v2.f32 	{%f107, %f108}, [%rd109+16];
$L__BB12_35:
	mov.u32 	%r101, _ZZN3cub18CUB_300001_SM_10006detail10merge_sort26DeviceMergeSortMergeKernelINS2_10policy_hubIN6thrust24THRUST_300001_SM_1000_NS6detail15normal_iteratorINS6_10device_ptrI5POINTEEEEE9Policy600ESC_PNS0_8NullTypeESC_SG_m11POINTCmpLonSA_SF_EEvbT2_T3_T4_PT6_PT7_T5_PSK_SK_NS1_7vsmem_tEE19static_temp_storage;
	mad.lo.s32 	%r102, %r1, 24, %r101;
	st.shared.u32 	[%r102], %r208;
	st.shared.u64 	[%r102+8], %rd182;
	st.shared.v2.f32 	[%r102+16], {%f106, %f105};
	st.shared.u32 	[%r102+6144], %r207;
	st.shared.u64 	[%r102+6152], %rd183;
	st.shared.v2.f32 	[%r102+6160], {%f107, %f108};
	bar.sync 	0;
	// begin inline asm
	griddepcontrol.launch_dependents;
	// end inline asm
	add.s32 	%r53, %r38, %r37;
	shl.b32 	%r54, %r1, 1;
	min.s32 	%r55, %r54, %r53;
	setp.lt.s32 	%p21, %r55, %r38;
	sub.s32 	%r103, %r55, %r38;
	selp.b32 	%r211, 0, %r103, %p21;
	min.s32 	%r209, %r55, %r37;
	setp.ge.s32 	%p22, %r211, %r209;
	@%p22 bra 	$L__BB12_38;
	add.s32 	%r58, %r55, %r37;
$L__BB12_37:
	sub.s32 	%r104, %r209, %r211;
	shr.u32 	%r105, %r104, 31;
	add.s32 	%r106, %r104, %r105;
	shr.s32 	%r107, %r106, 1;
	add.s32 	%r108, %r107, %r211;
	mad.lo.s32 	%r110, %r108, 24, %r101;
	ld.shared.f32 	%f83, [%r110+20];
	not.b32 	%r111, %r108;
	add.s32 	%r112, %r58, %r111;
	mad.lo.s32 	%r113, %r112, 24, %r101;
	ld.shared.f32 	%f84, [%r113+20];
	setp.geu.f32 	%p23, %f84, %f83;
	add.s32 	%r114, %r108, 1;
	selp.b32 	%r211, %r114, %r211, %p23;
	selp.b32 	%r209, %r209, %r108, %p23;
	setp.lt.s32 	%p24, %r211, %r209;
	@%p24 bra 	$L__BB12_37;
$L__BB12_38:
	sub.s32 	%r115, %r55, %r211;
	add.s32 	%r64, %r115, %r37;
	mad.lo.s32 	%r65, %r64, 24, %r101;
	ld.shared.u32 	%r212, [%r65];
	ld.shared.u64 	%rd184, [%r65+8];
	ld.shared.v2.f32 	{%f109, %f110}, [%r65+16];
	mad.lo.s32 	%r67, %r211, 24, %r101;
	ld.shared.u32 	%r213, [%r67];
	ld.shared.u64 	%rd185, [%r67+8];
	ld.shared.v2.f32 	{%f111, %f112}, [%r67+16];
	setp.ge.s32 	%p26, %r64, %r53;
	mov.pred 	%p64, 0;
	@%p26 bra 	$L__BB12_40;
	setp.ge.s32 	%p27, %r211, %r37;
	setp.lt.f32 	%p28, %f110, %f112;
	or.pred  	%p64, %p27, %p28;
$L__BB12_40:
	selp.b32 	%r69, %r212, %r213, %p64;
	selp.b64 	%rd47, %rd184, %rd185, %p64;
	selp.f32 	%f59, %f109, %f111, %p64;
	selp.f32 	%f60, %f110, %f112, %p64;
	selp.u32 	%r117, 1, 0, %p64;
	add.s32 	%r70, %r64, %r117;
	not.pred 	%p29, %p64;
	selp.u32 	%r118, 1, 0, %p29;
	add.s32 	%r71, %r211, %r118;
	@%p29 bra 	$L__BB12_42;
	ld.shared.u32 	%r212, [%r65+24];
	ld.shared.u64 	%rd184, [%r65+32];
	ld.shared.v2.f32 	{%f109, %f110}, [%r65+40];
	bra.uni 	$L__BB12_43;
$L__BB12_42:
	ld.shared.u32 	%r213, [%r67+24];
	ld.shared.u64 	%rd185, [%r67+32];
	ld.shared.v2.f32 	{%f111, %f112}, [%r67+40];
$L__BB12_43:
	setp.ge.s32 	%p31, %r70, %r53;
	mov.pred 	%p65, 0;
	@%p31 bra 	$L__BB12_45;
	setp.ge.s32 	%p32, %r71, %r37;
	setp.lt.f32 	%p33, %f110, %f112;
	or.pred  	%p65, %p32, %p33;
$L__BB12_45:
	setp.eq.s16 	%p34, %rs1, 0;
	selp.b32 	%r76, %r212, %r213, %p65;
	selp.b64 	%rd52, %rd184, %rd185, %p65;
	selp.f32 	%f69, %f109, %f111, %p65;
	selp.f32 	%f70, %f110, %f112, %p65;
	bar.sync 	0;
	@%p34 bra 	$L__BB12_52;
	// begin inline asm
	mov.u32 %r119, %laneid;
	// end inline asm
	and.b32  	%r77, %r54, 1984;
	shl.b32 	%r120, %r119, 1;
	add.s32 	%r121, %r120, %r77;
	mov.u32 	%r122, _ZZN3cub18CUB_300001_SM_10006detail10merge_sort26DeviceMergeSortMergeKernelINS2_10policy_hubIN6thrust24THRUST_300001_SM_1000_NS6detail15normal_iteratorINS6_10device_ptrI5POINTEEEEE9Policy600ESC_PNS0_8NullTypeESC_SG_m11POINTCmpLonSA_SF_EEvbT2_T3_T4_PT6_PT7_T5_PSK_SK_NS1_7vsmem_tEE19static_temp_storage;
	mad.lo.s32 	%r123, %r121, 24, %r122;
	st.shared.u32 	[%r123], %r69;
	st.shared.u64 	[%r123+8], %rd47;
	st.shared.v2.f32 	[%r123+16], {%f59, %f60};
	st.shared.u32 	[%r123+24], %r76;
	st.shared.u64 	[%r123+32], %rd52;
	st.shared.v2.f32 	[%r123+40], {%f69, %f70};
	bar.warp.sync 	-1;
	sub.s32 	%r124, %r121, %r119;
	mad.lo.s32 	%r125, %r124, 24, %r122;
	ld.shared.u32 	%r78, [%r125];
	ld.shared.u64 	%rd53, [%r125+8];
	ld.shared.v2.f32 	{%f71, %f72}, [%r125+16];
	ld.shared.u32 	%r79, [%r125+768];
	ld.shared.u64 	%rd54, [%r125+776];
	ld.shared.v2.f32 	{%f73, %f74}, [%r125+784];
	setp.ne.s32 	%p35, %r1, 0;
	@%p35 bra 	$L__BB12_48;
	st.volatile.shared.u32 	[_ZZN3cub18CUB_300001_SM_10006detail10merge_sort26DeviceMergeSortMergeKernelINS2_10policy_hubIN6thrust24THRUST_300001_SM_1000_NS6detail15normal_iteratorINS6_10device_ptrI5POINTEEEEE9Policy600ESC_PNS0_8NullTypeESC_SG_m11POINTCmpLonSA_SF_EEvbT2_T3_T4_PT6_PT7_T5_PSK_SK_NS1_7vsmem_tEE19static_temp_storage+12288], %r53;
$L__BB12_48:
	bar.sync 	0;
	ld.volatile.shared.u32 	%r80, [_ZZN3cub18CUB_300001_SM_10006detail10merge_sort26DeviceMergeSortMergeKernelINS2_10policy_hubIN6thrust24THRUST_300001_SM_1000_NS6detail15normal_iteratorINS6_10device_ptrI5POINTEEEEE9Policy600ESC_PNS0_8NullTypeESC_SG_m11POINTCmpLonSA_SF_EEvbT2_T3_T4_PT6_PT7_T5_PSK_SK_NS1_7vsmem_tEE19static_temp_storage+12288];
	and.b32  	%r126, %r1, 31;
	add.s32 	%r81, %r77, %r126;
	setp.ge.s32 	%p36, %r81, %r80;
	cvt.u64.u32 	%rd110, %r81;
	add.s64 	%rd111, %rd4, %rd110;
	mad.lo.s64 	%rd55, %rd111, 24, %rd1;
	@%p36 bra 	$L__BB12_50;
	st.global.u32 	[%rd55], %r78;
	st.global.u64 	[%rd55+8], %rd53;
	st.global.v2.f32 	[%rd55+16], {%f71, %f72};
$L__BB12_50:
	add.s32 	%r127, %r81, 32;
	setp.ge.s32 	%p37, %r127, %r80;
	@%p37 bra 	$L__BB12_58;
	st.global.u32 	[%rd55+768], %r79;
	st.global.u64 	[%rd55+776], %rd54;
	st.global.v2.f32 	[%rd55+784], {%f73, %f74};
	bra.uni 	$L__BB12_58;
$L__BB12_52:
	// begin inline asm
	mov.u32 %r128, %laneid;
	// end inline asm
	and.b32  	%r82, %r54, 1984;
	shl.b32 	%r129, %r128, 1;
	add.s32 	%r130, %r129, %r82;
	mov.u32 	%r131, _ZZN3cub18CUB_300001_SM_10006detail10merge_sort26DeviceMergeSortMergeKernelINS2_10policy_hubIN6thrust24THRUST_300001_SM_1000_NS6detail15normal_iteratorINS6_10device_ptrI5POINTEEEEE9Policy600ESC_PNS0_8NullTypeESC_SG_m11POINTCmpLonSA_SF_EEvbT2_T3_T4_PT6_PT7_T5_PSK_SK_NS1_7vsmem_tEE19static_temp_storage;
	mad.lo.s32 	%r132, %r130, 24, %r131;
	st.shared.u32 	[%r132], %r69;
	st.shared.u64 	[%r132+8], %rd47;
	st.shared.v2.f32 	[%r132+16], {%f59, %f60};
	st.shared.u32 	[%r132+24], %r76;
	st.shared.u64 	[%r132+32], %rd52;
	st.shared.v2.f32 	[%r132+40], {%f69, %f70};
	bar.warp.sync 	-1;
	sub.s32 	%r133, %r130, %r128;
	mad.lo.s32 	%r134, %r133, 24, %r131;
	ld.shared.u32 	%r83, [%r134];
	ld.shared.u64 	%rd56, [%r134+8];
	ld.shared.v2.f32 	{%f75, %f76}, [%r134+16];
	ld.shared.u32 	%r84, [%r134+768];
	ld.shared.u64 	%rd57, [%r134+776];
	ld.shared.v2.f32 	{%f77, %f78}, [%r134+784];
	setp.ne.s32 	%p38, %r1, 0;
	@%p38 bra 	$L__BB12_54;
	st.volatile.shared.u32 	[_ZZN3cub18CUB_300001_SM_10006detail10merge_sort26DeviceMergeSortMergeKernelINS2_10policy_hubIN6thrust24THRUST_300001_SM_1000_NS6detail15normal_iteratorINS6_10device_ptrI5POINTEEEEE9Policy600ESC_PNS0_8NullTypeESC_SG_m11POINTCmpLonSA_SF_EEvbT2_T3_T4_PT6_PT7_T5_PSK_SK_NS1_7vsmem_tEE19static_temp_storage+12288], %r53;
$L__BB12_54:
	bar.sync 	0;
	ld.volatile.shared.u32 	%r85, [_ZZN3cub18CUB_300001_SM_10006detail10merge_sort26DeviceMergeSortMergeKernelINS2_10policy_hubIN6thrust24THRUST_300001_SM_1000_NS6detail15normal_iteratorINS6_10device_ptrI5POINTEEEEE9Policy600ESC_PNS0_8NullTypeESC_SG_m11POINTCmpLonSA_SF_EEvbT2_T3_T4_PT6_PT7_T5_PSK_SK_NS1_7vsmem_tEE19static_temp_storage+12288];
	and.b32  	%r135, %r1, 31;
	cvt.u64.u32 	%rd112, %r82;
	cvt.u64.u32 	%rd113, %r135;
	add.s32 	%r86, %r82, %r135;
	add.s64 	%rd114, %rd4, %rd113;
	add.s64 	%rd115, %rd114, %rd112;
	setp.ge.s32 	%p39, %r86, %r85;
	mad.lo.s64 	%rd58, %rd115, 24, %rd2;
	@%p39 bra 	$L__BB12_56;
	st.global.u32 	[%rd58], %r83;
	st.global.u64 	[%rd58+8], %rd56;
	st.global.v2.f32 	[%rd58+16], {%f75, %f76};
$L__BB12_56:
	add.s32 	%r136, %r86, 32;
	setp.ge.s32 	%p40, %r136, %r85;
	@%p40 bra 	$L__BB12_58;
	st.global.u32 	[%rd58+768], %r84;
	st.global.u64 	[%rd58+776], %rd57;
	st.global.v2.f32 	[%rd58+784], {%f77, %f78};
$L__BB12_58:
	ret;

}
	// .globl	_ZN3cub18CUB_300001_SM_10006detail10merge_sort30DeviceMergeSortBlockSortKernelINS2_10policy_hubIN6thrust24THRUST_300001_SM_1000_NS6detail15normal_iteratorINS6_10device_ptrI5POINTEEEEE9Policy600ESC_PNS0_8NullTypeESC_SG_j11POINTCmpLatSA_SF_EEvbT0_T1_T2_T3_T4_PT6_PT7_T5_NS1_7vsmem_tE
.visible .entry _ZN3cub18CUB_300001_SM_10006detail10merge_sort30DeviceMergeSortBlockSortKernelINS2_10policy_hubIN6thrust24THRUST_300001_SM_1000_NS6detail15normal_iteratorINS6_10device_ptrI5POINTEEEEE9Policy600ESC_PNS0_8NullTypeESC_SG_j11POINTCmpLatSA_SF_EEvbT0_T1_T2_T3_T4_PT6_PT7_T5_NS1_7vsmem_tE(
	.param .u8 _ZN3cub18CUB_300001_SM_10006detail10merge_sort30DeviceMergeSortBlockSortKernelINS2_10policy_hubIN6thrust24THRUST_300001_SM_1000_NS6detail15normal_iteratorINS6_10device_ptrI5POINTEEEEE9Policy600ESC_PNS0_8NullTypeESC_SG_j11POINTCmpLatSA_SF_EEvbT0_T1_T2_T3_T4_PT6_PT7_T5_NS1_7vsmem_tE_param_0,
	.param .align 8 .b8 _ZN3cub18CUB_300001_SM_10006detail10merge_sort30DeviceMergeSortBlockSortKernelINS2_10policy_hubIN6thrust24THRUST_300001_SM_1000_NS6detail15normal_iteratorINS6_10device_ptrI5POINTEEEEE9Policy600ESC_PNS0_8NullTypeESC_SG_j11POINTCmpLatSA_SF_EEvbT0_T1_T2_T3_T4_PT6_PT7_T5_NS1_7vsmem_tE_param_1[8],
	.param .u64 .ptr .align 1 _ZN3cub18CUB_300001_SM_10006detail10merge_sort30DeviceMergeSortBlockSortKernelINS2_10policy_hubIN6thrust24THRUST_300001_SM_1000_NS6detail15normal_iteratorINS6_10device_ptrI5POINTEEEEE9Policy600ESC_PNS0_8NullTypeESC_SG_j11POINTCmpLatSA_SF_EEvbT0_T1_T2_T3_T4_PT6_PT7_T5_NS1_7vsmem_tE_param_2,
	.param .align 8 .b8 _ZN3cub18CUB_300001_SM_10006detail10merge_sort30DeviceMergeSortBlockSortKernelINS2_10policy_hubIN6thrust24THRUST_300001_SM_1000_NS6detail15normal_iteratorINS6_10device_ptrI5POINTEEEEE9Policy600ESC_PNS0_8NullTypeESC_SG_j11POINTCmpLatSA_SF_EEvbT0_T1_T2_T3_T4_PT6_PT7_T5_NS1_7vsmem_tE_param_3[8],
	.param .u64 .ptr .align 1 _ZN3cub18CUB_300001_SM_10006detail10merge_sort30DeviceMergeSortBlockSortKernelINS2_10policy_hubIN6thrust24THRUST_300001_SM_1000_NS6detail15normal_iteratorINS6_10device_ptrI5POINTEEEEE9Policy600ESC_PNS0_8NullTypeESC_SG_j11POINTCmpLatSA_SF_EEvbT0_T1_T2_T3_T4_PT6_PT7_T5_NS1_7vsmem_tE_param_4,
	.param .u32 _ZN3cub18CUB_300001_SM_10006detail10merge_sort30DeviceMergeSortBlockSortKernelINS2_10policy_hubIN6thrust24THRUST_300001_SM_1000_NS6detail15normal_iteratorINS6_10device_ptrI5POINTEEEEE9Policy600ESC_PNS0_8NullTypeESC_SG_j11POINTCmpLatSA_SF_EEvbT0_T1_T2_T3_T4_PT6_PT7_T5_NS1_7vsmem_tE_param_5,
	.param .u64 .ptr .align 1 _ZN3cub18CUB_300001_SM_10006detail10merge_sort30DeviceMergeSortBlockSortKernelINS2_10policy_hubIN6thrust24THRUST_300001_SM_1000_NS6detail15normal_iteratorINS6_10device_ptrI5POINTEEEEE9Policy600ESC_PNS0_8NullTypeESC_SG_j11POINTCmpLatSA_SF_EEvbT0_T1_T2_T3_T4_PT6_PT7_T5_NS1_7vsmem_tE_param_6,
	.param .u64 .ptr .align 1 _ZN3cub18CUB_300001_SM_10006detail10merge_sort30DeviceMergeSortBlockSortKernelINS2_10policy_hubIN6thrust24THRUST_300001_SM_1000_NS6detail15normal_iteratorINS6_10device_ptrI5POINTEEEEE9Policy600ESC_PNS0_8NullTypeESC_SG_j11POINTCmpLatSA_SF_EEvbT0_T1_T2_T3_T4_PT6_PT7_T5_NS1_7vsmem_tE_param_7,
	.param .align 1 .b8 _ZN3cub18CUB_300001_SM_10006detail10merge_sort30DeviceMergeSortBlockSortKernelINS2_10policy_hubIN6thrust24THRUST_300001_SM_1000_NS6detail15normal_iteratorINS6_10device_ptrI5POINTEEEEE9Policy600ESC_PNS0_8NullTypeESC_SG_j11POINTCmpLatSA_SF_EEvbT0_T1_T2_T3_T4_PT6_PT7_T5_NS1_7vsmem_tE_param_8[1],
	.param .align 8 .b8 _ZN3cub18CUB_300001_SM_10006detail10merge_sort30DeviceMergeSortBlockSortKernelINS2_10policy_hubIN6thrust24THRUST_300001_SM_1000_NS6detail15normal_iteratorINS6_10device_ptrI5POINTEEEEE9Policy600ESC_PNS0_8NullTypeESC_SG_j11POINTCmpLatSA_SF_EEvbT0_T1_T2_T3_T4_PT6_PT7_T5_NS1_7vsmem_tE_param_9[8]
)
.maxntid 256
{
	.reg .pred 	%p<57>;
	.reg .b16 	%rs<4>;
	.reg .b32 	%r<234>;
	.reg .b32 	%f<118>;
	.reg .b64 	%rd<87>;
	// demoted variable
	.shared .align 16 .b8 _ZZN3cub18CUB_300001_SM_10006detail10merge_sort30DeviceMergeSortBlockSortKernelINS2_10policy_hubIN6thrust24THRUST_300001_SM_1000_NS6detail15normal_iteratorINS6_10device_ptrI5POINTEEEEE9Policy600ESC_PNS0_8NullTypeESC_SG_j11POINTCmpLatSA_SF_EEvbT0_T1_T2_T3_T4_PT6_PT7_T5_NS1_7vsmem_tEE19static_temp_storage[12320];
	ld.param.u64 	%rd45, [_ZN3cub18CUB_300001_SM_10006detail10merge_sort30DeviceMergeSortBlockSortKernelINS2_10policy_hubIN6thrust24THRUST_300001_SM_1000_NS6detail15normal_iteratorINS6_10device_ptrI5POINTEEEEE9Policy600ESC_PNS0_8NullTypeESC_SG_j11POINTCmpLatSA_SF_EEvbT0_T1_T2_T3_T4_PT6_PT7_T5_NS1_7vsmem_tE_param_3];
	ld.param.u64 	%rd46, [_ZN3cub18CUB_300001_SM_10006detail10merge_sort30DeviceMergeSortBlockSortKernelINS2_10policy_hubIN6thrust24THRUST_300001_SM_1000_NS6detail15normal_iteratorINS6_10device_ptrI5POINTEEEEE9Policy600ESC_PNS0_8NullTypeESC_SG_j11POINTCmpLatSA_SF_EEvbT0_T1_T2_T3_T4_PT6_PT7_T5_NS1_7vsmem_tE_param_1];
	ld.param.u32 	%r91, [_ZN3cub18CUB_300001_SM_10006detail10merge_sort30DeviceMergeSortBlockSortKernelINS2_10policy_hubIN6thrust24THRUST_300001_SM_1000_NS6detail15normal_iteratorINS6_10device_ptrI5POINTEEEEE9Policy600ESC_PNS0_8NullTypeESC_SG_j11POINTCmpLatSA_SF_EEvbT0_T1_T2_T3_T4_PT6_PT7_T5_NS1_7vsmem_tE_param_5];
	cvta.to.global.u64 	%rd1, %rd46;
	cvta.to.global.u64 	%rd2, %rd45;
	mov.u32 	%r92, %ctaid.x;
	mov.u32 	%r93, %nctaid.x;
	shl.b32 	%r1, %r92, 9;
	add.s32 	%r94, %r93, -1;
	setp.ge.u32 	%p9, %r92, %r94;
	@%p9 bra 	$L__BB13_18;
	// begin inline asm
	griddepcontrol.wait;
	// end inline asm
	cvt.u64.u32 	%rd58, %r1;
	mov.u32 	%r2, %tid.x;
	and.b32  	%r153, %r2, 31;
	shl.b32 	%r154, %r2, 1;
	and.b32  	%r3, %r154, 1984;
	or.b32  	%r155, %r3, %r153;
	cvt.u64.u32 	%rd59, %r155;
	add.s64 	%rd3, %rd59, %rd58;
	mad.lo.s64 	%rd60, %rd3, 24, %rd1;
	ld.global.u32 	%r156, [%rd60];
	ld.global.u64 	%rd61, [%rd60+8];
	ld.global.v2.f32 	{%f80, %f81}, [%rd60+16];
	ld.global.u32 	%r157, [%rd60+768];
	ld.global.u64 	%rd62, [%rd60+776];
	ld.global.v2.f32 	{%f82, %f83}, [%rd60+784];
	// begin inline asm
	mov.u32 %r152, %laneid;
	// end inline asm
	add.s32 	%r158, %r152, %r3;
	mov.u32 	%r159, _ZZN3cub18CUB_300001_SM_10006detail10merge_sort30DeviceMergeSortBlockSortKernelINS2_10policy_hubIN6thrust24THRUST_300001_SM_1000_NS6detail15normal_iteratorINS6_10device_ptrI5POINTEEEEE9Policy600ESC_PNS0_8NullTypeESC_SG_j11POINTCmpLatSA_SF_EEvbT0_T1_T2_T3_T4_PT6_PT7_T5_NS1_7vsmem_tEE19static_temp_storage;
	mad.lo.s32 	%r4, %r158, 24, %r159;
	st.shared.u32 	[%r4], %r156;
	st.shared.u64 	[%r4+8], %rd61;
	st.shared.v2.f32 	[%r4+16], {%f80, %f81};
	st.shared.u32 	[%r4+768], %r157;
	st.shared.u64 	[%r4+776], %rd62;
	st.shared.v2.f32 	[%r4+784], {%f82, %f83};
	bar.warp.sync 	-1;
	mad.lo.s32 	%r5, %r152, 24, %r4;
	ld.shared.u32 	%r215, [%r5];
	ld.shared.u64 	%rd76, [%r5+8];
	.pragma "used_bytes_mask 4095";
	ld.shared.v4.u32 	{%r160, %r161, %r7, %r162}, [%r5+16];
	mov.b32 	%f96, %r161;
	mov.b32 	%f1, %r160;
	ld.shared.u64 	%rd5, [%r5+32];
	ld.shared.v2.f32 	{%f95, %f4}, [%r5+40];
	bar.sync 	0;
	// begin inline asm
	griddepcontrol.launch_dependents;
	// end inline asm
	setp.geu.f32 	%p37, %f95, %f1;
	mov.f32 	%f94, %f4;
	mov.u64 	%rd75, %rd5;
	mov.u32 	%r214, %r7;
	mov.f32 	%f97, %f1;
	@%p37 bra 	$L__BB13_3;
	mov.f32 	%f94, %f96;
	mov.u64 	%rd75, %rd76;
	mov.u32 	%r214, %r215;
	mov.f32 	%f96, %f4;
	mov.u64 	%rd76, %rd5;
	mov.u32 	%r215, %r7;
	mov.f32 	%f97, %f95;
	mov.f32 	%f95, %f1;
$L__BB13_3:
	mov.b32 	%r216, 2;
	mad.lo.s32 	%r166, %r2, 48, %r159;
$L__BB13_4:
	bar.sync 	0;
	add.s32 	%r164, %r216, -1;
	st.shared.u32 	[%r166], %r215;
	st.shared.u64 	[%r166+8], %rd76;
	st.shared.v2.f32 	[%r166+16], {%f97, %f96};
	st.shared.u32 	[%r166+24], %r214;
	st.shared.u64 	[%r166+32], %rd75;
	st.shared.v2.f32 	[%r166+40], {%f95, %f94};
	bar.sync 	0;
	neg.s32 	%r167, %r216;
	and.b32  	%r168, %r2, %r167;
	shl.b32 	%r169, %r168, 1;
	and.b32  	%r170, %r164, %r2;
	shl.b32 	%r171, %r170, 1;
	min.u32 	%r13, %r171, 512;
	min.u32 	%r14, %r169, 512;
	add.s32 	%r172, %r14, %r216;
	min.s32 	%r15, %r172, 512;
	add.s32 	%r173, %r15, %r216;
	min.s32 	%r16, %r173, 512;
	sub.s32 	%r174, %r15, %r14;
	sub.s32 	%r175, %r16, %r15;
	setp.lt.s32 	%p38, %r13, %r175;
	sub.s32 	%r176, %r13, %r175;
	selp.b32 	%r219, 0, %r176, %p38;
	min.s32 	%r217, %r174, %r13;
	setp.ge.s32 	%p39, %r219, %r217;
	@%p39 bra 	$L__BB13_7;
	add.s32 	%r19, %r15, %r13;
$L__BB13_6:
	sub.s32 	%r177, %r217, %r219;
	shr.u32 	%r178, %r177, 31;
	add.s32 	%r179, %r177, %r178;
	shr.s32 	%r180, %r179, 1;
	add.s32 	%r181, %r180, %r219;
	add.s32 	%r182, %r181, %r14;
	mov.u32 	%r183, _ZZN3cub18CUB_300001_SM_10006detail10merge_sort30DeviceMergeSortBlockSortKernelINS2_10policy_hubIN6thrust24THRUST_300001_SM_1000_NS6detail15normal_iteratorINS6_10device_ptrI5POINTEEEEE9Policy600ESC_PNS0_8NullTypeESC_SG_j11POINTCmpLatSA_SF_EEvbT0_T1_T2_T3_T4_PT6_PT7_T5_NS1_7vsmem_tEE19static_temp_storage;
	mad.lo.s32 	%r184, %r182, 24, %r183;
	ld.shared.f32 	%f84, [%r184+16];
	not.b32 	%r185, %r181;
	add.s32 	%r186, %r19, %r185;
	mad.lo.s32 	%r187, %r186, 24, %r183;
	ld.shared.f32 	%f85, [%r187+16];
	setp.geu.f32 	%p40, %f85, %f84;
	add.s32 	%r188, %r181, 1;
	selp.b32 	%r219, %r188, %r219, %p40;
	selp.b32 	%r217, %r217, %r181, %p40;
	setp.lt.s32 	%p41, %r219, %r217;
	@%p41 bra 	$L__BB13_6;
$L__BB13_7:
	add.s32 	%r25, %r219, %r14;
	add.s32 	%r189, %r15, %r13;
	sub.s32 	%r26, %r189, %r219;
	mov.u32 	%r190, _ZZN3cub18CUB_300001_SM_10006detail10merge_sort30DeviceMergeSortBlockSortKernelINS2_10policy_hubIN6thrust24THRUST_300001_SM_1000_NS6detail15normal_iteratorINS6_10device_ptrI5POINTEEEEE9Policy600ESC_PNS0_8NullTypeESC_SG_j11POINTCmpLatSA_SF_EEvbT0_T1_T2_T3_T4_PT6_PT7_T5_NS1_7vsmem_tEE19static_temp_storage;
	mad.lo.s32 	%r27, %r25, 24, %r190;
	ld.shared.u32 	%r221, [%r27];
	ld.shared.u64 	%rd78, [%r27+8];
	ld.shared.v2.f32 	{%f100, %f101}, [%r27+16];
	mad.lo.s32 	%r29, %r26, 24, %r190;
	ld.shared.u32 	%r220, [%r29];
	ld.shared.u64 	%rd77, [%r29+8];
	ld.shared.v2.f32 	{%f98, %f99}, [%r29+16];
	setp.ge.s32 	%p43, %r26, %r16;
	mov.pred 	%p53, 0;
	@%p43 bra 	$L__BB13_9;
	setp.ge.s32 	%p44, %r25, %r15;
	setp.lt.f32 	%p45, %f98, %f100;
	or.pred  	%p53, %p44, %p45;
$L__BB13_9:
	selp.b32 	%r215, %r220, %r221, %p53;
	selp.b64 	%rd76, %rd77, %rd78, %p53;
	selp.f32 	%f97, %f98, %f100, %p53;
	selp.f32 	%f96, %f99, %f101, %p53;
	selp.u32 	%r191, 1, 0, %p53;
	add.s32 	%r32, %r26, %r191;
	not.pred 	%p46, %p53;
	selp.u32 	%r192, 1, 0, %p46;
	add.s32 	%r33, %r25, %r192;
	@%p46 bra 	$L__BB13_11;
	ld.shared.u32 	%r220, [%r29+24];
	ld.shared.u64 	%rd77, [%r29+32];
	ld.shared.v2.f32 	{%f98, %f99}, [%r29+40];
	bra.uni 	$L__BB13_12;
$L__BB13_11:
	ld.shared.u32 	%r221, [%r27+24];
	ld.shared.u64 	%rd78, [%r27+32];
	ld.shared.v2.f32 	{%f100, %f101}, [%r27+40];
$L__BB13_12:
	setp.ge.s32 	%p48, %r32, %r16;
	mov.pred 	%p54, 0;
	@%p48 bra 	$L__BB13_14;
	setp.ge.s32 	%p49, %r33, %r15;
	setp.lt.f32 	%p50, %f98, %f100;
	or.pred  	%p54, %p49, %p50;
$L__BB13_14:
	selp.b32 	%r214, %r220, %r221, %p54;
	selp.b64 	%rd75, %rd77, %rd78, %p54;
	selp.f32 	%f95, %f98, %f100, %p54;
	selp.f32 	%f94, %f99, %f101, %p54;
	shl.b32 	%r39, %r216, 1;
	setp.lt.u32 	%p51, %r216, 129;
	mov.u32 	%r216, %r39;
	@%p51 bra 	$L__BB13_4;
	ld.param.s8 	%rs3, [_ZN3cub18CUB_300001_SM_10006detail10merge_sort30DeviceMergeSortBlockSortKernelINS2_10policy_hubIN6thrust24THRUST_300001_SM_1000_NS6detail15normal_iteratorINS6_10device_ptrI5POINTEEEEE9Policy600ESC_PNS0_8NullTypeESC_SG_j11POINTCmpLatSA_SF_EEvbT0_T1_T2_T3_T4_PT6_PT7_T5_NS1_7vsmem_tE_param_0];
	bar.sync 	0;
	setp.eq.s16 	%p52, %rs3, 0;
	@%p52 bra 	$L__BB13_17;
	st.shared.u32 	[%r5], %r215;
	st.shared.u64 	[%r5+8], %rd76;
	st.shared.v2.f32 	[%r5+16], {%f97, %f96};
	st.shared.u32 	[%r5+24], %r214;
	st.shared.u64 	[%r5+32], %rd75;
	st.shared.v2.f32 	[%r5+40], {%f95, %f94};
	bar.warp.sync 	-1;
	cvt.u64.u32 	%rd63, %r3;
	mov.u32 	%r193, %ctaid.x;
	shl.b32 	%r194, %r193, 9;
	mov.u32 	%r195, %tid.x;
	and.b32  	%r196, %r195, 31;
	or.b32  	%r197, %r196, %r194;
	cvt.u64.u32 	%rd64, %r197;
	add.s64 	%rd65, %rd64, %rd63;
	mad.lo.s64 	%rd66, %rd65, 24, %rd2;
	.pragma "used_bytes_mask 15";
	ld.shared.v2.u32 	{%r198, %r199}, [%r4];
	ld.shared.v2.u32 	{%r200, %r201}, [%r4+8];
	ld.shared.v2.u32 	{%r202, %r203}, [%r4+16];
	st.global.v2.u32 	[%rd66], {%r198, %r199};
	st.global.v2.u32 	[%rd66+8], {%r200, %r201};
	st.global.v2.u32 	[%rd66+16], {%r202, %r203};
	.pragma "used_bytes_mask 15";
	ld.shared.v2.u32 	{%r204, %r205}, [%r4+768];
	ld.shared.v2.u32 	{%r206, %r207}, [%r4+776];
	ld.shared.v2.u32 	{%r208, %r209}, [%r4+784];
	st.global.v2.u32 	[%rd66+768], {%r204, %r205};
	st.global.v2.u32 	[%rd66+776], {%r206, %r207};
	st.global.v2.u32 	[%rd66+784], {%r208, %r209};
	bra.uni 	$L__BB13_49;
$L__BB13_17:
	ld.param.u64 	%rd72, [_ZN3cub18CUB_300001_SM_10006detail10merge_sort30DeviceMergeSortBlockSortKernelINS2_10policy_hubIN6thrust24THRUST_300001_SM_1000_NS6detail15normal_iteratorINS6_10device_ptrI5POINTEEEEE9Policy600ESC_PNS0_8NullTypeESC_SG_j11POINTCmpLatSA_SF_EEvbT0_T1_T2_T3_T4_PT6_PT7_T5_NS1_7vsmem_tE_param_6];
	st.shared.u32 	[%r5], %r215;
	st.shared.u64 	[%r5+8], %rd76;
	st.shared.v2.f32 	[%r5+16], {%f97, %f96};
	st.shared.u32 	[%r5+24], %r214;
	st.shared.u64 	[%r5+32], %rd75;
	st.shared.v2.f32 	[%r5+40], {%f95, %f94};
	bar.warp.sync 	-1;
	ld.shared.u32 	%r210, [%r4];
	ld.shared.u64 	%rd67, [%r4+8];
	ld.shared.v2.f32 	{%f86, %f87}, [%r4+16];
	ld.shared.u32 	%r211, [%r4+768];
	ld.shared.u64 	%rd68, [%r4+776];
	ld.shared.v2.f32 	{%f88, %f89}, [%r4+784];
	cvta.to.global.u64 	%rd69, %rd72;
	mad.lo.s64 	%rd70, %rd3, 24, %rd69;
	st.global.u32 	[%rd70], %r210;
	st.global.u64 	[%rd70+8], %rd67;
	st.global.v2.f32 	[%rd70+16], {%f86, %f87};
	st.global.u32 	[%rd70+768], %r211;
	st.global.u64 	[%rd70+776], %rd68;
	st.global.v2.f32 	[%rd70+784], {%f88, %f89};
	bra.uni 	$L__BB13_49;
$L__BB13_18:
	sub.s32 	%r95, %r91, %r1;
	min.s32 	%r40, %r95, 512;
	// begin inline asm
	griddepcontrol.wait;
	// end inline asm
	mul.wide.u32 	%rd47, %r1, 24;
	add.s64 	%rd48, %rd1, %rd47;
	mov.u32 	%r41, %tid.x;
	ld.global.u32 	%r223, [%rd48];
	ld.global.u64 	%rd80, [%rd48+8];
	ld.global.v2.f32 	{%f104, %f105}, [%rd48+16];
	and.b32  	%r96, %r41, 31;
	shl.b32 	%r97, %r41, 1;
	and.b32  	%r98, %r97, 1984;
	or.b32  	%r43, %r98, %r96;
	setp.ge.s32 	%p10, %r43, %r40;
	mul.lo.s32 	%r99, %r43, 24;
	cvt.u64.u32 	%rd49, %r99;
	add.s64 	%rd19, %rd48, %rd49;
	mov.f32 	%f102, %f105;
	mov.f32 	%f103, %f104;
	mov.u64 	%rd79, %rd80;
	mov.u32 	%r222, %r223;
	@%p10 bra 	$L__BB13_20;
	ld.global.u32 	%r222, [%rd19];
	ld.global.u64 	%rd79, [%rd19+8];
	ld.global.v2.f32 	{%f103, %f102}, [%rd19+16];
$L__BB13_20:
	add.s32 	%r46, %r43, 32;
	setp.ge.s32 	%p11, %r46, %r40;
	@%p11 bra 	$L__BB13_22;
	ld.global.u32 	%r223, [%rd19+768];
	ld.global.u64 	%rd80, [%rd19+776];
	ld.global.v2.f32 	{%f104, %f105}, [%rd19+784];
$L__BB13_22:
	// begin inline asm
	mov.u32 %r100, %laneid;
	// end inline asm
	add.s32 	%r103, %r100, %r98;
	mov.u32 	%r104, _ZZN3cub18CUB_300001_SM_10006detail10merge_sort30DeviceMergeSortBlockSortKernelINS2_10policy_hubIN6thrust24THRUST_300001_SM_1000_NS6detail15normal_iteratorINS6_10device_ptrI5POINTEEEEE9Policy600ESC_PNS0_8NullTypeESC_SG_j11POINTCmpLatSA_SF_EEvbT0_T1_T2_T3_T4_PT6_PT7_T5_NS1_7vsmem_tEE19static_temp_storage;
	mad.lo.s32 	%r49, %r103, 24, %r104;
	st.shared.u32 	[%r49], %r222;
	st.shared.u64 	[%r49+8], %rd79;
	st.shared.v2.f32 	[%r49+16], {%f103, %f102};
	st.shared.u32 	[%r49+768], %r223;
	st.shared.u64 	[%r49+776], %rd80;
	st.shared.v2.f32 	[%r49+784], {%f104, %f105};
	bar.warp.sync 	-1;
	mad.lo.s32 	%r50, %r100, 24, %r49;
	ld.shared.u32 	%r227, [%r50];
	ld.shared.u64 	%rd24, [%r50+8];
	.pragma "used_bytes_mask 4095";
	ld.shared.v4.u32 	{%r105, %r106, %r107, %r108}, [%r50+16];
	mov.b32 	%f40, %r106;
	mov.b32 	%f39, %r105;
	ld.shared.u64 	%rd50, [%r50+32];
	ld.shared.v2.f32 	{%f75, %f76}, [%r50+40];
	bar.sync 	0;
	// begin inline asm
	griddepcontrol.launch_dependents;
	// end inline asm
	or.b32  	%r112, %r97, 1;
	setp.lt.u32 	%p12, %r112, %r40;
	selp.b32 	%r52, %r107, %r227, %p12;
	selp.b64 	%rd84, %rd50, %rd24, %p12;
	selp.f32 	%f112, %f75, %f39, %p12;
	selp.f32 	%f113, %f76, %f40, %p12;
	setp.ge.u32 	%p13, %r97, %r40;
	setp.geu.f32 	%p14, %f112, %f39;
	or.pred  	%p15, %p13, %p14;
	mov.u32 	%r226, %r52;
	mov.f32 	%f110, %f40;
	mov.f32 	%f111, %f39;
	mov.u64 	%rd83, %rd24;
	@%p15 bra 	$L__BB13_24;
	mov.u32 	%r226, %r227;
	mov.f32 	%f110, %f113;
	mov.f32 	%f111, %f112;
	mov.u64 	%rd83, %rd84;
	mov.u64 	%rd84, %rd24;
	mov.u32 	%r227, %r52;
	mov.f32 	%f112, %f39;
	mov.f32 	%f113, %f40;
$L__BB13_24:
	mov.b32 	%r228, 2;
	mad.lo.s32 	%r116, %r41, 48, %r104;
$L__BB13_25:
	bar.sync 	0;
	add.s32 	%r114, %r228, -1;
	st.shared.u32 	[%r116], %r227;
	st.shared.u64 	[%r116+8], %rd83;
	st.shared.v2.f32 	[%r116+16], {%f111, %f110};
	st.shared.u32 	[%r116+24], %r226;
	st.shared.u64 	[%r116+32], %rd84;
	st.shared.v2.f32 	[%r116+40], {%f112, %f113};
	bar.sync 	0;
	neg.s32 	%r117, %r228;
	and.b32  	%r118, %r41, %r117;
	shl.b32 	%r119, %r118, 1;
	and.b32  	%r120, %r114, %r41;
	shl.b32 	%r121, %r120, 1;
	min.s32 	%r58, %r121, %r40;
	min.s32 	%r59, %r119, %r40;
	add.s32 	%r122, %r59, %r228;
	min.s32 	%r60, %r122, %r40;
	add.s32 	%r123, %r60, %r228;
	min.s32 	%r61, %r123, %r40;
	sub.s32 	%r124, %r60, %r59;
	sub.s32 	%r125, %r61, %r60;
	setp.lt.s32 	%p16, %r58, %r125;
	sub.s32 	%r126, %r58, %r125;
	selp.b32 	%r231, 0, %r126, %p16;
	min.s32 	%r229, %r124, %r58;
	setp.ge.s32 	%p17, %r231, %r229;
	@%p17 bra 	$L__BB13_28;
	add.s32 	%r64, %r60, %r58;
$L__BB13_27:
	sub.s32 	%r127, %r229, %r231;
	shr.u32 	%r128, %r127, 31;
	add.s32 	%r129, %r127, %r128;
	shr.s32 	%r130, %r129, 1;
	add.s32 	%r131, %r130, %r231;
	add.s32 	%r132, %r131, %r59;
	mov.u32 	%r133, _ZZN3cub18CUB_300001_SM_10006detail10merge_sort30DeviceMergeSortBlockSortKernelINS2_10policy_hubIN6thrust24THRUST_300001_SM_1000_NS6detail15normal_iteratorINS6_10device_ptrI5POINTEEEEE9Policy600ESC_PNS0_8NullTypeESC_SG_j11POINTCmpLatSA_SF_EEvbT0_T1_T2_T3_T4_PT6_PT7_T5_NS1_7vsmem_tEE19static_temp_storage;
	mad.lo.s32 	%r134, %r132, 24, %r133;
	ld.shared.f32 	%f78, [%r134+16];
	not.b32 	%r135, %r131;
	add.s32 	%r136, %r64, %r135;
	mad.lo.s32 	%r137, %r136, 24, %r133;
	ld.shared.f32 	%f79, [%r137+16];
	setp.geu.f32 	%p18, %f79, %f78;
	add.s32 	%r138, %r131, 1;
	selp.b32 	%r231, %r138, %r231, %p18;
	selp.b32 	%r229, %r229, %r131, %p18;
	setp.lt.s32 	%p19, %r231, %r229;
	@%p19 bra 	$L__BB13_27;
$L__BB13_28:
	add.s32 	%r70, %r231, %r59;
	add.s32 	%r139, %r60, %r58;
	sub.s32 	%r71, %r139, %r231;
	mov.u32 	%r140, _ZZN3cub18CUB_300001_SM_10006detail10merge_sort30DeviceMergeSortBlockSortKernelINS2_10policy_hubIN6thrust24THRUST_300001_SM_1000_NS6detail15normal_iteratorINS6_10device_ptrI5POINTEEEEE9Policy600ESC_PNS0_8NullTypeESC_SG_j11POINTCmpLatSA_SF_EEvbT0_T1_T2_T3_T4_PT6_PT7_T5_NS1_7vsmem_tEE19static_temp_storage;
	mad.lo.s32 	%r72, %r70, 24, %r140;
	ld.shared.u32 	%r233, [%r72];
	ld.shared.u64 	%rd86, [%r72+8];
	ld.shared.v2.f32 	{%f116, %f117}, [%r72+16];
	mad.lo.s32 	%r74, %r71, 24, %r140;
	ld.shared.u32 	%r232, [%r74];
	ld.shared.u64 	%rd85, [%r74+8];
	ld.shared.v2.f32 	{%f114, %f115}, [%r74+16];
	setp.ge.s32 	%p21, %r71, %r61;
	mov.pred 	%p55, 0;
	@%p21 bra 	$L__BB13_30;
	setp.ge.s32 	%p22, %r70, %r60;
	setp.lt.f32 	%p23, %f114, %f116;
	or.pred  	%p55, %p22, %p23;
$L__BB13_30:
	selp.b32 	%r227, %r232, %r233, %p55;
	selp.b64 	%rd83, %rd85, %rd86, %p55;
	selp.f32 	%f111, %f114, %f116, %p55;
	selp.f32 	%f110, %f115, %f117, %p55;
	selp.u32 	%r141, 1, 0, %p55;
	add.s32 	%r77, %r71, %r141;
	not.pred 	%p24, %p55;
	selp.u32 	%r142, 1, 0, %p24;
	add.s32 	%r78, %r70, %r142;
	@%p24 bra 	$L__BB13_32;
	ld.shared.u32 	%r232, [%r74+24];
	ld.shared.u64 	%rd85, [%r74+32];
	ld.shared.v2.f32 	{%f114, %f115}, [%r74+40];
	bra.uni 	$L__BB13_33;
$L__BB13_32:
	ld.shared.u32 	%r233, [%r72+24];
	ld.shared.u64 	%rd86, [%r72+32];
	ld.shared.v2.f32 	{%f116, %f117}, [%r72+40];
$L__BB13_33:
	setp.ge.s32 	%p26, %r77, %r61;
	mov.pred 	%p56, 0;
	@%p26 bra 	$L__BB13_35;
	setp.ge.s32 	%p27, %r78, %r60;
	setp.lt.f32 	%p28, %f114, %f116;
	or.pred  	%p56, %p27, %p28;
$L__BB13_35:
	selp.b32 	%r226, %r232, %r233, %p56;
	selp.b64 	%rd84, %rd85, %rd86, %p56;
	selp.f32 	%f112, %f114, %f116, %p56;
	selp.f32 	%f113, %f115, %f117, %p56;
	shl.b32 	%r84, %r228, 1;
	setp.lt.u32 	%p29, %r228, 129;
	mov.u32 	%r228, %r84;
	@%p29 bra 	$L__BB13_25;
	ld.param.s8 	%rs2, [_ZN3cub18CUB_300001_SM_10006detail10merge_sort30DeviceMergeSortBlockSortKernelINS2_10policy_hubIN6thrust24THRUST_300001_SM_1000_NS6detail15normal_iteratorINS6_10device_ptrI5POINTEEEEE9Policy600ESC_PNS0_8NullTypeESC_SG_j11POINTCmpLatSA_SF_EEvbT0_T1_T2_T3_T4_PT6_PT7_T5_NS1_7vsmem_tE_param_0];
	bar.sync 	0;
	setp.eq.s16 	%p30, %rs2, 0;
	@%p30 bra 	$L__BB13_43;
	st.shared.u32 	[%r50], %r227;
	st.shared.u64 	[%r50+8], %rd83;
	st.shared.v2.f32 	[%r50+16], {%f111, %f110};
	st.shared.u32 	[%r50+24], %r226;
	st.shared.u64 	[%r50+32], %rd84;
	st.shared.v2.f32 	[%r50+40], {%f112, %f113};
	bar.warp.sync 	-1;
	ld.shared.u32 	%r85, [%r49];
	ld.shared.u64 	%rd38, [%r49+8];
	ld.shared.v2.f32 	{%f67, %f68}, [%r49+16];
	ld.shared.u32 	%r86, [%r49+768];
	ld.shared.u64 	%rd39, [%r49+776];
	ld.shared.v2.f32 	{%f69, %f70}, [%r49+784];
	setp.eq.s32 	%p31, %r41, 0;
	@%p31 bra 	$L__BB13_38;
	bra.uni 	$L__BB13_39;
$L__BB13_38:
	st.volatile.shared.u32 	[_ZZN3cub18CUB_300001_SM_10006detail10merge_sort30DeviceMergeSortBlockSortKernelINS2_10policy_hubIN6thrust24THRUST_300001_SM_1000_NS6detail15normal_iteratorINS6_10device_ptrI5POINTEEEEE9Policy600ESC_PNS0_8NullTypeESC_SG_j11POINTCmpLatSA_SF_EEvbT0_T1_T2_T3_T4_PT6_PT7_T5_NS1_7vsmem_tEE19static_temp_storage+12288], %r40;
$L__BB13_39:
	bar.sync 	0;
	ld.volatile.shared.u32 	%r89, [_ZZN3cub18CUB_300001_SM_10006detail10merge_sort30DeviceMergeSortBlockSortKernelINS2_10policy_hubIN6thrust24THRUST_300001_SM_1000_NS6detail15normal_iteratorINS6_10device_ptrI5POINTEEEEE9Policy600ESC_PNS0_8NullTypeESC_SG_j11POINTCmpLatSA_SF_EEvbT0_T1_T2_T3_T4_PT6_PT7_T5_NS1_7vsmem_tEE19static_temp_storage+12288];
	mov.u32 	%r143, %tid.x;
	shl.b32 	%r144, %r143, 1;
	and.b32  	%r145, %r144, 1984;
	cvt.u64.u32 	%rd51, %r145;
	mov.u32 	%r146, %ctaid.x;
	shl.b32 	%r147, %r146, 9;
	and.b32  	%r148, %r143, 31;
	or.b32  	%r149, %r148, %r147;
	cvt.u64.u32 	%rd52, %r149;
	add.s64 	%rd53, %rd52, %rd51;
	setp.ge.s32 	%p32, %r43, %r89;
	mad.lo.s64 	%rd42, %rd53, 24, %rd2;
	@%p32 bra 	$L__BB13_41;
	st.global.u32 	[%rd42], %r85;
	st.global.u64 	[%rd42+8], %rd38;
	st.global.v2.f32 	[%rd42+16], {%f67, %f68};
$L__BB13_41:
	setp.ge.s32 	%p33, %r46, %r89;
	@%p33 bra 	$L__BB13_49;
	st.global.u32 	[%rd42+768], %r86;
	st.global.u64 	[%rd42+776], %rd39;
	st.global.v2.f32 	[%rd42+784], {%f69, %f70};
	bra.uni 	$L__BB13_49;
$L__BB13_43:
	st.shared.u32 	[%r50], %r227;
	st.shared.u64 	[%r50+8], %rd83;
	st.shared.v2.f32 	[%r50+16], {%f111, %f110};
	st.shared.u32 	[%r50+24], %r226;
	st.shared.u64 	[%r50+32], %rd84;
	st.shared.v2.f32 	[%r50+40], {%f112, %f113};
	bar.warp.sync 	-1;
	ld.shared.u32 	%r87, [%r49];
	ld.shared.u64 	%rd40, [%r49+8];
	ld.shared.v2.f32 	{%f71, %f72}, [%r49+16];
	ld.shared.u32 	%r88, [%r49+768];
	ld.shared.u64 	%rd41, [%r49+776];
	ld.shared.v2.f32 	{%f73, %f74}, [%r49+784];
	setp.eq.s32 	%p34, %r41, 0;
	@%p34 bra 	$L__BB13_44;
	bra.uni 	$L__BB13_45;
$L__BB13_44:
	st.volatile.shared.u32 	[_ZZN3cub18CUB_300001_SM_10006detail10merge_sort30DeviceMergeSortBlockSortKernelINS2_10policy_hubIN6thrust24THRUST_300001_SM_1000_NS6detail15normal_iteratorINS6_10device_ptrI5POINTEEEEE9Policy600ESC_PNS0_8NullTypeESC_SG_j11POINTCmpLatSA_SF_EEvbT0_T1_T2_T3_T4_PT6_PT7_T5_NS1_7vsmem_tEE19static_temp_storage+12288], %r40;
$L__BB13_45:
	ld.param.u64 	%rd71, [_ZN3cub18CUB_300001_SM_10006detail10merge_sort30DeviceMergeSortBlockSortKernelINS2_10policy_hubIN6thrust24THRUST_300001_SM_1000_NS6detail15normal_iteratorINS6_10device_ptrI5POINTEEEEE9Policy600ESC_PNS0_8NullTypeESC_SG_j11POINTCmpLatSA_SF_EEvbT0_T1_T2_T3_T4_PT6_PT7_T5_NS1_7vsmem_tE_param_6];
	bar.sync 	0;
	ld.volatile.shared.u32 	%r90, [_ZZN3cub18CUB_300001_SM_10006detail10merge_sort30DeviceMergeSortBlockSortKernelINS2_10policy_hubIN6thrust24THRUST_300001_SM_1000_NS6detail15normal_iteratorINS6_10device_ptrI5POINTEEEEE9Policy600ESC_PNS0_8NullTypeESC_SG_j11POINTCmpLatSA_SF_EEvbT0_T1_T2_T3_T4_PT6_PT7_T5_NS1_7vsmem_tEE19static_temp_storage+12288];
	setp.ge.s32 	%p35, %r43, %r90;
	cvt.u64.u32 	%rd54, %r43;
	mov.u32 	%r150, %ctaid.x;
	shl.b32 	%r151, %r150, 9;
	cvt.u64.u32 	%rd55, %r151;
	add.s64 	%rd56, %rd54, %rd55;
	cvta.to.global.u64 	%rd57, %rd71;
	mad.lo.s64 	%rd43, %rd56, 24, %rd57;
	@%p35 bra 	$L__BB13_47;
	st.global.u32 	[%rd43], %r87;
	st.global.u64 	[%rd43+8], %rd40;
	st.global.v2.f32 	[%rd43+16], {%f71, %f72};
$L__BB13_47:
	setp.ge.s32 	%p36, %r46, %r90;
	@%p36 bra 	$L__BB13_49;
	st.global.u32 	[%rd43+768], %r88;
	st.global.u64 	[%rd43+776], %rd41;
	st.global.v2.f32 	[%rd43+784], {%f73, %f74};
$L__BB13_49:
	ret;

}
	// .globl	_ZN3cub18CUB_300001_SM_10006detail10merge_sort30DeviceMergeSortPartitionKernelIN6thrust24THRUST_300001_SM_1000_NS6detail15normal_iteratorINS5_10device_ptrI5POINTEEEEj11POINTCmpLatS9_EEvbT_PT2_T0_SG_PSG_T1_SG_i
.visible .entry _ZN3cub18CUB_300001_SM_10006detail10merge_sort30DeviceMergeSortPartitionKernelIN6thrust24THRUST_300001_SM_1000_NS6detail15normal_iteratorINS5_10device_ptrI5POINTEEEEj11POINTCmpLatS9_EEvbT_PT2_T0_SG_PSG_T1_SG_i(
	.param .u8 _ZN3cub18CUB_300001_SM_10006detail10merge_sort30DeviceMergeSortPartitionKernelIN6thrust24THRUST_300001_SM_1000_NS6detail15normal_iteratorINS5_10device_ptrI5POINTEEEEj11POINTCmpLatS9_EEvbT_PT2_T0_SG_PSG_T1_SG_i_param_0,
	.param .align 8 .b8 _ZN3cub18CUB_300001_SM_10006detail10merge_sort30DeviceMergeSortPartitionKernelIN6thrust24THRUST_300001_SM_1000_NS6detail15normal_iteratorINS5_10device_ptrI5POINTEEEEj11POINTCmpLatS9_EEvbT_PT2_T0_SG_PSG_T1_SG_i_param_1[8],
	.param .u64 .ptr .align 1 _ZN3cub18CUB_300001_SM_10006detail10merge_sort30DeviceMergeSortPartitionKernelIN6thrust24THRUST_300001_SM_1000_NS6detail15normal_iteratorINS5_10device_ptrI5POINTEEEEj11POINTCmpLatS9_EEvbT_PT2_T0_SG_PSG_T1_SG_i_param_2,
	.param .u32 _ZN3cub18CUB_300001_SM_10006detail10merge_sort30DeviceMergeSortPartitionKernelIN6thrust24THRUST_300001_SM_1000_NS6detail15normal_iteratorINS5_10device_ptrI5POINTEEEEj11POINTCmpLatS9_EEvbT_PT2_T0_SG_PSG_T1_SG_i_param_3,
	.param .u32 _ZN3cub18CUB_300001_SM_10006detail10merge_sort30DeviceMergeSortPartitionKernelIN6thrust24THRUST_300001_SM_1000_NS6detail15normal_iteratorINS5_10device_ptrI5POINTEEEEj11POINTCmpLatS9_EEvbT_PT2_T0_SG_PSG_T1_SG_i_param_4,
	.param .u64 .ptr .align 1 _ZN3cub18CUB_300001_SM_10006detail10merge_sort30DeviceMergeSortPartitionKernelIN6thrust24THRUST_300001_SM_1000_NS6detail15normal_iteratorINS5_10device_ptrI5POINTEEEEj11POINTCmpLatS9_EEvbT_PT2_T0_SG_PSG_T1_SG_i_param_5,
	.param .align 1 .b8 _ZN3cub18CUB_300001_SM_10006detail10merge_sort30DeviceMergeSortPartitionKernelIN6thrust24THRUST_300001_SM_1000_NS6detail15normal_iteratorINS5_10device_ptrI5POINTEEEEj11POINTCmpLatS9_EEvbT_PT2_T0_SG_PSG_T1_SG_i_param_6[1],
	.param .u32 _ZN3cub18CUB_300001_SM_10006detail10merge_sort30DeviceMergeSortPartitionKernelIN6thrust24THRUST_300001_SM_1000_NS6detail15normal_iteratorINS5_10device_ptrI5POINTEEEEj11POINTCmpLatS9_EEvbT_PT2_T0_SG_PSG_T1_SG_i_param_7,
	.param .u32 _ZN3cub18CUB_300001_SM_10006detail10merge_sort30DeviceMergeSortPartitionKernelIN6thrust24THRUST_300001_SM_1000_NS6detail15normal_iteratorINS5_10device_ptrI5POINTEEEEj11POINTCmpLatS9_EEvbT_PT2_T0_SG_PSG_T1_SG_i_param_8
)
{
	.reg .pred 	%p<10>;
	.reg .b16 	%rs<2>;
	.reg .b32 	%r<66>;
	.reg .b32 	%f<5>;
	.reg .b64 	%rd<28>;

	ld.param.u64 	%rd9, [_ZN3cub18CUB_300001_SM_10006detail10merge_sort30DeviceMergeSortPartitionKernelIN6thrust24THRUST_300001_SM_1000_NS6detail15normal_iteratorINS5_10device_ptrI5POINTEEEEj11POINTCmpLatS9_EEvbT_PT2_T0_SG_PSG_T1_SG_i_param_1];
	ld.param.s8 	%rs1, [_ZN3cub18CUB_300001_SM_10006detail10merge_sort30DeviceMergeSortPartitionKernelIN6thrust24THRUST_300001_SM_1000_NS6detail15normal_iteratorINS5_10device_ptrI5POINTEEEEj11POINTCmpLatS9_EEvbT_PT2_T0_SG_PSG_T1_SG_i_param_0];
	ld.param.u64 	%rd10, [_ZN3cub18CUB_300001_SM_10006detail10merge_sort30DeviceMergeSortPartitionKernelIN6thrust24THRUST_300001_SM_1000_NS6detail15normal_iteratorINS5_10device_ptrI5POINTEEEEj11POINTCmpLatS9_EEvbT_PT2_T0_SG_PSG_T1_SG_i_param_2];
	ld.param.u32 	%r20, [_ZN3cub18CUB_300001_SM_10006detail10merge_sort30DeviceMergeSortPartitionKernelIN6thrust24THRUST_300001_SM_1000_NS6detail15normal_iteratorINS5_10device_ptrI5POINTEEEEj11POINTCmpLatS9_EEvbT_PT2_T0_SG_PSG_T1_SG_i_param_3];
	ld.param.u32 	%r21, [_ZN3cub18CUB_300001_SM_10006detail10merge_sort30DeviceMergeSortPartitionKernelIN6thrust24THRUST_300001_SM_1000_NS6detail15normal_iteratorINS5_10device_ptrI5POINTEEEEj11POINTCmpLatS9_EEvbT_PT2_T0_SG_PSG_T1_SG_i_param_4];
	ld.param.u64 	%rd11, [_ZN3cub18CUB_300001_SM_10006detail10merge_sort30DeviceMergeSortPartitionKernelIN6thrust24THRUST_300001_SM_1000_NS6detail15normal_iteratorINS5_10device_ptrI5POINTEEEEj11POINTCmpLatS9_EEvbT_PT2_T0_SG_PSG_T1_SG_i_param_5];
	ld.param.u32 	%r22, [_ZN3cub18CUB_300001_SM_10006detail10merge_sort30DeviceMergeSortPartitionKernelIN6thrust24THRUST_300001_SM_1000_NS6detail15normal_iteratorINS5_10device_ptrI5POINTEEEEj11POINTCmpLatS9_EEvbT_PT2_T0_SG_PSG_T1_SG_i_param_7];
	ld.param.u32 	%r23, [_ZN3cub18CUB_300001_SM_10006detail10merge_sort30DeviceMergeSortPartitionKernelIN6thrust24THRUST_300001_SM_1000_NS6detail15normal_iteratorINS5_10device_ptrI5POINTEEEEj11POINTCmpLatS9_EEvbT_PT2_T0_SG_PSG_T1_SG_i_param_8];
	cvta.to.global.u64 	%rd1, %rd11;
	mov.u32 	%r24, %ntid.x;
	mov.u32 	%r25, %ctaid.x;
	mov.u32 	%r26, %tid.x;
	mad.lo.s32 	%r1, %r24, %r25, %r26;
	setp.ge.u32 	%p1, %r1, %r21;
	@%p1 bra 	$L__BB14_11;
	shr.u32 	%r27, %r22, 1;
	add.s32 	%r2, %r22, -1;
	neg.s32 	%r28, %r22;
	and.b32  	%r29, %r1, %r28;
	mul.lo.s32 	%r30, %r23, %r29;
	mul.lo.s32 	%r31, %r23, %r27;
	min.u32 	%r3, %r30, %r20;
	not.b32 	%r32, %r30;
	min.u32 	%r33, %r31, %r32;
	add.s32 	%r34, %r33, %r30;
	min.u32 	%r4, %r34, %r20;
	not.b32 	%r35, %r4;
	min.u32 	%r36, %r31, %r35;
	add.s32 	%r37, %r36, %r4;
	min.u32 	%r5, %r37, %r20;
	// begin inline asm
	griddepcontrol.wait;
	// end inline asm
	add.s32 	%r38, %r1, 1;
	setp.ne.s32 	%p2, %r38, %r21;
	@%p2 bra 	$L__BB14_3;
	mul.wide.u32 	%rd26, %r1, 4;
	add.s64 	%rd27, %rd1, %rd26;
	st.global.u32 	[%rd27], %r4;
	bra.uni 	$L__BB14_11;
$L__BB14_3:
	sub.s32 	%r39, %r5, %r3;
	and.b32  	%r40, %r2, %r1;
	mul.lo.s32 	%r41, %r40, %r23;
	min.u32 	%r6, %r41, %r39;
	setp.eq.s16 	%p3, %rs1, 0;
	@%p3 bra 	$L__BB14_7;
	sub.s32 	%r42, %r4, %r3;
	sub.s32 	%r43, %r5, %r4;
	max.u32 	%r44, %r6, %r43;
	sub.s32 	%r65, %r44, %r43;
	min.u32 	%r61, %r42, %r6;
	setp.ge.u32 	%p4, %r65, %r61;
	@%p4 bra 	$L__BB14_10;
	cvta.to.global.u64 	%rd3, %rd9;
	cvt.u64.u32 	%rd4, %r4;
	cvt.u64.u32 	%rd5, %r3;
$L__BB14_6:
	sub.s32 	%r45, %r61, %r65;
	shr.u32 	%r46, %r45, 1;
	add.s32 	%r47, %r46, %r65;
	cvt.u64.u32 	%rd12, %r47;
	add.s64 	%rd13, %rd12, %rd5;
	mad.lo.s64 	%rd14, %rd13, 24, %rd3;
	ld.global.f32 	%f1, [%rd14+16];
	not.b32 	%r48, %r47;
	add.s32 	%r49, %r6, %r48;
	cvt.u64.u32 	%rd15, %r49;
	add.s64 	%rd16, %rd15, %rd4;
	mad.lo.s64 	%rd17, %rd16, 24, %rd3;
	ld.global.f32 	%f2, [%rd17+16];
	setp.geu.f32 	%p5, %f2, %f1;
	add.s32 	%r50, %r47, 1;
	selp.b32 	%r65, %r50, %r65, %p5;
	selp.b32 	%r61, %r61, %r47, %p5;
	setp.lt.u32 	%p6, %r65, %r61;
	@%p6 bra 	$L__BB14_6;
	bra.uni 	$L__BB14_10;
$L__BB14_7:
	sub.s32 	%r51, %r4, %r3;
	sub.s32 	%r52, %r5, %r4;
	max.u32 	%r53, %r6, %r52;
	sub.s32 	%r65, %r53, %r52;
	min.u32 	%r63, %r51, %r6;
	setp.ge.u32 	%p7, %r65, %r63;
	@%p7 bra 	$L__BB14_10;
	cvta.to.global.u64 	%rd6, %rd10;
	cvt.u64.u32 	%rd7, %r4;
	cvt.u64.u32 	%rd8, %r3;
$L__BB14_9:
	sub.s32 	%r54, %r63, %r65;
	shr.u32 	%r55, %r54, 1;
	add.s32 	%r56, %r55, %r65;
	cvt.u64.u32 	%rd18, %r56;
	add.s64 	%rd19, %rd18, %rd8;
	mad.lo.s64 	%rd20, %rd19, 24, %rd6;
	ld.global.f32 	%f3, [%rd20+16];
	not.b32 	%r57, %r56;
	add.s32 	%r58, %r6, %r57;
	cvt.u64.u32 	%rd21, %r58;
	add.s64 	%rd22, %rd21, %rd7;
	mad.lo.s64 	%rd23, %rd22, 24, %rd6;
	ld.global.f32 	%f4, [%rd23+16];
	setp.geu.f32 	%p8, %f4, %f3;
	add.s32 	%r59, %r56, 1;
	selp.b32 	%r65, %r59, %r65, %p8;
	selp.b32 	%r63, %r63, %r56, %p8;
	setp.lt.u32 	%p9, %r65, %r63;
	@%p9 bra 	$L__BB14_9;
$L__BB14_10:
	add.s32 	%r60, %r65, %r3;
	mul.wide.u32 	%rd24, %r1, 4;
	add.s64 	%rd25, %rd1, %rd24;
	st.global.u32 	[%rd25], %r60;
$L__BB14_11:
	ret;

}
	// .globl	_ZN3cub18CUB_300001_SM_10006detail10merge_sort26DeviceMergeSortMergeKernelINS2_10policy_hubIN6thrust24THRUST_300001_SM_1000_NS6detail15normal_iteratorINS6_10device_ptrI5POINTEEEEE9Policy600ESC_PNS0_8NullTypeESC_SG_j11POINTCmpLatSA_SF_EEvbT2_T3_T4_PT6_PT7_T5_PSK_SK_NS1_7vsmem_tE
.visible .entry _ZN3cub18CUB_300001_SM_10006detail10merge_sort26DeviceMergeSortMergeKernelINS2_10policy_hubIN6thrust24THRUST_300001_SM_1000_NS6detail15normal_iteratorINS6_10device_ptrI5POINTEEEEE9Policy600ESC_PNS0_8NullTypeESC_SG_j11POINTCmpLatSA_SF_EEvbT2_T3_T4_PT6_PT7_T5_PSK_SK_NS1_7vsmem_tE(
	.param .u8 _ZN3cub18CUB_300001_SM_10006detail10merge_sort26DeviceMergeSortMergeKernelINS2_10policy_hubIN6thrust24THRUST_300001_SM_1000_NS6detail15normal_iteratorINS6_10device_ptrI5POINTEEEEE9Policy600ESC_PNS0_8NullTypeESC_SG_j11POINTCmpLatSA_SF_EEvbT2_T3_T4_PT6_PT7_T5_PSK_SK_NS1_7vsmem_tE_param_0,
	.param .align 8 .b8 _ZN3cub18CUB_300001_SM_10006detail10merge_sort26DeviceMergeSortMergeKernelINS2_10policy_hubIN6thrust24THRUST_300001_SM_1000_NS6detail15normal_iteratorINS6_10device_ptrI5POINTEEEEE9Policy600ESC_PNS0_8NullTypeESC_SG_j11POINTCmpLatSA_SF_EEvbT2_T3_T4_PT6_PT7_T5_PSK_SK_NS1_7vsmem_tE_param_1[8],
	.param .u64 .ptr .align 1 _ZN3cub18CUB_300001_SM_10006detail10merge_sort26DeviceMergeSortMergeKernelINS2_10policy_hubIN6thrust24THRUST_300001_SM_1000_NS6detail15normal_iteratorINS6_10device_ptrI5POINTEEEEE9Policy600ESC_PNS0_8NullTypeESC_SG_j11POINTCmpLatSA_SF_EEvbT2_T3_T4_PT6_PT7_T5_PSK_SK_NS1_7vsmem_tE_param_2,
	.param .u32 _ZN3cub18CUB_300001_SM_10006detail10merge_sort26DeviceMergeSortMergeKernelINS2_10policy_hubIN6thrust24THRUST_300001_SM_1000_NS6detail15normal_iteratorINS6_10device_ptrI5POINTEEEEE9Policy600ESC_PNS0_8NullTypeESC_SG_j11POINTCmpLatSA_SF_EEvbT2_T3_T4_PT6_PT7_T5_PSK_SK_NS1_7vsmem_tE_param_3,
	.param .u64 .ptr .align 1 _ZN3cub18CUB_300001_SM_10006detail10merge_sort26DeviceMergeSortMergeKernelINS2_10policy_hubIN6thrust24THRUST_300001_SM_1000_NS6detail15normal_iteratorINS6_10device_ptrI5POINTEEEEE9Policy600ESC_PNS0_8NullTypeESC_SG_j11POINTCmpLatSA_SF_EEvbT2_T3_T4_PT6_PT7_T5_PSK_SK_NS1_7vsmem_tE_param_4,
	.param .u64 .ptr .align 1 _ZN3cub18CUB_300001_SM_10006detail10merge_sort26DeviceMergeSortMergeKernelINS2_10policy_hubIN6thrust24THRUST_300001_SM_1000_NS6detail15normal_iteratorINS6_10device_ptrI5POINTEEEEE9Policy600ESC_PNS0_8NullTypeESC_SG_j11POINTCmpLatSA_SF_EEvbT2_T3_T4_PT6_PT7_T5_PSK_SK_NS1_7vsmem_tE_param_5,
	.param .align 1 .b8 _ZN3cub18CUB_300001_SM_10006detail10merge_sort26DeviceMergeSortMergeKernelINS2_10policy_hubIN6thrust24THRUST_300001_SM_1000_NS6detail15normal_iteratorINS6_10device_ptrI5POINTEEEEE9Policy600ESC_PNS0_8NullTypeESC_SG_j11POINTCmpLatSA_SF_EEvbT2_T3_T4_PT6_PT7_T5_PSK_SK_NS1_7vsmem_tE_param_6[1],
	.param .u64 .ptr .align 1 _ZN3cub18CUB_300001_SM_10006detail10merge_sort26DeviceMergeSortMergeKernelINS2_10policy_hubIN6thrust24THRUST_300001_SM_1000_NS6detail15normal_iteratorINS6_10device_ptrI5POINTEEEEE9Policy600ESC_PNS0_8NullTypeESC_SG_j11POINTCmpLatSA_SF_EEvbT2_T3_T4_PT6_PT7_T5_PSK_SK_NS1_7vsmem_tE_param_7,
	.param .u32 _ZN3cub18CUB_300001_SM_10006detail10merge_sort26DeviceMergeSortMergeKernelINS2_10policy_hubIN6thrust24THRUST_300001_SM_1000_NS6detail15normal_iteratorINS6_10device_ptrI5POINTEEEEE9Policy600ESC_PNS0_8NullTypeESC_SG_j11POINTCmpLatSA_SF_EEvbT2_T3_T4_PT6_PT7_T5_PSK_SK_NS1_7vsmem_tE_param_8,
	.param .align 8 .b8 _ZN3cub18CUB_300001_SM_10006detail10merge_sort26DeviceMergeSortMergeKernelINS2_10policy_hubIN6thrust24THRUST_300001_SM_1000_NS6detail15normal_iteratorINS6_10device_ptrI5POINTEEEEE9Policy600ESC_PNS0_8NullTypeESC_SG_j11POINTCmpLatSA_SF_EEvbT2_T3_T4_PT6_PT7_T5_PSK_SK_NS1_7vsmem_tE_param_9[8]
)
.maxntid 256
{
	.reg .pred 	%p<66>;
	.reg .b16 	%rs<2>;
	.reg .b32 	%r<259>;
	.reg .b32 	%f<113>;
	.reg .b64 	%rd<147>;
	// demoted variable
	.shared .align 16 .b8 _ZZN3cub18CUB_300001_SM_10006detail10merge_sort26DeviceMergeSortMergeKernelINS2_10policy_hubIN6thrust24THRUST_300001_SM_1000_NS6detail15normal_iteratorINS6_10device_ptrI5POINTEEEEE9Policy600ESC_PNS0_8NullTypeESC_SG_j11POINTCmpLatSA_SF_EEvbT2_T3_T4_PT6_PT7_T5_PSK_SK_NS1_7vsmem_tEE19static_temp_storage[12320];
	ld.param.s8 	%rs1, [_ZN3cub18CUB_300001_SM_10006detail10merge_sort26DeviceMergeSortMergeKernelINS2_10policy_hubIN6thrust24THRUST_300001_SM_1000_NS6detail15normal_iteratorINS6_10device_ptrI5POINTEEEEE9Policy600ESC_PNS0_8NullTypeESC_SG_j11POINTCmpLatSA_SF_EEvbT2_T3_T4_PT6_PT7_T5_PSK_SK_NS1_7vsmem_tE_param_0];
	ld.param.u64 	%rd51, [_ZN3cub18CUB_300001_SM_10006detail10merge_sort26DeviceMergeSortMergeKernelINS2_10policy_hubIN6thrust24THRUST_300001_SM_1000_NS6detail15normal_iteratorINS6_10device_ptrI5POINTEEEEE9Policy600ESC_PNS0_8NullTypeESC_SG_j11POINTCmpLatSA_SF_EEvbT2_T3_T4_PT6_PT7_T5_PSK_SK_NS1_7vsmem_tE_param_1];
	ld.param.u32 	%r97, [_ZN3cub18CUB_300001_SM_10006detail10merge_sort26DeviceMergeSortMergeKernelINS2_10policy_hubIN6thrust24THRUST_300001_SM_1000_NS6detail15normal_iteratorINS6_10device_ptrI5POINTEEEEE9Policy600ESC_PNS0_8NullTypeESC_SG_j11POINTCmpLatSA_SF_EEvbT2_T3_T4_PT6_PT7_T5_PSK_SK_NS1_7vsmem_tE_param_3];
	ld.param.u64 	%rd52, [_ZN3cub18CUB_300001_SM_10006detail10merge_sort26DeviceMergeSortMergeKernelINS2_10policy_hubIN6thrust24THRUST_300001_SM_1000_NS6detail15normal_iteratorINS6_10device_ptrI5POINTEEEEE9Policy600ESC_PNS0_8NullTypeESC_SG_j11POINTCmpLatSA_SF_EEvbT2_T3_T4_PT6_PT7_T5_PSK_SK_NS1_7vsmem_tE_param_4];
	ld.param.u64 	%rd53, [_ZN3cub18CUB_300001_SM_10006detail10merge_sort26DeviceMergeSortMergeKernelINS2_10policy_hubIN6thrust24THRUST_300001_SM_1000_NS6detail15normal_iteratorINS6_10device_ptrI5POINTEEEEE9Policy600ESC_PNS0_8NullTypeESC_SG_j11POINTCmpLatSA_SF_EEvbT2_T3_T4_PT6_PT7_T5_PSK_SK_NS1_7vsmem_tE_param_7];
	ld.param.u32 	%r98, [_ZN3cub18CUB_300001_SM_10006detail10merge_sort26DeviceMergeSortMergeKernelINS2_10policy_hubIN6thrust24THRUST_300001_SM_1000_NS6detail15normal_iteratorINS6_10device_ptrI5POINTEEEEE9Policy600ESC_PNS0_8NullTypeESC_SG_j11POINTCmpLatSA_SF_EEvbT2_T3_T4_PT6_PT7_T5_PSK_SK_NS1_7vsmem_tE_param_8];
	cvta.to.global.u64 	%rd1, %rd52;
	cvta.to.global.u64 	%rd2, %rd53;
	cvta.to.global.u64 	%rd3, %rd51;
	mov.u32 	%r1, %ctaid.x;
	mov.u32 	%r99, %nctaid.x;
	shl.b32 	%r2, %r1, 9;
	mov.u32 	%r3, %tid.x;
	add.s32 	%r100, %r99, -1;
	setp.ge.u32 	%p9, %r1, %r100;
	@%p9 bra 	$L__BB15_22;
	mul.wide.u32 	%rd94, %r1, 4;
	add.s64 	%rd95, %rd2, %rd94;
	ld.global.u32 	%r165, [%rd95];
	ld.global.u32 	%r166, [%rd95+4];
	neg.s32 	%r167, %r98;
	and.b32  	%r168, %r1, %r167;
	shl.b32 	%r4, %r168, 9;
	shl.b32 	%r169, %r98, 8;
	and.b32  	%r5, %r169, -512;
	sub.s32 	%r170, %r1, %r168;
	shl.b32 	%r171, %r170, 9;
	sub.s32 	%r6, %r165, %r4;
	sub.s32 	%r172, %r166, %r4;
	sub.s32 	%r173, %r97, %r4;
	max.u32 	%r174, %r173, %r5;
	sub.s32 	%r175, %r174, %r5;
	sub.s32 	%r176, %r171, %r6;
	min.u32 	%r7, %r176, %r175;
	setp.eq.s32 	%p41, %r171, -512;
	selp.b32 	%r177, 511, 512, %p41;
	add.s32 	%r178, %r177, %r171;
	sub.s32 	%r179, %r178, %r172;
	or.b32  	%r180, %r1, %r167;
	setp.eq.s32 	%p42, %r180, -1;
	min.u32 	%r181, %r5, %r173;
	selp.b32 	%r182, %r181, %r172, %p42;
	selp.b32 	%r183, %r5, %r179, %p42;
	min.u32 	%r8, %r183, %r175;
	sub.s32 	%r9, %r182, %r6;
	// begin inline asm
	griddepcontrol.wait;
	// end inline asm
	setp.eq.s16 	%p43, %rs1, 0;
	@%p43 bra 	$L__BB15_8;
	cvt.u64.u32 	%rd96, %r4;
	cvt.u64.u32 	%rd97, %r6;
	add.s64 	%rd98, %rd97, %rd96;
	cvt.u64.u32 	%rd99, %r5;
	add.s64 	%rd100, %rd96, %rd99;
	cvt.u64.u32 	%rd101, %r7;
	add.s64 	%rd102, %rd100, %rd101;
	setp.ge.s32 	%p44, %r3, %r9;
	cvt.u64.u32 	%rd103, %r3;
	add.s64 	%rd104, %rd98, %rd103;
	mad.lo.s64 	%rd4, %rd104, 24, %rd3;
	sub.s32 	%r184, %r3, %r9;
	cvt.s64.s32 	%rd105, %r184;
	add.s64 	%rd106, %rd102, %rd105;
	mad.lo.s64 	%rd5, %rd106, 24, %rd3;
	@%p44 bra 	$L__BB15_4;
	ld.global.u32 	%r244, [%rd4];
	ld.global.u64 	%rd138, [%rd4+8];
	ld.global.v2.f32 	{%f95, %f96}, [%rd4+16];
	bra.uni 	$L__BB15_5;
$L__BB15_4:
	ld.global.u32 	%r244, [%rd5];
	ld.global.u64 	%rd138, [%rd5+8];
	ld.global.v2.f32 	{%f95, %f96}, [%rd5+16];
$L__BB15_5:
	add.s32 	%r185, %r3, 256;
	setp.lt.s32 	%p45, %r185, %r9;
	@%p45 bra 	$L__BB15_7;
	ld.global.u32 	%r243, [%rd5+6144];
	ld.global.u64 	%rd137, [%rd5+6152];
	ld.global.v2.f32 	{%f93, %f94}, [%rd5+6160];
	bra.uni 	$L__BB15_9;
$L__BB15_7:
	ld.global.u32 	%r243, [%rd4+6144];
	ld.global.u64 	%rd137, [%rd4+6152];
	ld.global.v2.f32 	{%f93, %f94}, [%rd4+6160];
	bra.uni 	$L__BB15_9;
$L__BB15_8:
	cvt.u64.u32 	%rd107, %r4;
	cvt.u64.u32 	%rd108, %r6;
	add.s64 	%rd109, %rd108, %rd107;
	cvt.u64.u32 	%rd110, %r5;
	add.s64 	%rd111, %rd107, %rd110;
	cvt.u64.u32 	%rd112, %r7;
	add.s64 	%rd113, %rd111, %rd112;
	setp.lt.s32 	%p46, %r3, %r9;
	sub.s32 	%r186, %r3, %r9;
	cvt.s64.s32 	%rd114, %r186;
	cvt.u64.u32 	%rd115, %r3;
	selp.b64 	%rd116, %rd109, %rd113, %p46;
	selp.b64 	%rd117, %rd115, %rd114, %p46;
	add.s64 	%rd118, %rd117, %rd116;
	mad.lo.s64 	%rd119, %rd118, 24, %rd1;
	ld.global.u32 	%r244, [%rd119];
	ld.global.u64 	%rd138, [%rd119+8];
	ld.global.v2.f32 	{%f95, %f96}, [%rd119+16];
	add.s32 	%r187, %r3, 256;
	setp.lt.s32 	%p47, %r187, %r9;
	sub.s32 	%r188, %r187, %r9;
	cvt.s64.s32 	%rd120, %r188;
	cvt.u64.u32 	%rd121, %r187;
	selp.b64 	%rd122, %rd109, %rd113, %p47;
	selp.b64 	%rd123, %rd121, %rd120, %p47;
	add.s64 	%rd124, %rd123, %rd122;
	mad.lo.s64 	%rd125, %rd124, 24, %rd1;
	ld.global.u32 	%r243, [%rd125];
	ld.global.u64 	%rd137, [%rd125+8];
	ld.global.v2.f32 	{%f93, %f94}, [%rd125+16];
$L__BB15_9:
	sub.s32 	%r189, %r8, %r7;
	mov.u32 	%r190, _ZZN3cub18CUB_300001_SM_10006detail10merge_sort26DeviceMergeSortMergeKernelINS2_10policy_hubIN6thrust24THRUST_300001_SM_1000_NS6detail15normal_iteratorINS6_10device_ptrI5POINTEEEEE9Policy600ESC_PNS0_8NullTypeESC_SG_j11POINTCmpLatSA_SF_EEvbT2_T3_T4_PT6_PT7_T5_PSK_SK_NS1_7vsmem_tEE19static_temp_storage;
	mad.lo.s32 	%r191, %r3, 24, %r190;
	st.shared.u32 	[%r191], %r244;
	st.shared.u64 	[%r191+8], %rd138;
	st.shared.v2.f32 	[%r191+16], {%f95, %f96};
	st.shared.u32 	[%r191+6144], %r243;
	st.shared.u64 	[%r191+6152], %rd137;
	st.shared.v2.f32 	[%r191+6160], {%f93, %f94};
	bar.sync 	0;
	// begin inline asm
	griddepcontrol.launch_dependents;
	// end inline asm
	add.s32 	%r19, %r189, %r9;
	shl.b32 	%r20, %r3, 1;
	min.s32 	%r21, %r20, %r19;
	setp.lt.s32 	%p48, %r21, %r189;
	sub.s32 	%r192, %r21, %r189;
	selp.b32 	%r247, 0, %r192, %p48;
	min.s32 	%r245, %r9, %r21;
	setp.ge.s32 	%p49, %r247, %r245;
	@%p49 bra 	$L__BB15_12;
	add.s32 	%r24, %r21, %r9;
$L__BB15_11:
	sub.s32 	%r193, %r245, %r247;
	shr.u32 	%r194, %r193, 31;
	add.s32 	%r195, %r193, %r194;
	shr.s32 	%r196, %r195, 1;
	add.s32 	%r197, %r196, %r247;
	mad.lo.s32 	%r199, %r197, 24, %r190;
	ld.shared.f32 	%f85, [%r199+16];
	not.b32 	%r200, %r197;
	add.s32 	%r201, %r24, %r200;
	mad.lo.s32 	%r202, %r201, 24, %r190;
	ld.shared.f32 	%f86, [%r202+16];
	setp.geu.f32 	%p50, %f86, %f85;
	add.s32 	%r203, %r197, 1;
	selp.b32 	%r247, %r203, %r247, %p50;
	selp.b32 	%r245, %r245, %r197, %p50;
	setp.lt.s32 	%p51, %r247, %r245;
	@%p51 bra 	$L__BB15_11;
$L__BB15_12:
	sub.s32 	%r204, %r21, %r247;
	add.s32 	%r30, %r204, %r9;
	mad.lo.s32 	%r31, %r30, 24, %r190;
	ld.shared.u32 	%r248, [%r31];
	ld.shared.u64 	%rd139, [%r31+8];
	ld.shared.v2.f32 	{%f97, %f98}, [%r31+16];
	mad.lo.s32 	%r33, %r247, 24, %r190;
	ld.shared.u32 	%r249, [%r33];
	ld.shared.u64 	%rd140, [%r33+8];
	ld.shared.v2.f32 	{%f99, %f100}, [%r33+16];
	setp.ge.s32 	%p53, %r30, %r19;
	mov.pred 	%p62, 0;
	@%p53 bra 	$L__BB15_14;
	setp.ge.s32 	%p54, %r247, %r9;
	setp.lt.f32 	%p55, %f97, %f99;
	or.pred  	%p62, %p54, %p55;
$L__BB15_14:
	selp.b32 	%r35, %r248, %r249, %p62;
	selp.b64 	%rd17, %rd139, %rd140, %p62;
	selp.f32 	%f23, %f97, %f99, %p62;
	selp.f32 	%f24, %f98, %f100, %p62;
	selp.u32 	%r206, 1, 0, %p62;
	add.s32 	%r36, %r30, %r206;
	not.pred 	%p56, %p62;
	selp.u32 	%r207, 1, 0, %p56;
	add.s32 	%r37, %r247, %r207;
	@%p56 bra 	$L__BB15_16;
	ld.shared.u32 	%r248, [%r31+24];
	ld.shared.u64 	%rd139, [%r31+32];
	ld.shared.v2.f32 	{%f97, %f98}, [%r31+40];
	bra.uni 	$L__BB15_17;
$L__BB15_16:
	ld.shared.u32 	%r249, [%r33+24];
	ld.shared.u64 	%rd140, [%r33+32];
	ld.shared.v2.f32 	{%f99, %f100}, [%r33+40];
$L__BB15_17:
	setp.ge.s32 	%p58, %r36, %r19;
	mov.pred 	%p63, 0;
	@%p58 bra 	$L__BB15_19;
	setp.ge.s32 	%p59, %r37, %r9;
	setp.lt.f32 	%p60, %f97, %f99;
	or.pred  	%p63, %p59, %p60;
$L__BB15_19:
	setp.eq.s16 	%p61, %rs1, 0;
	selp.b32 	%r42, %r248, %r249, %p63;
	selp.b64 	%rd22, %rd139, %rd140, %p63;
	selp.f32 	%f33, %f97, %f99, %p63;
	selp.f32 	%f34, %f98, %f100, %p63;
	bar.sync 	0;
	@%p61 bra 	$L__BB15_21;
	cvt.u64.u32 	%rd126, %r2;
	// begin inline asm
	mov.u32 %r208, %laneid;
	// end inline asm
	and.b32  	%r209, %r20, 1984;
	shl.b32 	%r210, %r208, 1;
	add.s32 	%r211, %r210, %r209;
	mad.lo.s32 	%r213, %r211, 24, %r190;
	st.shared.u32 	[%r213], %r35;
	st.shared.u64 	[%r213+8], %rd17;
	st.shared.v2.f32 	[%r213+16], {%f23, %f24};
	st.shared.u32 	[%r213+24], %r42;
	st.shared.u64 	[%r213+32], %rd22;
	st.shared.v2.f32 	[%r213+40], {%f33, %f34};
	bar.warp.sync 	-1;
	sub.s32 	%r214, %r211, %r208;
	mad.lo.s32 	%r215, %r214, 24, %r190;
	ld.shared.u32 	%r216, [%r215];
	ld.shared.u64 	%rd127, [%r215+8];
	ld.shared.v2.f32 	{%f87, %f88}, [%r215+16];
	ld.shared.u32 	%r217, [%r215+768];
	ld.shared.u64 	%rd128, [%r215+776];
	ld.shared.v2.f32 	{%f89, %f90}, [%r215+784];
	and.b32  	%r218, %r3, 31;
	or.b32  	%r219, %r209, %r218;
	cvt.u64.u32 	%rd129, %r219;
	add.s64 	%rd130, %rd129, %rd126;
	mad.lo.s64 	%rd131, %rd130, 24, %rd1;
	st.global.u32 	[%rd131], %r216;
	st.global.u64 	[%rd131+8], %rd127;
	st.global.v2.f32 	[%rd131+16], {%f87, %f88};
	st.global.u32 	[%rd131+768], %r217;
	st.global.u64 	[%rd131+776], %rd128;
	st.global.v2.f32 	[%rd131+784], {%f89, %f90};
	bra.uni 	$L__BB15_58;
$L__BB15_21:
	// begin inline asm
	mov.u32 %r220, %laneid;
	// end inline asm
	and.b32  	%r221, %r20, 1984;
	shl.b32 	%r222, %r220, 1;
	add.s32 	%r223, %r222, %r221;
	mad.lo.s32 	%r225, %r223, 24, %r190;
	st.shared.u32 	[%r225], %r35;
	st.shared.u64 	[%r225+8], %rd17;
	st.shared.v2.f32 	[%r225+16], {%f23, %f24};
	st.shared.u32 	[%r225+24], %r42;
	st.shared.u64 	[%r225+32], %rd22;
	st.shared.v2.f32 	[%r225+40], {%f33, %f34};
	bar.warp.sync 	-1;
	sub.s32 	%r226, %r223, %r220;
	mad.lo.s32 	%r227, %r226, 24, %r190;
	and.b32  	%r228, %r3, 31;
	cvt.u64.u32 	%rd132, %r221;
	add.s32 	%r229, %r228, %r2;
	cvt.u64.u32 	%rd133, %r229;
	add.s64 	%rd134, %rd133, %rd132;
	mad.lo.s64 	%rd135, %rd134, 24, %rd3;
	.pragma "used_bytes_mask 15";
	ld.shared.v2.u32 	{%r230, %r231}, [%r227];
	ld.shared.v2.u32 	{%r232, %r233}, [%r227+8];
	ld.shared.v2.u32 	{%r234, %r235}, [%r227+16];
	st.global.v2.u32 	[%rd135], {%r230, %r231};
	st.global.v2.u32 	[%rd135+8], {%r232, %r233};
	st.global.v2.u32 	[%rd135+16], {%r234, %r235};
	.pragma "used_bytes_mask 15";
	ld.shared.v2.u32 	{%r236, %r237}, [%r227+768];
	ld.shared.v2.u32 	{%r238, %r239}, [%r227+776];
	ld.shared.v2.u32 	{%r240, %r241}, [%r227+784];
	st.global.v2.u32 	[%rd135+768], {%r236, %r237};
	st.global.v2.u32 	[%rd135+776], {%r238, %r239};
	st.global.v2.u32 	[%rd135+784], {%r240, %r241};
	bra.uni 	$L__BB15_58;
$L__BB15_22:
	mul.wide.u32 	%rd54, %r1, 4;
	add.s64 	%rd55, %rd2, %rd54;
	ld.global.u32 	%r101, [%rd55];
	ld.global.u32 	%r102, [%rd55+4];
	neg.s32 	%r103, %r98;
	and.b32  	%r104, %r1, %r103;
	shl.b32 	%r43, %r104, 9;
	shl.b32 	%r105, %r98, 8;
	and.b32  	%r44, %r105, -512;
	sub.s32 	%r106, %r1, %r104;
	shl.b32 	%r107, %r106, 9;
	sub.s32 	%r45, %r101, %r43;
	sub.s32 	%r108, %r102, %r43;
	sub.s32 	%r109, %r97, %r43;
	max.u32 	%r110, %r109, %r44;
	sub.s32 	%r111, %r110, %r44;
	sub.s32 	%r112, %r107, %r45;
	min.u32 	%r46, %r112, %r111;
	setp.eq.s32 	%p10, %r107, -512;
	selp.b32 	%r113, 511, 512, %p10;
	add.s32 	%r114, %r113, %r107;
	sub.s32 	%r115, %r114, %r108;
	or.b32  	%r116, %r1, %r103;
	setp.eq.s32 	%p11, %r116, -1;
	min.u32 	%r117, %r44, %r109;
	selp.b32 	%r118, %r117, %r108, %p11;
	selp.b32 	%r119, %r44, %r115, %p11;
	min.u32 	%r120, %r119, %r111;
	sub.s32 	%r47, %r118, %r45;
	sub.s32 	%r48, %r120, %r46;
	// begin inline asm
	griddepcontrol.wait;
	// end inline asm
	setp.eq.s16 	%p12, %rs1, 0;
	@%p12 bra 	$L__BB15_31;
	cvt.u64.u32 	%rd57, %r43;
	cvt.u64.u32 	%rd58, %r45;
	add.s64 	%rd59, %rd58, %rd57;
	cvt.u64.u32 	%rd60, %r44;
	add.s64 	%rd61, %rd57, %rd60;
	cvt.u64.u32 	%rd62, %r46;
	add.s64 	%rd63, %rd61, %rd62;
	add.s32 	%r49, %r48, %r47;
	setp.ge.s32 	%p13, %r3, %r49;
	cvt.u64.u32 	%rd64, %r3;
	add.s64 	%rd65, %rd59, %rd64;
	mad.lo.s64 	%rd23, %rd65, 24, %rd3;
	sub.s32 	%r122, %r3, %r47;
	cvt.s64.s32 	%rd66, %r122;
	add.s64 	%rd67, %rd63, %rd66;
	mad.lo.s64 	%rd24, %rd67, 24, %rd3;
	@%p13 bra 	$L__BB15_27;
	setp.ge.s32 	%p14, %r3, %r47;
	@%p14 bra 	$L__BB15_26;
	ld.global.u32 	%r253, [%rd23];
	ld.global.u64 	%rd143, [%rd23+8];
	ld.global.v2.f32 	{%f106, %f105}, [%rd23+16];
	bra.uni 	$L__BB15_27;
$L__BB15_26:
	ld.global.u32 	%r253, [%rd24];
	ld.global.u64 	%rd143, [%rd24+8];
	ld.global.v2.f32 	{%f106, %f105}, [%rd24+16];
$L__BB15_27:
	add.s32 	%r53, %r3, 256;
	setp.ge.s32 	%p15, %r53, %r49;
	@%p15 bra 	$L__BB15_35;
	setp.lt.s32 	%p16, %r53, %r47;
	@%p16 bra 	$L__BB15_30;
	ld.global.u32 	%r252, [%rd24+6144];
	ld.global.u64 	%rd144, [%rd24+6152];
	ld.global.v2.f32 	{%f107, %f108}, [%rd24+6160];
	bra.uni 	$L__BB15_35;
$L__BB15_30:
	ld.global.u32 	%r252, [%rd23+6144];
	ld.global.u64 	%rd144, [%rd23+6152];
	ld.global.v2.f32 	{%f107, %f108}, [%rd23+6160];
	bra.uni 	$L__BB15_35;
$L__BB15_31:
	cvt.u64.u32 	%rd70, %r43;
	cvt.u64.u32 	%rd71, %r45;
	add.s64 	%rd30, %rd71, %rd70;
	cvt.u64.u32 	%rd72, %r44;
	add.s64 	%rd73, %rd70, %rd72;
	cvt.u64.u32 	%rd74, %r46;
	add.s64 	%rd31, %rd73, %rd74;
	add.s32 	%r56, %r48, %r47;
	setp.ge.s32 	%p17, %r3, %r56;
	@%p17 bra 	$L__BB15_33;
	setp.lt.s32 	%p18, %r3, %r47;
	sub.s32 	%r125, %r3, %r47;
	cvt.s64.s32 	%rd75, %r125;
	cvt.u64.u32 	%rd76, %r3;
	selp.b64 	%rd77, %rd30, %rd31, %p18;
	selp.b64 	%rd78, %rd76, %rd75, %p18;
	add.s64 	%rd79, %rd78, %rd77;
	mad.lo.s64 	%rd80, %rd79, 24, %rd1;
	ld.global.u32 	%r253, [%rd80];
	ld.global.u64 	%rd143, [%rd80+8];
	ld.global.v2.f32 	{%f106, %f105}, [%rd80+16];
$L__BB15_33:
	add.s32 	%r59, %r3, 256;
	setp.ge.s32 	%p19, %r59, %r56;
	@%p19 bra 	$L__BB15_35;
	setp.lt.s32 	%p20, %r59, %r47;
	sub.s32 	%r127, %r59, %r47;
	cvt.s64.s32 	%rd82, %r127;
	cvt.u64.u32 	%rd83, %r59;
	selp.b64 	%rd84, %rd30, %rd31, %p20;
	selp.b64 	%rd85, %rd83, %rd82, %p20;
	add.s64 	%rd86, %rd85, %rd84;
	mad.lo.s64 	%rd87, %rd86, 24, %rd1;
	ld.global.u32 	%r252, [%rd87];
	ld.global.u64 	%rd144, [%rd87+8];
	ld.global.v2.f32 	{%f107, %f108}, [%rd87+16];
$L__BB15_35:
	mov.u32 	%r128, _ZZN3cub18CUB_300001_SM_10006detail10merge_sort26DeviceMergeSortMergeKernelINS2_10policy_hubIN6thrust24THRUST_300001_SM_1000_NS6detail15normal_iteratorINS6_10device_ptrI5POINTEEEEE9Policy600ESC_PNS0_8NullTypeESC_SG_j11POINTCmpLatSA_SF_EEvbT2_T3_T4_PT6_PT7_T5_PSK_SK_NS1_7vsmem_tEE19static_temp_storage;
	mad.lo.s32 	%r129, %r3, 24, %r128;
	st.shared.u32 	[%r129], %r253;
	st.shared.u64 	[%r129+8], %rd143;
	st.shared.v2.f32 	[%r129+16], {%f106, %f105};
	st.shared.u32 	[%r129+6144], %r252;
	st.shared.u64 	[%r129+6152], %rd144;
	st.shared.v2.f32 	[%r129+6160], {%f107, %f108};
	bar.sync 	0;
	// begin inline asm
	griddepcontrol.launch_dependents;
	// end inline asm
	add.s32 	%r63, %r48, %r47;
	shl.b32 	%r64, %r3, 1;
	min.s32 	%r65, %r64, %r63;
	setp.lt.s32 	%p21, %r65, %r48;
	sub.s32 	%r130, %r65, %r48;
	selp.b32 	%r256, 0, %r130, %p21;
	min.s32 	%r254, %r47, %r65;
	setp.ge.s32 	%p22, %r256, %r254;
	@%p22 bra 	$L__BB15_38;
	add.s32 	%r68, %r65, %r47;
$L__BB15_37:
	sub.s32 	%r131, %r254, %r256;
	shr.u32 	%r132, %r131, 31;
	add.s32 	%r133, %r131, %r132;
	shr.s32 	%r134, %r133, 1;
	add.s32 	%r135, %r134, %r256;
	mad.lo.s32 	%r137, %r135, 24, %r128;
	ld.shared.f32 	%f83, [%r137+16];
	not.b32 	%r138, %r135;
	add.s32 	%r139, %r68, %r138;
	mad.lo.s32 	%r140, %r139, 24, %r128;
	ld.shared.f32 	%f84, [%r140+16];
	setp.geu.f32 	%p23, %f84, %f83;
	add.s32 	%r141, %r135, 1;
	selp.b32 	%r256, %r141, %r256, %p23;
	selp.b32 	%r254, %r254, %r135, %p23;
	setp.lt.s32 	%p24, %r256, %r254;
	@%p24 bra 	$L__BB15_37;
$L__BB15_38:
	sub.s32 	%r142, %r65, %r256;
	add.s32 	%r74, %r142, %r47;
	mad.lo.s32 	%r75, %r74, 24, %r128;
	ld.shared.u32 	%r257, [%r75];
	ld.shared.u64 	%rd145, [%r75+8];
	ld.shared.v2.f32 	{%f109, %f110}, [%r75+16];
	mad.lo.s32 	%r77, %r256, 24, %r128;
	ld.shared.u32 	%r258, [%r77];
	ld.shared.u64 	%rd146, [%r77+8];
	ld.shared.v2.f32 	{%f111, %f112}, [%r77+16];
	setp.ge.s32 	%p26, %r74, %r63;
	mov.pred 	%p64, 0;
	@%p26 bra 	$L__BB15_40;
	setp.ge.s32 	%p27, %r256, %r47;
	setp.lt.f32 	%p28, %f109, %f111;
	or.pred  	%p64, %p27, %p28;
$L__BB15_40:
	selp.b32 	%r79, %r257, %r258, %p64;
	selp.b64 	%rd39, %rd145, %rd146, %p64;
	selp.f32 	%f59, %f109, %f111, %p64;
	selp.f32 	%f60, %f110, %f112, %p64;
	selp.u32 	%r144, 1, 0, %p64;
	add.s32 	%r80, %r74, %r144;
	not.pred 	%p29, %p64;
	selp.u32 	%r145, 1, 0, %p29;
	add.s32 	%r81, %r256, %r145;
	@%p29 bra 	$L__BB15_42;
	ld.shared.u32 	%r257, [%r75+24];
	ld.shared.u64 	%rd145, [%r75+32];
	ld.shared.v2.f32 	{%f109, %f110}, [%r75+40];
	bra.uni 	$L__BB15_43;
$L__BB15_42:
	ld.shared.u32 	%r258, [%r77+24];
	ld.shared.u64 	%rd146, [%r77+32];
	ld.shared.v2.f32 	{%f111, %f112}, [%r77+40];
$L__BB15_43:
	setp.ge.s32 	%p31, %r80, %r63;
	mov.pred 	%p65, 0;
	@%p31 bra 	$L__BB15_45;
	setp.ge.s32 	%p32, %r81, %r47;
	setp.lt.f32 	%p33, %f109, %f111;
	or.pred  	%p65, %p32, %p33;
$L__BB15_45:
	setp.eq.s16 	%p34, %rs1, 0;
	selp.b32 	%r86, %r257, %r258, %p65;
	selp.b64 	%rd44, %rd145, %rd146, %p65;
	selp.f32 	%f69, %f109, %f111, %p65;
	selp.f32 	%f70, %f110, %f112, %p65;
	bar.sync 	0;
	@%p34 bra 	$L__BB15_52;
	// begin inline asm
	mov.u32 %r146, %laneid;
	// end inline asm
	and.b32  	%r87, %r64, 1984;
	shl.b32 	%r147, %r146, 1;
	add.s32 	%r148, %r147, %r87;
	mad.lo.s32 	%r150, %r148, 24, %r128;
	st.shared.u32 	[%r150], %r79;
	st.shared.u64 	[%r150+8], %rd39;
	st.shared.v2.f32 	[%r150+16], {%f59, %f60};
	st.shared.u32 	[%r150+24], %r86;
	st.shared.u64 	[%r150+32], %rd44;
	st.shared.v2.f32 	[%r150+40], {%f69, %f70};
	bar.warp.sync 	-1;
	sub.s32 	%r151, %r148, %r146;
	mad.lo.s32 	%r152, %r151, 24, %r128;
	ld.shared.u32 	%r88, [%r152];
	ld.shared.u64 	%rd45, [%r152+8];
	ld.shared.v2.f32 	{%f71, %f72}, [%r152+16];
	ld.shared.u32 	%r89, [%r152+768];
	ld.shared.u64 	%rd46, [%r152+776];
	ld.shared.v2.f32 	{%f73, %f74}, [%r152+784];
	setp.ne.s32 	%p35, %r3, 0;
	@%p35 bra 	$L__BB15_48;
	st.volatile.shared.u32 	[_ZZN3cub18CUB_300001_SM_10006detail10merge_sort26DeviceMergeSortMergeKernelINS2_10policy_hubIN6thrust24THRUST_300001_SM_1000_NS6detail15normal_iteratorINS6_10device_ptrI5POINTEEEEE9Policy600ESC_PNS0_8NullTypeESC_SG_j11POINTCmpLatSA_SF_EEvbT2_T3_T4_PT6_PT7_T5_PSK_SK_NS1_7vsmem_tEE19static_temp_storage+12288], %r63;
$L__BB15_48:
	bar.sync 	0;
	ld.volatile.shared.u32 	%r90, [_ZZN3cub18CUB_300001_SM_10006detail10merge_sort26DeviceMergeSortMergeKernelINS2_10policy_hubIN6thrust24THRUST_300001_SM_1000_NS6detail15normal_iteratorINS6_10device_ptrI5POINTEEEEE9Policy600ESC_PNS0_8NullTypeESC_SG_j11POINTCmpLatSA_SF_EEvbT2_T3_T4_PT6_PT7_T5_PSK_SK_NS1_7vsmem_tEE19static_temp_storage+12288];
	and.b32  	%r153, %r3, 31;
	add.s32 	%r91, %r87, %r153;
	setp.ge.s32 	%p36, %r91, %r90;
	cvt.u64.u32 	%rd88, %r91;
	cvt.u64.u32 	%rd89, %r2;
	add.s64 	%rd90, %rd88, %rd89;
	mad.lo.s64 	%rd47, %rd90, 24, %rd1;
	@%p36 bra 	$L__BB15_50;
	st.global.u32 	[%rd47], %r88;
	st.global.u64 	[%rd47+8], %rd45;
	st.global.v2.f32 	[%rd47+16], {%f71, %f72};
$L__BB15_50:
	add.s32 	%r154, %r91, 32;
	setp.ge.s32 	%p37, %r154, %r90;
	@%p37 bra 	$L__BB15_58;
	st.global.u32 	[%rd47+768], %r89;
	st.global.u64 	[%rd47+776], %rd46;
	st.global.v2.f32 	[%rd47+784], {%f73, %f74};
	bra.uni 	$L__BB15_58;
$L__BB15_52:
	// begin inline asm
	mov.u32 %r155, %laneid;
	// end inline asm
	and.b32  	%r92, %r64, 1984;
	shl.b32 	%r156, %r155, 1;
	add.s32 	%r157, %r156, %r92;
	mad.lo.s32 	%r159, %r157, 24, %r128;
	st.shared.u32 	[%r159], %r79;
	st.shared.u64 	[%r159+8], %rd39;
	st.shared.v2.f32 	[%r159+16], {%f59, %f60};
	st.shared.u32 	[%r159+24], %r86;
	st.shared.u64 	[%r159+32], %rd44;
	st.shared.v2.f32 	[%r159+40], {%f69, %f70};
	bar.warp.sync 	-1;
	sub.s32 	%r160, %r157, %r155;
	mad.lo.s32 	%r161, %r160, 24, %r128;
	ld.shared.u32 	%r93, [%r161];
	ld.shared.u64 	%rd48, [%r161+8];
	ld.shared.v2.f32 	{%f75, %f76}, [%r161+16];
	ld.shared.u32 	%r94, [%r161+768];
	ld.shared.u64 	%rd49, [%r161+776];
	ld.shared.v2.f32 	{%f77, %f78}, [%r161+784];
	setp.ne.s32 	%p38, %r3, 0;
	@%p38 bra 	$L__BB15_54;
	st.volatile.shared.u32 	[_ZZN3cub18CUB_300001_SM_10006detail10merge_sort26DeviceMergeSortMergeKernelINS2_10policy_hubIN6thrust24THRUST_300001_SM_1000_NS6detail15normal_iteratorINS6_10device_ptrI5POINTEEEEE9Policy600ESC_PNS0_8NullTypeESC_SG_j11POINTCmpLatSA_SF_EEvbT2_T3_T4_PT6_PT7_T5_PSK_SK_NS1_7vsmem_tEE19static_temp_storage+12288], %r63;
$L__BB15_54:
	bar.sync 	0;
	ld.volatile.shared.u32 	%r95, [_ZZN3cub18CUB_300001_SM_10006detail10merge_sort26DeviceMergeSortMergeKernelINS2_10policy_hubIN6thrust24THRUST_300001_SM_1000_NS6detail15normal_iteratorINS6_10device_ptrI5POINTEEEEE9Policy600ESC_PNS0_8NullTypeESC_SG_j11POINTCmpLatSA_SF_EEvbT2_T3_T4_PT6_PT7_T5_PSK_SK_NS1_7vsmem_tEE19static_temp_storage+12288];
	and.b32  	%r162, %r3, 31;
	cvt.u64.u32 	%rd91, %r92;
	add.s32 	%r96, %r92, %r162;
	add.s32 	%r163, %r162, %r2;
	cvt.u64.u32 	%rd92, %r163;
	add.s64 	%rd93, %rd92, %rd91;
	setp.ge.s32 	%p39, %r96, %r95;
	mad.lo.s64 	%rd50, %rd93, 24, %rd3;
	@%p39 bra 	$L__BB15_56;
	st.global.u32 	[%rd50], %r93;
	st.global.u64 	[%rd50+8], %rd48;
	st.global.v2.f32 	[%rd50+16], {%f75, %f76};
$L__BB15_56:
	add.s32 	%r164, %r96, 32;
	setp.ge.s32 	%p40, %r164, %r95;
	@%p40 bra 	$L__BB15_58;
	st.global.u32 	[%rd50+768], %r94;
	st.global.u64 	[%rd50+776], %rd49;
	st.global.v2.f32 	[%rd50+784], {%f77, %f78};
$L__BB15_58:
	ret;

}
	// .globl	_ZN3cub18CUB_300001_SM_10006detail10merge_sort30DeviceMergeSortBlockSortKernelINS2_10policy_hubIN6thrust24THRUST_300001_SM_1000_NS6detail15normal_iteratorINS6_10device_ptrI5POINTEEEEE9Policy600ESC_PNS0_8NullTypeESC_SG_m11POINTCmpLatSA_SF_EEvbT0_T1_T2_T3_T4_PT6_PT7_T5_NS1_7vsmem_tE
.visible .entry _ZN3cub18CUB_300001_SM_10006detail10merge_sort30DeviceMergeSortBlockSortKernelINS2_10policy_hubIN6thrust24THRUST_300001_SM_1000_NS6detail15normal_iteratorINS6_10device_ptrI5POINTEEEEE9Policy600ESC_PNS0_8NullTypeESC_SG_m11POINTCmpLatSA_SF_EEvbT0_T1_T2_T3_T4_PT6_PT7_T5_NS1_7vsmem_tE(
	.param .u8 _ZN3cub18CUB_300001_SM_10006detail10merge_sort30DeviceMergeSortBlockSortKernelINS2_10policy_hubIN6thrust24THRUST_300001_SM_1000_NS6detail15normal_iteratorINS6_10device_ptrI5POINTEEEEE9Policy600ESC_PNS0_8NullTypeESC_SG_m11POINTCmpLatSA_SF_EEvbT0_T1_T2_T3_T4_PT6_PT7_T5_NS1_7vsmem_tE_param_0,
	.param .align 8 .b8 _ZN3cub18CUB_300001_SM_10006detail10merge_sort30DeviceMergeSortBlockSortKernelINS2_10policy_hubIN6thrust24THRUST_300001_SM_1000_NS6detail15normal_iteratorINS6_10device_ptrI5POINTEEEEE9Policy600ESC_PNS0_8NullTypeESC_SG_m11POINTCmpLatSA_SF_EEvbT0_T1_T2_T3_T4_PT6_PT7_T5_NS1_7vsmem_tE_param_1[8],
	.param .u64 .ptr .align 1 _ZN3cub18CUB_300001_SM_10006detail10merge_sort30DeviceMergeSortBlockSortKernelINS2_10policy_hubIN6thrust24THRUST_300001_SM_1000_NS6detail15normal_iteratorINS6_10device_ptrI5POINTEEEEE9Policy600ESC_PNS0_8NullTypeESC_SG_m11POINTCmpLatSA_SF_EEvbT0_T1_T2_T3_T4_PT6_PT7_T5_NS1_7vsmem_tE_param_2,
	.param .align 8 .b8 _ZN3cub18CUB_300001_SM_10006detail10merge_sort30DeviceMergeSortBlockSortKernelINS2_10policy_hubIN6thrust24THRUST_300001_SM_1000_NS6detail15normal_iteratorINS6_10device_ptrI5POINTEEEEE9Policy600ESC_PNS0_8NullTypeESC_SG_m11POINTCmpLatSA_SF_EEvbT0_T1_T2_T3_T4_PT6_PT7_T5_NS1_7vsmem_tE_param_3[8],
	.param .u64 .ptr .align 1 _ZN3cub18CUB_300001_SM_10006detail10merge_sort30DeviceMergeSortBlockSortKernelINS2_10policy_hubIN6thrust24THRUST_300001_SM_1000_NS6detail15normal_iteratorINS6_10device_ptrI5POINTEEEEE9Policy600ESC_PNS0_8NullTypeESC_SG_m11POINTCmpLatSA_SF_EEvbT0_T1_T2_T3_T4_PT6_PT7_T5_NS1_7vsmem_tE_param_4,
	.param .u64 _ZN3cub18CUB_300001_SM_10006detail10merge_sort30DeviceMergeSortBlockSortKernelINS2_10policy_hubIN6thrust24THRUST_300001_SM_1000_NS6detail15normal_iteratorINS6_10device_ptrI5POINTEEEEE9Policy600ESC_PNS0_8NullTypeESC_SG_m11POINTCmpLatSA_SF_EEvbT0_T1_T2_T3_T4_PT6_PT7_T5_NS1_7vsmem_tE_param_5,
	.param .u64 .ptr .align 1 _ZN3cub18CUB_300001_SM_10006detail10merge_sort30DeviceMergeSortBlockSortKernelINS2_10policy_hubIN6thrust24THRUST_300001_SM_1000_NS6detail15normal_iteratorINS6_10device_ptrI5POINTEEEEE9Policy600ESC_PNS0_8NullTypeESC_SG_m11POINTCmpLatSA_SF_EEvbT0_T1_T2_T3_T4_PT6_PT7_T5_NS1_7vsmem_tE_param_6,
	.param .u64 .ptr .align 1 _ZN3cub18CUB_300001_SM_10006detail10merge_sort30DeviceMergeSortBlockSortKernelINS2_10policy_hubIN6thrust24THRUST_300001_SM_1000_NS6detail15normal_iteratorINS6_10device_ptrI5POINTEEEEE9Policy600ESC_PNS0_8NullTypeESC_SG_m11POINTCmpLatSA_SF_EEvbT0_T1_T2_T3_T4_PT6_PT7_T5_NS1_7vsmem_tE_param_7,
	.param .align 1 .b8 _ZN3cub18CUB_300001_SM_10006detail10merge_sort30DeviceMergeSortBlockSortKernelINS2_10policy_hubIN6thrust24THRUST_300001_SM_1000_NS6detail15normal_iteratorINS6_10device_ptrI5POINTEEEEE9Policy600ESC_PNS0_8NullTypeESC_SG_m11POINTCmpLatSA_SF_EEvbT0_T1_T2_T3_T4_PT6_PT7_T5_NS1_7vsmem_tE_param_8[1],
	.param .align 8 .b8 _ZN3cub18CUB_300001_SM_10006detail10merge_sort30DeviceMergeSortBlockSortKernelINS2_10policy_hubIN6thrust24THRUST_300001_SM_1000_NS6detail15normal_iteratorINS6_10device_ptrI5POINTEEEEE9Policy600ESC_PNS0_8NullTypeESC_SG_m11POINTCmpLatSA_SF_EEvbT0_T1_T2_T3_T4_PT6_PT7_T5_NS1_7vsmem_tE_param_9[8]
)
.maxntid 256
{
	.reg .pred 	%p<57>;
	.reg .b16 	%rs<4>;
	.reg .b32 	%r<227>;
	.reg .b32 	%f<118>;
	.reg .b64 	%rd<93>;
	// demoted variable
	.shared .align 16 .b8 _ZZN3cub18CUB_300001_SM_10006detail10merge_sort30DeviceMergeSortBlockSortKernelINS2_10policy_hubIN6thrust24THRUST_300001_SM_1000_NS6detail15normal_iteratorINS6_10device_ptrI5POINTEEEEE9Policy600ESC_PNS0_8NullTypeESC_SG_m11POINTCmpLatSA_SF_EEvbT0_T1_T2_T3_T4_PT6_PT7_T5_NS1_7vsmem_tEE19static_temp_storage[12320];
	ld.param.u64 	%rd48, [_ZN3cub18CUB_300001_SM_10006detail10merge_sort30DeviceMergeSortBlockSortKernelINS2_10policy_hubIN6thrust24THRUST_300001_SM_1000_NS6detail15normal_iteratorINS6_10device_ptrI5POINTEEEEE9Policy600ESC_PNS0_8NullTypeESC_SG_m11POINTCmpLatSA_SF_EEvbT0_T1_T2_T3_T4_PT6_PT7_T5_NS1_7vsmem_tE_param_3];
	ld.param.u64 	%rd49, [_ZN3cub18CUB_300001_SM_10006detail10merge_sort30DeviceMergeSortBlockSortKernelINS2_10policy_hubIN6thrust24THRUST_300001_SM_1000_NS6detail15normal_iteratorINS6_10device_ptrI5POINTEEEEE9Policy600ESC_PNS0_8NullTypeESC_SG_m11POINTCmpLatSA_SF_EEvbT0_T1_T2_T3_T4_PT6_PT7_T5_NS1_7vsmem_tE_param_1];
	ld.param.u64 	%rd46, [_ZN3cub18CUB_300001_SM_10006detail10merge_sort30DeviceMergeSortBlockSortKernelINS2_10policy_hubIN6thrust24THRUST_300001_SM_1000_NS6detail15normal_iteratorINS6_10device_ptrI5POINTEEEEE9Policy600ESC_PNS0_8NullTypeESC_SG_m11POINTCmpLatSA_SF_EEvbT0_T1_T2_T3_T4_PT6_PT7_T5_NS1_7vsmem_tE_param_5];
	cvta.to.global.u64 	%rd1, %rd49;
	cvta.to.global.u64 	%rd2, %rd48;
	mov.u32 	%r90, %ctaid.x;
	cvt.u64.u32 	%rd50, %r90;
	mov.u32 	%r91, %nctaid.x;
	cvt.u64.u32 	%rd51, %r91;
	mul.wide.u32 	%rd3, %r90, 512;
	add.s64 	%rd52, %rd51, -1;
	setp.le.u64 	%p9, %rd52, %rd50;
	@%p9 bra 	$L__BB16_18;
	// begin inline asm
	griddepcontrol.wait;
	// end inline asm
	mov.u32 	%r1, %tid.x;
	and.b32  	%r148, %r1, 31;
	shl.b32 	%r149, %r1, 1;
	and.b32  	%r2, %r149, 1984;
	or.b32  	%r150, %r2, %r148;
	cvt.u64.u32 	%rd63, %r150;
	add.s64 	%rd4, %rd3, %rd63;
	mad.lo.s64 	%rd64, %rd4, 24, %rd1;
	ld.global.u32 	%r151, [%rd64];
	ld.global.u64 	%rd65, [%rd64+8];
	ld.global.v2.f32 	{%f80, %f81}, [%rd64+16];
	ld.global.u32 	%r152, [%rd64+768];
	ld.global.u64 	%rd66, [%rd64+776];
	ld.global.v2.f32 	{%f82, %f83}, [%rd64+784];
	// begin inline asm
	mov.u32 %r147, %laneid;
	// end inline asm
	add.s32 	%r153, %r147, %r2;
	mov.u32 	%r154, _ZZN3cub18CUB_300001_SM_10006detail10merge_sort30DeviceMergeSortBlockSortKernelINS2_10policy_hubIN6thrust24THRUST_300001_SM_1000_NS6detail15normal_iteratorINS6_10device_ptrI5POINTEEEEE9Policy600ESC_PNS0_8NullTypeESC_SG_m11POINTCmpLatSA_SF_EEvbT0_T1_T2_T3_T4_PT6_PT7_T5_NS1_7vsmem_tEE19static_temp_storage;
	mad.lo.s32 	%r3, %r153, 24, %r154;
	st.shared.u32 	[%r3], %r151;
	st.shared.u64 	[%r3+8], %rd65;
	st.shared.v2.f32 	[%r3+16], {%f80, %f81};
	st.shared.u32 	[%r3+768], %r152;
	st.shared.u64 	[%r3+776], %rd66;
	st.shared.v2.f32 	[%r3+784], {%f82, %f83};
	bar.warp.sync 	-1;
	mad.lo.s32 	%r4, %r147, 24, %r3;
	ld.shared.u32 	%r208, [%r4];
	ld.shared.u64 	%rd82, [%r4+8];
	.pragma "used_bytes_mask 4095";
	ld.shared.v4.u32 	{%r155, %r156, %r6, %r157}, [%r4+16];
	mov.b32 	%f96, %r156;
	mov.b32 	%f1, %r155;
	ld.shared.u64 	%rd6, [%r4+32];
	ld.shared.v2.f32 	{%f95, %f4}, [%r4+40];
	bar.sync 	0;
	// begin inline asm
	griddepcontrol.launch_dependents;
	// end inline asm
	setp.geu.f32 	%p37, %f95, %f1;
	mov.f32 	%f94, %f4;
	mov.u64 	%rd81, %rd6;
	mov.u32 	%r207, %r6;
	mov.f32 	%f97, %f1;
	@%p37 bra 	$L__BB16_3;
	mov.f32 	%f94, %f96;
	mov.u64 	%rd81, %rd82;
	mov.u32 	%r207, %r208;
	mov.f32 	%f96, %f4;
	mov.u64 	%rd82, %rd6;
	mov.u32 	%r208, %r6;
	mov.f32 	%f97, %f95;
	mov.f32 	%f95, %f1;
$L__BB16_3:
	mov.b32 	%r209, 2;
	mad.lo.s32 	%r161, %r1, 48, %r154;
$L__BB16_4:
	bar.sync 	0;
	add.s32 	%r159, %r209, -1;
	st.shared.u32 	[%r161], %r208;
	st.shared.u64 	[%r161+8], %rd82;
	st.shared.v2.f32 	[%r161+16], {%f97, %f96};
	st.shared.u32 	[%r161+24], %r207;
	st.shared.u64 	[%r161+32], %rd81;
	st.shared.v2.f32 	[%r161+40], {%f95, %f94};
	bar.sync 	0;
	neg.s32 	%r162, %r209;
	and.b32  	%r163, %r1, %r162;
	shl.b32 	%r164, %r163, 1;
	and.b32  	%r165, %r159, %r1;
	shl.b32 	%r166, %r165, 1;
	min.u32 	%r12, %r166, 512;
	min.u32 	%r13, %r164, 512;
	add.s32 	%r167, %r13, %r209;
	min.s32 	%r14, %r167, 512;
	add.s32 	%r168, %r14, %r209;
	min.s32 	%r15, %r168, 512;
	sub.s32 	%r169, %r14, %r13;
	sub.s32 	%r170, %r15, %r14;
	setp.lt.s32 	%p38, %r12, %r170;
	sub.s32 	%r171, %r12, %r170;
	selp.b32 	%r212, 0, %r171, %p38;
	min.s32 	%r210, %r169, %r12;
	setp.ge.s32 	%p39, %r212, %r210;
	@%p39 bra 	$L__BB16_7;
	add.s32 	%r18, %r14, %r12;
$L__BB16_6:
	sub.s32 	%r172, %r210, %r212;
	shr.u32 	%r173, %r172, 31;
	add.s32 	%r174, %r172, %r173;
	shr.s32 	%r175, %r174, 1;
	add.s32 	%r176, %r175, %r212;
	add.s32 	%r177, %r176, %r13;
	mov.u32 	%r178, _ZZN3cub18CUB_300001_SM_10006detail10merge_sort30DeviceMergeSortBlockSortKernelINS2_10policy_hubIN6thrust24THRUST_300001_SM_1000_NS6detail15normal_iteratorINS6_10device_ptrI5POINTEEEEE9Policy600ESC_PNS0_8NullTypeESC_SG_m11POINTCmpLatSA_SF_EEvbT0_T1_T2_T3_T4_PT6_PT7_T5_NS1_7vsmem_tEE19static_temp_storage;
	mad.lo.s32 	%r179, %r177, 24, %r178;
	ld.shared.f32 	%f84, [%r179+16];
	not.b32 	%r180, %r176;
	add.s32 	%r181, %r18, %r180;
	mad.lo.s32 	%r182, %r181, 24, %r178;
	ld.shared.f32 	%f85, [%r182+16];
	setp.geu.f32 	%p40, %f85, %f84;
	add.s32 	%r183, %r176, 1;
	selp.b32 	%r212, %r183, %r212, %p40;
	selp.b32 	%r210, %r210, %r176, %p40;
	setp.lt.s32 	%p41, %r212, %r210;
	@%p41 bra 	$L__BB16_6;
$L__BB16_7:
	add.s32 	%r24, %r212, %r13;
	add.s32 	%r184, %r14, %r12;
	sub.s32 	%r25, %r184, %r212;
	mov.u32 	%r185, _ZZN3cub18CUB_300001_SM_10006detail10merge_sort30DeviceMergeSortBlockSortKernelINS2_10policy_hubIN6thrust24THRUST_300001_SM_1000_NS6detail15normal_iteratorINS6_10device_ptrI5POINTEEEEE9Policy600ESC_PNS0_8NullTypeESC_SG_m11POINTCmpLatSA_SF_EEvbT0_T1_T2_T3_T4_PT6_PT7_T5_NS1_7vsmem_tEE19static_temp_storage;
	mad.lo.s32 	%r26, %r24, 24, %r185;
	ld.shared.u32 	%r214, [%r26];
	ld.shared.u64 	%rd84, [%r26+8];
	ld.shared.v2.f32 	{%f100, %f101}, [%r26+16];
	mad.lo.s32 	%r28, %r25, 24, %r185;
	ld.shared.u32 	%r213, [%r28];
	ld.shared.u64 	%rd83, [%r28+8];
	ld.shared.v2.f32 	{%f98, %f99}, [%r28+16];
	setp.ge.s32 	%p43, %r25, %r15;
	mov.pred 	%p53, 0;
	@%p43 bra 	$L__BB16_9;
	setp.ge.s32 	%p44, %r24, %r14;
	setp.lt.f32 	%p45, %f98, %f100;
	or.pred  	%p53, %p44, %p45;
$L__BB16_9:
	selp.b32 	%r208, %r213, %r214, %p53;
	selp.b64 	%rd82, %rd83, %rd84, %p53;
	selp.f32 	%f97, %f98, %f100, %p53;
	selp.f32 	%f96, %f99, %f101, %p53;
	selp.u32 	%r186, 1, 0, %p53;
	add.s32 	%r31, %r25, %r186;
	not.pred 	%p46, %p53;
	selp.u32 	%r187, 1, 0, %p46;
	add.s32 	%r32, %r24, %r187;
	@%p46 bra 	$L__BB16_11;
	ld.shared.u32 	%r213, [%r28+24];
	ld.shared.u64 	%rd83, [%r28+32];
	ld.shared.v2.f32 	{%f98, %f99}, [%r28+40];
	bra.uni 	$L__BB16_12;
$L__BB16_11:
	ld.shared.u32 	%r214, [%r26+24];
	ld.shared.u64 	%rd84, [%r26+32];
	ld.shared.v2.f32 	{%f100, %f101}, [%r26+40];
$L__BB16_12:
	setp.ge.s32 	%p48, %r31, %r15;
	mov.pred 	%p54, 0;
	@%p48 bra 	$L__BB16_14;
	setp.ge.s32 	%p49, %r32, %r14;
	setp.lt.f32 	%p50, %f98, %f100;
	or.pred  	%p54, %p49, %p50;
$L__BB16_14:
	selp.b32 	%r207, %r213, %r214, %p54;
	selp.b64 	%rd81, %rd83, %rd84, %p54;
	selp.f32 	%f95, %f98, %f100, %p54;
	selp.f32 	%f94, %f99, %f101, %p54;
	shl.b32 	%r38, %r209, 1;
	setp.lt.u32 	%p51, %r209, 129;
	mov.u32 	%r209, %r38;
	@%p51 bra 	$L__BB16_4;
	ld.param.s8 	%rs3, [_ZN3cub18CUB_300001_SM_10006detail10merge_sort30DeviceMergeSortBlockSortKernelINS2_10policy_hubIN6thrust24THRUST_300001_SM_1000_NS6detail15normal_iteratorINS6_10device_ptrI5POINTEEEEE9Policy600ESC_PNS0_8NullTypeESC_SG_m11POINTCmpLatSA_SF_EEvbT0_T1_T2_T3_T4_PT6_PT7_T5_NS1_7vsmem_tE_param_0];
	bar.sync 	0;
	setp.eq.s16 	%p52, %rs3, 0;
	@%p52 bra 	$L__BB16_17;
	st.shared.u32 	[%r4], %r208;
	st.shared.u64 	[%r4+8], %rd82;
	st.shared.v2.f32 	[%r4+16], {%f97, %f96};
	st.shared.u32 	[%r4+24], %r207;
	st.shared.u64 	[%r4+32], %rd81;
	st.shared.v2.f32 	[%r4+40], {%f95, %f94};
	bar.warp.sync 	-1;
	cvt.u64.u32 	%rd67, %r2;
	mov.u32 	%r188, %tid.x;
	and.b32  	%r189, %r188, 31;
	cvt.u64.u32 	%rd68, %r189;
	mov.u32 	%r190, %ctaid.x;
	mul.wide.u32 	%rd69, %r190, 512;
	or.b64  	%rd70, %rd69, %rd68;
	add.s64 	%rd71, %rd70, %rd67;
	mad.lo.s64 	%rd72, %rd71, 24, %rd2;
	.pragma "used_bytes_mask 15";
	ld.shared.v2.u32 	{%r191, %r192}, [%r3];
	ld.shared.v2.u32 	{%r193, %r194}, [%r3+8];
	ld.shared.v2.u32 	{%r195, %r196}, [%r3+16];
	st.global.v2.u32 	[%rd72], {%r191, %r192};
	st.global.v2.u32 	[%rd72+8], {%r193, %r194};
	st.global.v2.u32 	[%rd72+16], {%r195, %r196};
	.pragma "used_bytes_mask 15";
	ld.shared.v2.u32 	{%r197, %r198}, [%r3+768];
	ld.shared.v2.u32 	{%r199, %r200}, [%r3+776];
	ld.shared.v2.u32 	{%r201, %r202}, [%r3+784];
	st.global.v2.u32 	[%rd72+768], {%r197, %r198};
	st.global.v2.u32 	[%rd72+776], {%r199, %r200};
	st.global.v2.u32 	[%rd72+784], {%r201, %r202};
	bra.uni 	$L__BB16_49;
$L__BB16_17:
	ld.param.u64 	%rd78, [_ZN3cub18CUB_300001_SM_10006detail10merge_sort30DeviceMergeSortBlockSortKernelINS2_10policy_hubIN6thrust24THRUST_300001_SM_1000_NS6detail15normal_iteratorINS6_10device_ptrI5POINTEEEEE9Policy600ESC_PNS0_8NullTypeESC_SG_m11POINTCmpLatSA_SF_EEvbT0_T1_T2_T3_T4_PT6_PT7_T5_NS1_7vsmem_tE_param_6];
	st.shared.u32 	[%r4], %r208;
	st.shared.u64 	[%r4+8], %rd82;
	st.shared.v2.f32 	[%r4+16], {%f97, %f96};
	st.shared.u32 	[%r4+24], %r207;
	st.shared.u64 	[%r4+32], %rd81;
	st.shared.v2.f32 	[%r4+40], {%f95, %f94};
	bar.warp.sync 	-1;
	ld.shared.u32 	%r203, [%r3];
	ld.shared.u64 	%rd73, [%r3+8];
	ld.shared.v2.f32 	{%f86, %f87}, [%r3+16];
	ld.shared.u32 	%r204, [%r3+768];
	ld.shared.u64 	%rd74, [%r3+776];
	ld.shared.v2.f32 	{%f88, %f89}, [%r3+784];
	cvta.to.global.u64 	%rd75, %rd78;
	mad.lo.s64 	%rd76, %rd4, 24, %rd75;
	st.global.u32 	[%rd76], %r203;
	st.global.u64 	[%rd76+8], %rd73;
	st.global.v2.f32 	[%rd76+16], {%f86, %f87};
	st.global.u32 	[%rd76+768], %r204;
	st.global.u64 	[%rd76+776], %rd74;
	st.global.v2.f32 	[%rd76+784], {%f88, %f89};
	bra.uni 	$L__BB16_49;
$L__BB16_18:
	cvt.u32.u64 	%r92, %rd3;
	cvt.u32.u64 	%r93, %rd46;
	sub.s32 	%r94, %r93, %r92;
	min.s32 	%r39, %r94, 512;
	// begin inline asm
	griddepcontrol.wait;
	// end inline asm
	mad.lo.s64 	%rd53, %rd3, 24, %rd1;
	mov.u32 	%r40, %tid.x;
	ld.global.u32 	%r216, [%rd53];
	ld.global.u64 	%rd86, [%rd53+8];
	ld.global.v2.f32 	{%f104, %f105}, [%rd53+16];
	and.b32  	%r95, %r40, 31;
	shl.b32 	%r96, %r40, 1;
	and.b32  	%r97, %r96, 1984;
	or.b32  	%r42, %r97, %r95;
	setp.ge.s32 	%p10, %r42, %r39;
	mul.lo.s32 	%r98, %r42, 24;
	cvt.u64.u32 	%rd54, %r98;
	add.s64 	%rd20, %rd53, %rd54;
	mov.f32 	%f102, %f105;
	mov.f32 	%f103, %f104;
	mov.u64 	%rd85, %rd86;
	mov.u32 	%r215, %r216;
	@%p10 bra 	$L__BB16_20;
	ld.global.u32 	%r215, [%rd20];
	ld.global.u64 	%rd85, [%rd20+8];
	ld.global.v2.f32 	{%f103, %f102}, [%rd20+16];
$L__BB16_20:
	add.s32 	%r45, %r42, 32;
	setp.ge.s32 	%p11, %r45, %r39;
	@%p11 bra 	$L__BB16_22;
	ld.global.u32 	%r216, [%rd20+768];
	ld.global.u64 	%rd86, [%rd20+776];
	ld.global.v2.f32 	{%f104, %f105}, [%rd20+784];
$L__BB16_22:
	// begin inline asm
	mov.u32 %r99, %laneid;
	// end inline asm
	add.s32 	%r102, %r99, %r97;
	mov.u32 	%r103, _ZZN3cub18CUB_300001_SM_10006detail10merge_sort30DeviceMergeSortBlockSortKernelINS2_10policy_hubIN6thrust24THRUST_300001_SM_1000_NS6detail15normal_iteratorINS6_10device_ptrI5POINTEEEEE9Policy600ESC_PNS0_8NullTypeESC_SG_m11POINTCmpLatSA_SF_EEvbT0_T1_T2_T3_T4_PT6_PT7_T5_NS1_7vsmem_tEE19static_temp_storage;
	mad.lo.s32 	%r48, %r102, 24, %r103;
	st.shared.u32 	[%r48], %r215;
	st.shared.u64 	[%r48+8], %rd85;
	st.shared.v2.f32 	[%r48+16], {%f103, %f102};
	st.shared.u32 	[%r48+768], %r216;
	st.shared.u64 	[%r48+776], %rd86;
	st.shared.v2.f32 	[%r48+784], {%f104, %f105};
	bar.warp.sync 	-1;
	mad.lo.s32 	%r49, %r99, 24, %r48;
	ld.shared.u32 	%r220, [%r49];
	ld.shared.u64 	%rd25, [%r49+8];
	.pragma "used_bytes_mask 4095";
	ld.shared.v4.u32 	{%r104, %r105, %r106, %r107}, [%r49+16];
	mov.b32 	%f40, %r105;
	mov.b32 	%f39, %r104;
	ld.shared.u64 	%rd55, [%r49+32];
	ld.shared.v2.f32 	{%f75, %f76}, [%r49+40];
	bar.sync 	0;
	// begin inline asm
	griddepcontrol.launch_dependents;
	// end inline asm
	or.b32  	%r111, %r96, 1;
	setp.lt.u32 	%p12, %r111, %r39;
	selp.b32 	%r51, %r106, %r220, %p12;
	selp.b64 	%rd90, %rd55, %rd25, %p12;
	selp.f32 	%f112, %f75, %f39, %p12;
	selp.f32 	%f113, %f76, %f40, %p12;
	setp.ge.u32 	%p13, %r96, %r39;
	setp.geu.f32 	%p14, %f112, %f39;
	or.pred  	%p15, %p13, %p14;
	mov.u32 	%r219, %r51;
	mov.f32 	%f110, %f40;
	mov.f32 	%f111, %f39;
	mov.u64 	%rd89, %rd25;
	@%p15 bra 	$L__BB16_24;
	mov.u32 	%r219, %r220;
	mov.f32 	%f110, %f113;
	mov.f32 	%f111, %f112;
	mov.u64 	%rd89, %rd90;
	mov.u64 	%rd90, %rd25;
	mov.u32 	%r220, %r51;
	mov.f32 	%f112, %f39;
	mov.f32 	%f113, %f40;
$L__BB16_24:
	mov.b32 	%r221, 2;
	mad.lo.s32 	%r115, %r40, 48, %r103;
$L__BB16_25:
	bar.sync 	0;
	add.s32 	%r113, %r221, -1;
	st.shared.u32 	[%r115], %r220;
	st.shared.u64 	[%r115+8], %rd89;
	st.shared.v2.f32 	[%r115+16], {%f111, %f110};
	st.shared.u32 	[%r115+24], %r219;
	st.shared.u64 	[%r115+32], %rd90;
	st.shared.v2.f32 	[%r115+40], {%f112, %f113};
	bar.sync 	0;
	neg.s32 	%r116, %r221;
	and.b32  	%r117, %r40, %r116;
	shl.b32 	%r118, %r117, 1;
	and.b32  	%r119, %r113, %r40;
	shl.b32 	%r120, %r119, 1;
	min.s32 	%r57, %r120, %r39;
	min.s32 	%r58, %r118, %r39;
	add.s32 	%r121, %r58, %r221;
	min.s32 	%r59, %r121, %r39;
	add.s32 	%r122, %r59, %r221;
	min.s32 	%r60, %r122, %r39;
	sub.s32 	%r123, %r59, %r58;
	sub.s32 	%r124, %r60, %r59;
	setp.lt.s32 	%p16, %r57, %r124;
	sub.s32 	%r125, %r57, %r124;
	selp.b32 	%r224, 0, %r125, %p16;
	min.s32 	%r222, %r123, %r57;
	setp.ge.s32 	%p17, %r224, %r222;
	@%p17 bra 	$L__BB16_28;
	add.s32 	%r63, %r59, %r57;
$L__BB16_27:
	sub.s32 	%r126, %r222, %r224;
	shr.u32 	%r127, %r126, 31;
	add.s32 	%r128, %r126, %r127;
	shr.s32 	%r129, %r128, 1;
	add.s32 	%r130, %r129, %r224;
	add.s32 	%r131, %r130, %r58;
	mov.u32 	%r132, _ZZN3cub18CUB_300001_SM_10006detail10merge_sort30DeviceMergeSortBlockSortKernelINS2_10policy_hubIN6thrust24THRUST_300001_SM_1000_NS6detail15normal_iteratorINS6_10device_ptrI5POINTEEEEE9Policy600ESC_PNS0_8NullTypeESC_SG_m11POINTCmpLatSA_SF_EEvbT0_T1_T2_T3_T4_PT6_PT7_T5_NS1_7vsmem_tEE19static_temp_storage;
	mad.lo.s32 	%r133, %r131, 24, %r132;
	ld.shared.f32 	%f78, [%r133+16];
	not.b32 	%r134, %r130;
	add.s32 	%r135, %r63, %r134;
	mad.lo.s32 	%r136, %r135, 24, %r132;
	ld.shared.f32 	%f79, [%r136+16];
	setp.geu.f32 	%p18, %f79, %f78;
	add.s32 	%r137, %r130, 1;
	selp.b32 	%r224, %r137, %r224, %p18;
	selp.b32 	%r222, %r222, %r130, %p18;
	setp.lt.s32 	%p19, %r224, %r222;
	@%p19 bra 	$L__BB16_27;
$L__BB16_28:
	add.s32 	%r69, %r224, %r58;
	add.s32 	%r138, %r59, %r57;
	sub.s32 	%r70, %r138, %r224;
	mov.u32 	%r139, _ZZN3cub18CUB_300001_SM_10006detail10merge_sort30DeviceMergeSortBlockSortKernelINS2_10policy_hubIN6thrust24THRUST_300001_SM_1000_NS6detail15normal_iteratorINS6_10device_ptrI5POINTEEEEE9Policy600ESC_PNS0_8NullTypeESC_SG_m11POINTCmpLatSA_SF_EEvbT0_T1_T2_T3_T4_PT6_PT7_T5_NS1_7vsmem_tEE19static_temp_storage;
	mad.lo.s32 	%r71, %r69, 24, %r139;
	ld.shared.u32 	%r226, [%r71];
	ld.shared.u64 	%rd92, [%r71+8];
	ld.shared.v2.f32 	{%f116, %f117}, [%r71+16];
	mad.lo.s32 	%r73, %r70, 24, %r139;
	ld.shared.u32 	%r225, [%r73];
	ld.shared.u64 	%rd91, [%r73+8];
	ld.shared.v2.f32 	{%f114, %f115}, [%r73+16];
	setp.ge.s32 	%p21, %r70, %r60;
	mov.pred 	%p55, 0;
	@%p21 bra 	$L__BB16_30;
	setp.ge.s32 	%p22, %r69, %r59;
	setp.lt.f32 	%p23, %f114, %f116;
	or.pred  	%p55, %p22, %p23;
$L__BB16_30:
	selp.b32 	%r220, %r225, %r226, %p55;
	selp.b64 	%rd89, %rd91, %rd92, %p55;
	selp.f32 	%f111, %f114, %f116, %p55;
	selp.f32 	%f110, %f115, %f117, %p55;
	selp.u32 	%r140, 1, 0, %p55;
	add.s32 	%r76, %r70, %r140;
	not.pred 	%p24, %p55;
	selp.u32 	%r141, 1, 0, %p24;
	add.s32 	%r77, %r69, %r141;
	@%p24 bra 	$L__BB16_32;
	ld.shared.u32 	%r225, [%r73+24];
	ld.shared.u64 	%rd91, [%r73+32];
	ld.shared.v2.f32 	{%f114, %f115}, [%r73+40];
	bra.uni 	$L__BB16_33;
$L__BB16_32:
	ld.shared.u32 	%r226, [%r71+24];
	ld.shared.u64 	%rd92, [%r71+32];
	ld.shared.v2.f32 	{%f116, %f117}, [%r71+40];
$L__BB16_33:
	setp.ge.s32 	%p26, %r76, %r60;
	mov.pred 	%p56, 0;
	@%p26 bra 	$L__BB16_35;
	setp.ge.s32 	%p27, %r77, %r59;
	setp.lt.f32 	%p28, %f114, %f116;
	or.pred  	%p56, %p27, %p28;
$L__BB16_35:
	selp.b32 	%r219, %r225, %r226, %p56;
	selp.b64 	%rd90, %rd91, %rd92, %p56;
	selp.f32 	%f112, %f114, %f116, %p56;
	selp.f32 	%f113, %f115, %f117, %p56;
	shl.b32 	%r83, %r221, 1;
	setp.lt.u32 	%p29, %r221, 129;
	mov.u32 	%r221, %r83;
	@%p29 bra 	$L__BB16_25;
	ld.param.s8 	%rs2, [_ZN3cub18CUB_300001_SM_10006detail10merge_sort30DeviceMergeSortBlockSortKernelINS2_10policy_hubIN6thrust24THRUST_300001_SM_1000_NS6detail15normal_iteratorINS6_10device_ptrI5POINTEEEEE9Policy600ESC_PNS0_8NullTypeESC_SG_m11POINTCmpLatSA_SF_EEvbT0_T1_T2_T3_T4_PT6_PT7_T5_NS1_7vsmem_tE_param_0];
	mov.u32 	%r142, %ctaid.x;
	mul.wide.u32 	%rd39, %r142, 512;
	bar.sync 	0;
	setp.eq.s16 	%p30, %rs2, 0;
	@%p30 bra 	$L__BB16_43;
	st.shared.u32 	[%r49], %r220;
	st.shared.u64 	[%r49+8], %rd89;
	st.shared.v2.f32 	[%r49+16], {%f111, %f110};
	st.shared.u32 	[%r49+24], %r219;
	st.shared.u64 	[%r49+32], %rd90;
	st.shared.v2.f32 	[%r49+40], {%f112, %f113};
	bar.warp.sync 	-1;
	ld.shared.u32 	%r84, [%r48];
	ld.shared.u64 	%rd40, [%r48+8];
	ld.shared.v2.f32 	{%f67, %f68}, [%r48+16];
	ld.shared.u32 	%r85, [%r48+768];
	ld.shared.u64 	%rd41, [%r48+776];
	ld.shared.v2.f32 	{%f69, %f70}, [%r48+784];
	setp.eq.s32 	%p31, %r40, 0;
	@%p31 bra 	$L__BB16_38;
	bra.uni 	$L__BB16_39;
$L__BB16_38:
	st.volatile.shared.u32 	[_ZZN3cub18CUB_300001_SM_10006detail10merge_sort30DeviceMergeSortBlockSortKernelINS2_10policy_hubIN6thrust24THRUST_300001_SM_1000_NS6detail15normal_iteratorINS6_10device_ptrI5POINTEEEEE9Policy600ESC_PNS0_8NullTypeESC_SG_m11POINTCmpLatSA_SF_EEvbT0_T1_T2_T3_T4_PT6_PT7_T5_NS1_7vsmem_tEE19static_temp_storage+12288], %r39;
$L__BB16_39:
	bar.sync 	0;
	ld.volatile.shared.u32 	%r88, [_ZZN3cub18CUB_300001_SM_10006detail10merge_sort30DeviceMergeSortBlockSortKernelINS2_10policy_hubIN6thrust24THRUST_300001_SM_1000_NS6detail15normal_iteratorINS6_10device_ptrI5POINTEEEEE9Policy600ESC_PNS0_8NullTypeESC_SG_m11POINTCmpLatSA_SF_EEvbT0_T1_T2_T3_T4_PT6_PT7_T5_NS1_7vsmem_tEE19static_temp_storage+12288];
	mov.u32 	%r143, %tid.x;
	shl.b32 	%r144, %r143, 1;
	and.b32  	%r145, %r144, 1984;
	cvt.u64.u32 	%rd56, %r145;
	and.b32  	%r146, %r143, 31;
	cvt.u64.u32 	%rd57, %r146;
	add.s64 	%rd58, %rd39, %rd57;
	add.s64 	%rd59, %rd58, %rd56;
	setp.ge.s32 	%p32, %r42, %r88;
	mad.lo.s64 	%rd44, %rd59, 24, %rd2;
	@%p32 bra 	$L__BB16_41;
	st.global.u32 	[%rd44], %r84;
	st.global.u64 	[%rd44+8], %rd40;
	st.global.v2.f32 	[%rd44+16], {%f67, %f68};
$L__BB16_41:
	setp.ge.s32 	%p33, %r45, %r88;
	@%p33 bra 	$L__BB16_49;
	st.global.u32 	[%rd44+768], %r85;
	st.global.u64 	[%rd44+776], %rd41;
	st.global.v2.f32 	[%rd44+784], {%f69, %f70};
	bra.uni 	$L__BB16_49;
$L__BB16_43:
	st.shared.u32 	[%r49], %r220;
	st.shared.u64 	[%r49+8], %rd89;
	st.shared.v2.f32 	[%r49+16], {%f111, %f110};
	st.shared.u32 	[%r49+24], %r219;
	st.shared.u64 	[%r49+32], %rd90;
	st.shared.v2.f32 	[%r49+40], {%f112, %f113};
	bar.warp.sync 	-1;
	ld.shared.u32 	%r86, [%r48];
	ld.shared.u64 	%rd42, [%r48+8];
	ld.shared.v2.f32 	{%f71, %f72}, [%r48+16];
	ld.shared.u32 	%r87, [%r48+768];
	ld.shared.u64 	%rd43, [%r48+776];
	ld.shared.v2.f32 	{%f73, %f74}, [%r48+784];
	setp.eq.s32 	%p34, %r40, 0;
	@%p34 bra 	$L__BB16_44;
	bra.uni 	$L__BB16_45;
$L__BB16_44:
	st.volatile.shared.u32 	[_ZZN3cub18CUB_300001_SM_10006detail10merge_sort30DeviceMergeSortBlockSortKernelINS2_10policy_hubIN6thrust24THRUST_300001_SM_1000_NS6detail15normal_iteratorINS6_10device_ptrI5POINTEEEEE9Policy600ESC_PNS0_8NullTypeESC_SG_m11POINTCmpLatSA_SF_EEvbT0_T1_T2_T3_T4_PT6_PT7_T5_NS1_7vsmem_tEE19static_temp_storage+12288], %r39;
$L__BB16_45:
	ld.param.u64 	%rd77, [_ZN3cub18CUB_300001_SM_10006detail10merge_sort30DeviceMergeSortBlockSortKernelINS2_10policy_hubIN6thrust24THRUST_300001_SM_1000_NS6detail15normal_iteratorINS6_10device_ptrI5POINTEEEEE9Policy600ESC_PNS0_8NullTypeESC_SG_m11POINTCmpLatSA_SF_EEvbT0_T1_T2_T3_T4_PT6_PT7_T5_NS1_7vsmem_tE_param_6];
	bar.sync 	0;
	ld.volatile.shared.u32 	%r89, [_ZZN3cub18CUB_300001_SM_10006detail10merge_sort30DeviceMergeSortBlockSortKernelINS2_10policy_hubIN6thrust24THRUST_300001_SM_1000_NS6detail15normal_iteratorINS6_10device_ptrI5POINTEEEEE9Policy600ESC_PNS0_8NullTypeESC_SG_m11POINTCmpLatSA_SF_EEvbT0_T1_T2_T3_T4_PT6_PT7_T5_NS1_7vsmem_tEE19static_temp_storage+12288];
	setp.ge.s32 	%p35, %r42, %r89;
	cvt.u64.u32 	%rd60, %r42;
	add.s64 	%rd61, %rd39, %rd60;
	cvta.to.global.u64 	%rd62, %rd77;
	mad.lo.s64 	%rd45, %rd61, 24, %rd62;
	@%p35 bra 	$L__BB16_47;
	st.global.u32 	[%rd45], %r86;
	st.global.u64 	[%rd45+8], %rd42;
	st.global.v2.f32 	[%rd45+16], {%f71, %f72};
$L__BB16_47:
	setp.ge.s32 	%p36, %r45, %r89;
	@%p36 bra 	$L__BB16_49;
	st.global.u32 	[%rd45+768], %r87;
	st.global.u64 	[%rd45+776], %rd43;
	st.global.v2.f32 	[%rd45+784], {%f73, %f74};
$L__BB16_49:
	ret;

}
	// .globl	_ZN3cub18CUB_300001_SM_10006detail10merge_sort30DeviceMergeSortPartitionKernelIN6thrust24THRUST_300001_SM_1000_NS6detail15normal_iteratorINS5_10device_ptrI5POINTEEEEm11POINTCmpLatS9_EEvbT_PT2_T0_SG_PSG_T1_SG_i
.visible .entry _ZN3cub18CUB_300001_SM_10006detail10merge_sort30DeviceMergeSortPartitionKernelIN6thrust24THRUST_300001_SM_1000_NS6detail15normal_iteratorINS5_10device_ptrI5POINTEEEEm11POINTCmpLatS9_EEvbT_PT2_T0_SG_PSG_T1_SG_i(
	.param .u8 _ZN3cub18CUB_300001_SM_10006detail10merge_sort30DeviceMergeSortPartitionKernelIN6thrust24THRUST_300001_SM_1000_NS6detail15normal_iteratorINS5_10device_ptrI5POINTEEEEm11POINTCmpLatS9_EEvbT_PT2_T0_SG_PSG_T1_SG_i_param_0,
	.param .align 8 .b8 _ZN3cub18CUB_300001_SM_10006detail10merge_sort30DeviceMergeSortPartitionKernelIN6thrust24THRUST_300001_SM_1000_NS6detail15normal_iteratorINS5_10device_ptrI5POINTEEEEm11POINTCmpLatS9_EEvbT_PT2_T0_SG_PSG_T1_SG_i_param_1[8],
	.param .u64 .ptr .align 1 _ZN3cub18CUB_300001_SM_10006detail10merge_sort30DeviceMergeSortPartitionKernelIN6thrust24THRUST_300001_SM_1000_NS6detail15normal_iteratorINS5_10device_ptrI5POINTEEEEm11POINTCmpLatS9_EEvbT_PT2_T0_SG_PSG_T1_SG_i_param_2,
	.param .u64 _ZN3cub18CUB_300001_SM_10006detail10merge_sort30DeviceMergeSortPartitionKernelIN6thrust24THRUST_300001_SM_1000_NS6detail15normal_iteratorINS5_10device_ptrI5POINTEEEEm11POINTCmpLatS9_EEvbT_PT2_T0_SG_PSG_T1_SG_i_param_3,
	.param .u64 _ZN3cub18CUB_300001_SM_10006detail10merge_sort30DeviceMergeSortPartitionKernelIN6thrust24THRUST_300001_SM_1000_NS6detail15normal_iteratorINS5_10device_ptrI5POINTEEEEm11POINTCmpLatS9_EEvbT_PT2_T0_SG_PSG_T1_SG_i_param_4,
	.param .u64 .ptr .align 1 _ZN3cub18CUB_300001_SM_10006detail10merge_sort30DeviceMergeSortPartitionKernelIN6thrust24THRUST_300001_SM_1000_NS6detail15normal_iteratorINS5_10device_ptrI5POINTEEEEm11POINTCmpLatS9_EEvbT_PT2_T0_SG_PSG_T1_SG_i_param_5,
	.param .align 1 .b8 _ZN3cub18CUB_300001_SM_10006detail10merge_sort30DeviceMergeSortPartitionKernelIN6thrust24THRUST_300001_SM_1000_NS6detail15normal_iteratorINS5_10device_ptrI5POINTEEEEm11POINTCmpLatS9_EEvbT_PT2_T0_SG_PSG_T1_SG_i_param_6[1],
	.param .u64 _ZN3cub18CUB_300001_SM_10006detail10merge_sort30DeviceMergeSortPartitionKernelIN6thrust24THRUST_300001_SM_1000_NS6detail15normal_iteratorINS5_10device_ptrI5POINTEEEEm11POINTCmpLatS9_EEvbT_PT2_T0_SG_PSG_T1_SG_i_param_7,
	.param .u32 _ZN3cub18CUB_300001_SM_10006detail10merge_sort30DeviceMergeSortPartitionKernelIN6thrust24THRUST_300001_SM_1000_NS6detail15normal_iteratorINS5_10device_ptrI5POINTEEEEm11POINTCmpLatS9_EEvbT_PT2_T0_SG_PSG_T1_SG_i_param_8
)
{
	.reg .pred 	%p<10>;
	.reg .b16 	%rs<2>;
	.reg .b32 	%r<6>;
	.reg .b32 	%f<5>;
	.reg .b64 	%rd<82>;

	ld.param.u64 	%rd27, [_ZN3cub18CUB_300001_SM_10006detail10merge_sort30DeviceMergeSortPartitionKernelIN6thrust24THRUST_300001_SM_1000_NS6detail15normal_iteratorINS5_10device_ptrI5POINTEEEEm11POINTCmpLatS9_EEvbT_PT2_T0_SG_PSG_T1_SG_i_param_1];
	ld.param.s8 	%rs1, [_ZN3cub18CUB_300001_SM_10006detail10merge_sort30DeviceMergeSortPartitionKernelIN6thrust24THRUST_300001_SM_1000_NS6detail15normal_iteratorINS5_10device_ptrI5POINTEEEEm11POINTCmpLatS9_EEvbT_PT2_T0_SG_PSG_T1_SG_i_param_0];
	ld.param.u64 	%rd28, [_ZN3cub18CUB_300001_SM_10006detail10merge_sort30DeviceMergeSortPartitionKernelIN6thrust24THRUST_300001_SM_1000_NS6detail15normal_iteratorINS5_10device_ptrI5POINTEEEEm11POINTCmpLatS9_EEvbT_PT2_T0_SG_PSG_T1_SG_i_param_2];
	ld.param.u64 	%rd29, [_ZN3cub18CUB_300001_SM_10006detail10merge_sort30DeviceMergeSortPartitionKernelIN6thrust24THRUST_300001_SM_1000_NS6detail15normal_iteratorINS5_10device_ptrI5POINTEEEEm11POINTCmpLatS9_EEvbT_PT2_T0_SG_PSG_T1_SG_i_param_3];
	ld.param.u64 	%rd30, [_ZN3cub18CUB_300001_SM_10006detail10merge_sort30DeviceMergeSortPartitionKernelIN6thrust24THRUST_300001_SM_1000_NS6detail15normal_iteratorINS5_10device_ptrI5POINTEEEEm11POINTCmpLatS9_EEvbT_PT2_T0_SG_PSG_T1_SG_i_param_4];
	ld.param.u64 	%rd32, [_ZN3cub18CUB_300001_SM_10006detail10merge_sort30DeviceMergeSortPartitionKernelIN6thrust24THRUST_300001_SM_1000_NS6detail15normal_iteratorINS5_10device_ptrI5POINTEEEEm11POINTCmpLatS9_EEvbT_PT2_T0_SG_PSG_T1_SG_i_param_5];
	ld.param.u64 	%rd31, [_ZN3cub18CUB_300001_SM_10006detail10merge_sort30DeviceMergeSortPartitionKernelIN6thrust24THRUST_300001_SM_1000_NS6detail15normal_iteratorINS5_10device_ptrI5POINTEEEEm11POINTCmpLatS9_EEvbT_PT2_T0_SG_PSG_T1_SG_i_param_7];
	ld.param.u32 	%r1, [_ZN3cub18CUB_300001_SM_10006detail10merge_sort30DeviceMergeSortPartitionKernelIN6thrust24THRUST_300001_SM_1000_NS6detail15normal_iteratorINS5_10device_ptrI5POINTEEEEm11POINTCmpLatS9_EEvbT_PT2_T0_SG_PSG_T1_SG_i_param_8];
	cvta.to.global.u64 	%rd1, %rd32;
	mov.u32 	%r2, %ntid.x;
	mov.u32 	%r3, %ctaid.x;
	mov.u32 	%r4, %tid.x;
	mad.lo.s32 	%r5, %r2, %r3, %r4;
	cvt.u64.u32 	%rd2, %r5;
	setp.le.u64 	%p1, %rd30, %rd2;
	@%p1 bra 	$L__BB17_11;
	shr.u64 	%rd33, %rd31, 1;
	add.s64 	%rd4, %rd31, 4294967295;
	neg.s64 	%rd34, %rd31;
	and.b64  	%rd35, %rd34, %rd2;
	cvt.s64.s32 	%rd5, %r1;
	mul.lo.s64 	%rd36, %rd35, %rd5;
	mul.lo.s64 	%rd37, %rd33, %rd5;
	min.u64 	%rd6, %rd36, %rd29;
	not.b64 	%rd38, %rd36;
	min.u64 	%rd39, %rd37, %rd38;
	add.s64 	%rd40, %rd39, %rd36;
	min.u64 	%rd7, %rd40, %rd29;
	not.b64 	%rd41, %rd7;
	min.u64 	%rd42, %rd37, %rd41;
	add.s64 	%rd43, %rd42, %rd7;
	min.u64 	%rd8, %rd43, %rd29;
	// begin inline asm
	griddepcontrol.wait;
	// end inline asm
	add.s64 	%rd44, %rd2, 1;
	setp.ne.s64 	%p2, %rd44, %rd30;
	@%p2 bra 	$L__BB17_3;
	shl.b64 	%rd75, %rd2, 3;
	add.s64 	%rd76, %rd1, %rd75;
	st.global.u64 	[%rd76], %rd7;
	bra.uni 	$L__BB17_11;
$L__BB17_3:
	sub.s64 	%rd45, %rd8, %rd6;
	and.b64  	%rd46, %rd4, %rd2;
	mul.lo.s64 	%rd47, %rd46, %rd5;
	min.u64 	%rd9, %rd47, %rd45;
	setp.eq.s16 	%p3, %rs1, 0;
	@%p3 bra 	$L__BB17_7;
	sub.s64 	%rd48, %rd7, %rd6;
	sub.s64 	%rd49, %rd8, %rd7;
	max.u64 	%rd50, %rd9, %rd49;
	sub.s64 	%rd81, %rd50, %rd49;
	min.u64 	%rd77, %rd48, %rd9;
	setp.ge.u64 	%p4, %rd81, %rd77;
	@%p4 bra 	$L__BB17_10;
	cvta.to.global.u64 	%rd12, %rd27;
	add.s64 	%rd13, %rd9, %rd7;
$L__BB17_6:
	sub.s64 	%rd51, %rd77, %rd81;
	shr.u64 	%rd52, %rd51, 1;
	add.s64 	%rd53, %rd52, %rd81;
	add.s64 	%rd54, %rd53, %rd6;
	mad.lo.s64 	%rd55, %rd54, 24, %rd12;
	ld.global.f32 	%f1, [%rd55+16];
	not.b64 	%rd56, %rd53;
	add.s64 	%rd57, %rd13, %rd56;
	mad.lo.s64 	%rd58, %rd57, 24, %rd12;
	ld.global.f32 	%f2, [%rd58+16];
	setp.geu.f32 	%p5, %f2, %f1;
	add.s64 	%rd59, %rd53, 1;
	selp.b64 	%rd81, %rd59, %rd81, %p5;
	selp.b64 	%rd77, %rd77, %rd53, %p5;
	setp.lt.u64 	%p6, %rd81, %rd77;
	@%p6 bra 	$L__BB17_6;
	bra.uni 	$L__BB17_10;
$L__BB17_7:
	sub.s64 	%rd60, %rd7, %rd6;
	sub.s64 	%rd61, %rd8, %rd7;
	max.u64 	%rd62, %rd9, %rd61;
	sub.s64 	%rd81, %rd62, %rd61;
	min.u64 	%rd79, %rd60, %rd9;
	setp.ge.u64 	%p7, %rd81, %rd79;
	@%p7 bra 	$L__BB17_10;
	cvta.to.global.u64 	%rd20, %rd28;
	add.s64 	%rd21, %rd9, %rd7;
$L__BB17_9:
	sub.s64 	%rd63, %rd79, %rd81;
	shr.u64 	%rd64, %rd63, 1;
	add.s64 	%rd65, %rd64, %rd81;
	add.s64 	%rd66, %rd65, %rd6;
	mad.lo.s64 	%rd67, %rd66, 24, %rd20;
	ld.global.f32 	%f3, [%rd67+16];
	not.b64 	%rd68, %rd65;
	add.s64 	%rd69, %rd21, %rd68;
	mad.lo.s64 	%rd70, %rd69, 24, %rd20;
	ld.global.f32 	%f4, [%rd70+16];
	setp.geu.f32 	%p8, %f4, %f3;
	add.s64 	%rd71, %rd65, 1;
	selp.b64 	%rd81, %rd71, %rd81, %p8;
	selp.b64 	%rd79, %rd79, %rd65, %p8;
	setp.lt.u64 	%p9, %rd81, %rd79;
	@%p9 bra 	$L__BB17_9;
$L__BB17_10:
	add.s64 	%rd72, %rd81, %rd6;
	shl.b64 	%rd73, %rd2, 3;
	add.s64 	%rd74, %rd1, %rd73;
	st.global.u64 	[%rd74], %rd72;
$L__BB17_11:
	ret;

}
	// .globl	_ZN3cub18CUB_300001_SM_10006detail10merge_sort26DeviceMergeSortMergeKernelINS2_10policy_hubIN6thrust24THRUST_300001_SM_1000_NS6detail15normal_iteratorINS6_10device_ptrI5POINTEEEEE9Policy600ESC_PNS0_8NullTypeESC_SG_m11POINTCmpLatSA_SF_EEvbT2_T3_T4_PT6_PT7_T5_PSK_SK_NS1_7vsmem_tE
.visible .entry _ZN3cub18CUB_300001_SM_10006detail10merge_sort26DeviceMergeSortMergeKernelINS2_10policy_hubIN6thrust24THRUST_300001_SM_1000_NS6detail15normal_iteratorINS6_10device_ptrI5POINTEEEEE9Policy600ESC_PNS0_8NullTypeESC_SG_m11POINTCmpLatSA_SF_EEvbT2_T3_T4_PT6_PT7_T5_PSK_SK_NS1_7vsmem_tE(
	.param .u8 _ZN3cub18CUB_300001_SM_10006detail10merge_sort26DeviceMergeSortMergeKernelINS2_10policy_hubIN6thrust24THRUST_300001_SM_1000_NS6detail15normal_iteratorINS6_10device_ptrI5POINTEEEEE9Policy600ESC_PNS0_8NullTypeESC_SG_m11POINTCmpLatSA_SF_EEvbT2_T3_T4_PT6_PT7_T5_PSK_SK_NS1_7vsmem_tE_param_0,
	.param .align 8 .b8 _ZN3cub18CUB_300001_SM_10006detail10merge_sort26DeviceMergeSortMergeKernelINS2_10policy_hubIN6thrust24THRUST_300001_SM_1000_NS6detail15normal_iteratorINS6_10device_ptrI5POINTEEEEE9Policy600ESC_PNS0_8NullTypeESC_SG_m11POINTCmpLatSA_SF_EEvbT2_T3_T4_PT6_PT7_T5_PSK_SK_NS1_7vsmem_tE_param_1[8],
	.param .u64 .ptr .align 1 _ZN3cub18CUB_300001_SM_10006detail10merge_sort26DeviceMergeSortMergeKernelINS2_10policy_hubIN6thrust24THRUST_300001_SM_1000_NS6detail15normal_iteratorINS6_10device_ptrI5POINTEEEEE9Policy600ESC_PNS0_8NullTypeESC_SG_m11POINTCmpLatSA_SF_EEvbT2_T3_T4_PT6_PT7_T5_PSK_SK_NS1_7vsmem_tE_param_2,
	.param .u64 _ZN3cub18CUB_300001_SM_10006detail10merge_sort26DeviceMergeSortMergeKernelINS2_10policy_hubIN6thrust24THRUST_300001_SM_1000_NS6detail15normal_iteratorINS6_10device_ptrI5POINTEEEEE9Policy600ESC_PNS0_8NullTypeESC_SG_m11POINTCmpLatSA_SF_EEvbT2_T3_T4_PT6_PT7_T5_PSK_SK_NS1_7vsmem_tE_param_3,
	.param .u64 .ptr .align 1 _ZN3cub18CUB_300001_SM_10006detail10merge_sort26DeviceMergeSortMergeKernelINS2_10policy_hubIN6thrust24THRUST_300001_SM_1000_NS6detail15normal_iteratorINS6_10device_ptrI5POINTEEEEE9Policy600ESC_PNS0_8NullTypeESC_SG_m11POINTCmpLatSA_SF_EEvbT2_T3_T4_PT6_PT7_T5_PSK_SK_NS1_7vsmem_tE_param_4,
	.param .u64 .ptr .align 1 _ZN3cub18CUB_300001_SM_10006detail10merge_sort26DeviceMergeSortMergeKernelINS2_10policy_hubIN6thrust24THRUST_300001_SM_1000_NS6detail15normal_iteratorINS6_10device_ptrI5POINTEEEEE9Policy600ESC_PNS0_8NullTypeESC_SG_m11POINTCmpLatSA_SF_EEvbT2_T3_T4_PT6_PT7_T5_PSK_SK_NS1_7vsmem_tE_param_5,
	.param .align 1 .b8 _ZN3cub18CUB_300001_SM_10006detail10merge_sort26DeviceMergeSortMergeKernelINS2_10policy_hubIN6thrust24THRUST_300001_SM_1000_NS6detail15normal_iteratorINS6_10device_ptrI5POINTEEEEE9Policy600ESC_PNS0_8NullTypeESC_SG_m11POINTCmpLatSA_SF_EEvbT2_T3_T4_PT6_PT7_T5_PSK_SK_NS1_7vsmem_tE_param_6[1],
	.param .u64 .ptr .align 1 _ZN3cub18CUB_300001_SM_10006detail10merge_sort26DeviceMergeSortMergeKernelINS2_10policy_hubIN6thrust24THRUST_300001_SM_1000_NS6detail15normal_iteratorINS6_10device_ptrI5POINTEEEEE9Policy600ESC_PNS0_8NullTypeESC_SG_m11POINTCmpLatSA_SF_EEvbT2_T3_T4_PT6_PT7_T5_PSK_SK_NS1_7vsmem_tE_param_7,
	.param .u64 _ZN3cub18CUB_300001_SM_10006detail10merge_sort26DeviceMergeSortMergeKernelINS2_10policy_hubIN6thrust24THRUST_300001_SM_1000_NS6detail15normal_iteratorINS6_10device_ptrI5POINTEEEEE9Policy600ESC_PNS0_8NullTypeESC_SG_m11POINTCmpLatSA_SF_EEvbT2_T3_T4_PT6_PT7_T5_PSK_SK_NS1_7vsmem_tE_param_8,
	.param .align 8 .b8 _ZN3cub18CUB_300001_SM_10006detail10merge_sort26DeviceMergeSortMergeKernelINS2_10policy_hubIN6thrust24THRUST_300001_SM_1000_NS6detail15normal_iteratorINS6_10device_ptrI5POINTEEEEE9Policy600ESC_PNS0_8NullTypeESC_SG_m11POINTCmpLatSA_SF_EEvbT2_T3_T4_PT6_PT7_T5_PSK_SK_NS1_7vsmem_tE_param_9[8]
)
.maxntid 256
{
	.reg .pred 	%p<66>;
	.reg .b16 	%rs<2>;
	.reg .b32 	%r<214>;
	.reg .b32 	%f<113>;
	.reg .b64 	%rd<186>;
	// demoted variable
	.shared .align 16 .b8 _ZZN3cub18CUB_300001_SM_10006detail10merge_sort26DeviceMergeSortMergeKernelINS2_10policy_hubIN6thrust24THRUST_300001_SM_1000_NS6detail15normal_iteratorINS6_10device_ptrI5POINTEEEEE9Policy600ESC_PNS0_8NullTypeESC_SG_m11POINTCmpLatSA_SF_EEvbT2_T3_T4_PT6_PT7_T5_PSK_SK_NS1_7vsmem_tEE19static_temp_storage[12320];
	ld.param.s8 	%rs1, [_ZN3cub18CUB_300001_SM_10006detail10merge_sort26DeviceMergeSortMergeKernelINS2_10policy_hubIN6thrust24THRUST_300001_SM_1000_NS6detail15normal_iteratorINS6_10device_ptrI5POINTEEEEE9Policy600ESC_PNS0_8NullTypeESC_SG_m11POINTCmpLatSA_SF_EEvbT2_T3_T4_PT6_PT7_T5_PSK_SK_NS1_7vsmem_tE_param_0];
	ld.param.u64 	%rd62, [_ZN3cub18CUB_300001_SM_10006detail10merge_sort26DeviceMergeSortMergeKernelINS2_10policy_hubIN6thrust24THRUST_300001_SM_1000_NS6detail15normal_iteratorINS6_10device_ptrI5POINTEEEEE9Policy600ESC_PNS0_8NullTypeESC_SG_m11POINTCmpLatSA_SF_EEvbT2_T3_T4_PT6_PT7_T5_PSK_SK_NS1_7vsmem_tE_param_1];
	ld.param.u64 	%rd63, [_ZN3cub18CUB_300001_SM_10006detail10merge_sort26DeviceMergeSortMergeKernelINS2_10policy_hubIN6thrust24THRUST_300001_SM_1000_NS6detail15normal_iteratorINS6_10device_ptrI5POINTEEEEE9Policy600ESC_PNS0_8NullTypeESC_SG_m11POINTCmpLatSA_SF_EEvbT2_T3_T4_PT6_PT7_T5_PSK_SK_NS1_7vsmem_tE_param_4];
	cvta.to.global.u64 	%rd1, %rd63;
	cvta.to.global.u64 	%rd2, %rd62;
	mov.u32 	%r87, %ctaid.x;
	mov.u32 	%r88, %nctaid.x;
	cvt.u64.u32 	%rd3, %r87;
	mul.wide.u32 	%rd4, %r87, 512;
	mov.u32 	%r1, %tid.x;
	add.s32 	%r89, %r88, -1;
	setp.ge.u32 	%p9, %r87, %r89;
	@%p9 bra 	$L__BB18_22;
	ld.param.u64 	%rd174, [_ZN3cub18CUB_300001_SM_10006detail10merge_sort26DeviceMergeSortMergeKernelINS2_10policy_hubIN6thrust24THRUST_300001_SM_1000_NS6detail15normal_iteratorINS6_10device_ptrI5POINTEEEEE9Policy600ESC_PNS0_8NullTypeESC_SG_m11POINTCmpLatSA_SF_EEvbT2_T3_T4_PT6_PT7_T5_PSK_SK_NS1_7vsmem_tE_param_8];
	ld.param.u64 	%rd172, [_ZN3cub18CUB_300001_SM_10006detail10merge_sort26DeviceMergeSortMergeKernelINS2_10policy_hubIN6thrust24THRUST_300001_SM_1000_NS6detail15normal_iteratorINS6_10device_ptrI5POINTEEEEE9Policy600ESC_PNS0_8NullTypeESC_SG_m11POINTCmpLatSA_SF_EEvbT2_T3_T4_PT6_PT7_T5_PSK_SK_NS1_7vsmem_tE_param_7];
	ld.param.u64 	%rd170, [_ZN3cub18CUB_300001_SM_10006detail10merge_sort26DeviceMergeSortMergeKernelINS2_10policy_hubIN6thrust24THRUST_300001_SM_1000_NS6detail15normal_iteratorINS6_10device_ptrI5POINTEEEEE9Policy600ESC_PNS0_8NullTypeESC_SG_m11POINTCmpLatSA_SF_EEvbT2_T3_T4_PT6_PT7_T5_PSK_SK_NS1_7vsmem_tE_param_3];
	cvta.to.global.u64 	%rd116, %rd172;
	shl.b64 	%rd117, %rd3, 3;
	add.s64 	%rd118, %rd116, %rd117;
	ld.global.u64 	%rd5, [%rd118];
	ld.global.u64 	%rd119, [%rd118+8];
	neg.s64 	%rd120, %rd174;
	and.b64  	%rd121, %rd120, %rd3;
	shl.b64 	%rd6, %rd121, 9;
	shl.b64 	%rd122, %rd174, 8;
	and.b64  	%rd7, %rd122, -512;
	sub.s64 	%rd123, %rd3, %rd121;
	shl.b64 	%rd124, %rd123, 9;
	sub.s64 	%rd125, %rd5, %rd6;
	sub.s64 	%rd126, %rd119, %rd6;
	sub.s64 	%rd127, %rd170, %rd6;
	max.u64 	%rd128, %rd127, %rd7;
	sub.s64 	%rd129, %rd128, %rd7;
	sub.s64 	%rd130, %rd124, %rd125;
	min.u64 	%rd8, %rd130, %rd129;
	setp.eq.s64 	%p41, %rd123, -1;
	selp.b64 	%rd131, 511, 512, %p41;
	add.s64 	%rd132, %rd131, %rd124;
	sub.s64 	%rd133, %rd132, %rd126;
	or.b64  	%rd134, %rd120, %rd3;
	setp.eq.s64 	%p42, %rd134, -1;
	min.u64 	%rd135, %rd7, %rd127;
	selp.b64 	%rd136, %rd135, %rd126, %p42;
	selp.b64 	%rd137, %rd7, %rd133, %p42;
	min.u64 	%rd138, %rd137, %rd129;
	cvt.u32.u64 	%r137, %rd125;
	cvt.u32.u64 	%r138, %rd136;
	sub.s32 	%r2, %r138, %r137;
	cvt.u32.u64 	%r139, %rd138;
	cvt.u32.u64 	%r140, %rd8;
	sub.s32 	%r3, %r139, %r140;
	// begin inline asm
	griddepcontrol.wait;
	// end inline asm
	setp.eq.s16 	%p43, %rs1, 0;
	@%p43 bra 	$L__BB18_8;
	add.s64 	%rd139, %rd6, %rd7;
	add.s64 	%rd140, %rd139, %rd8;
	setp.ge.s32 	%p44, %r1, %r2;
	cvt.u64.u32 	%rd141, %r1;
	add.s64 	%rd142, %rd5, %rd141;
	mad.lo.s64 	%rd9, %rd142, 24, %rd2;
	sub.s32 	%r141, %r1, %r2;
	cvt.s64.s32 	%rd143, %r141;
	add.s64 	%rd144, %rd140, %rd143;
	mad.lo.s64 	%rd10, %rd144, 24, %rd2;
	@%p44 bra 	$L__BB18_4;
	ld.global.u32 	%r199, [%rd9];
	ld.global.u64 	%rd177, [%rd9+8];
	ld.global.v2.f32 	{%f95, %f96}, [%rd9+16];
	bra.uni 	$L__BB18_5;
$L__BB18_4:
	ld.global.u32 	%r199, [%rd10];
	ld.global.u64 	%rd177, [%rd10+8];
	ld.global.v2.f32 	{%f95, %f96}, [%rd10+16];
$L__BB18_5:
	add.s32 	%r142, %r1, 256;
	setp.lt.s32 	%p45, %r142, %r2;
	@%p45 bra 	$L__BB18_7;
	ld.global.u32 	%r198, [%rd10+6144];
	ld.global.u64 	%rd176, [%rd10+6152];
	ld.global.v2.f32 	{%f93, %f94}, [%rd10+6160];
	bra.uni 	$L__BB18_9;
$L__BB18_7:
	ld.global.u32 	%r198, [%rd9+6144];
	ld.global.u64 	%rd176, [%rd9+6152];
	ld.global.v2.f32 	{%f93, %f94}, [%rd9+6160];
	bra.uni 	$L__BB18_9;
$L__BB18_8:
	add.s64 	%rd145, %rd6, %rd7;
	add.s64 	%rd146, %rd145, %rd8;
	setp.lt.s32 	%p46, %r1, %r2;
	sub.s32 	%r143, %r1, %r2;
	cvt.s64.s32 	%rd147, %r143;
	cvt.u64.u32 	%rd148, %r1;
	selp.b64 	%rd149, %rd5, %rd146, %p46;
	selp.b64 	%rd150, %rd148, %rd147, %p46;
	add.s64 	%rd151, %rd150, %rd149;
	mad.lo.s64 	%rd152, %rd151, 24, %rd1;
	ld.global.u32 	%r199, [%rd152];
	ld.global.u64 	%rd177, [%rd152+8];
	ld.global.v2.f32 	{%f95, %f96}, [%rd152+16];
	add.s32 	%r144, %r1, 256;
	setp.lt.s32 	%p47, %r144, %r2;
	sub.s32 	%r145, %r144, %r2;
	cvt.s64.s32 	%rd153, %r145;
	cvt.u64.u32 	%rd154, %r144;
	selp.b64 	%rd155, %rd5, %rd146, %p47;
	selp.b64 	%rd156, %rd154, %rd153, %p47;
	add.s64 	%rd157, %rd156, %rd155;
	mad.lo.s64 	%rd158, %rd157, 24, %rd1;
	ld.global.u32 	%r198, [%rd158];
	ld.global.u64 	%rd176, [%rd158+8];
	ld.global.v2.f32 	{%f93, %f94}, [%rd158+16];
$L__BB18_9:
	mov.u32 	%r146, _ZZN3cub18CUB_300001_SM_10006detail10merge_sort26DeviceMergeSortMergeKernelINS2_10policy_hubIN6thrust24THRUST_300001_SM_1000_NS6detail15normal_iteratorINS6_10device_ptrI5POINTEEEEE9Policy600ESC_PNS0_8NullTypeESC_SG_m11POINTCmpLatSA_SF_EEvbT2_T3_T4_PT6_PT7_T5_PSK_SK_NS1_7vsmem_tEE19static_temp_storage;
	mad.lo.s32 	%r147, %r1, 24, %r146;
	st.shared.u32 	[%r147], %r199;
	st.shared.u64 	[%r147+8], %rd177;
	st.shared.v2.f32 	[%r147+16], {%f95, %f96};
	st.shared.u32 	[%r147+6144], %r198;
	st.shared.u64 	[%r147+6152], %rd176;
	st.shared.v2.f32 	[%r147+6160], {%f93, %f94};
	bar.sync 	0;
	// begin inline asm
	griddepcontrol.launch_dependents;
	// end inline asm
	add.s32 	%r13, %r3, %r2;
	shl.b32 	%r14, %r1, 1;
	min.s32 	%r15, %r14, %r13;
	setp.lt.s32 	%p48, %r15, %r3;
	sub.s32 	%r148, %r15, %r3;
	selp.b32 	%r202, 0, %r148, %p48;
	min.s32 	%r200, %r15, %r2;
	setp.ge.s32 	%p49, %r202, %r200;
	@%p49 bra 	$L__BB18_12;
	add.s32 	%r18, %r15, %r2;
$L__BB18_11:
	sub.s32 	%r149, %r200, %r202;
	shr.u32 	%r150, %r149, 31;
	add.s32 	%r151, %r149, %r150;
	shr.s32 	%r152, %r151, 1;
	add.s32 	%r153, %r152, %r202;
	mad.lo.s32 	%r155, %r153, 24, %r146;
	ld.shared.f32 	%f85, [%r155+16];
	not.b32 	%r156, %r153;
	add.s32 	%r157, %r18, %r156;
	mad.lo.s32 	%r158, %r157, 24, %r146;
	ld.shared.f32 	%f86, [%r158+16];
	setp.geu.f32 	%p50, %f86, %f85;
	add.s32 	%r159, %r153, 1;
	selp.b32 	%r202, %r159, %r202, %p50;
	selp.b32 	%r200, %r200, %r153, %p50;
	setp.lt.s32 	%p51, %r202, %r200;
	@%p51 bra 	$L__BB18_11;
$L__BB18_12:
	sub.s32 	%r160, %r15, %r202;
	add.s32 	%r24, %r160, %r2;
	mad.lo.s32 	%r25, %r24, 24, %r146;
	ld.shared.u32 	%r203, [%r25];
	ld.shared.u64 	%rd178, [%r25+8];
	ld.shared.v2.f32 	{%f97, %f98}, [%r25+16];
	mad.lo.s32 	%r27, %r202, 24, %r146;
	ld.shared.u32 	%r204, [%r27];
	ld.shared.u64 	%rd179, [%r27+8];
	ld.shared.v2.f32 	{%f99, %f100}, [%r27+16];
	setp.ge.s32 	%p53, %r24, %r13;
	mov.pred 	%p62, 0;
	@%p53 bra 	$L__BB18_14;
	setp.ge.s32 	%p54, %r202, %r2;
	setp.lt.f32 	%p55, %f97, %f99;
	or.pred  	%p62, %p54, %p55;
$L__BB18_14:
	selp.b32 	%r29, %r203, %r204, %p62;
	selp.b64 	%rd22, %rd178, %rd179, %p62;
	selp.f32 	%f23, %f97, %f99, %p62;
	selp.f32 	%f24, %f98, %f100, %p62;
	selp.u32 	%r162, 1, 0, %p62;
	add.s32 	%r30, %r24, %r162;
	not.pred 	%p56, %p62;
	selp.u32 	%r163, 1, 0, %p56;
	add.s32 	%r31, %r202, %r163;
	@%p56 bra 	$L__BB18_16;
	ld.shared.u32 	%r203, [%r25+24];
	ld.shared.u64 	%rd178, [%r25+32];
	ld.shared.v2.f32 	{%f97, %f98}, [%r25+40];
	bra.uni 	$L__BB18_17;
$L__BB18_16:
	ld.shared.u32 	%r204, [%r27+24];
	ld.shared.u64 	%rd179, [%r27+32];
	ld.shared.v2.f32 	{%f99, %f100}, [%r27+40];
$L__BB18_17:
	setp.ge.s32 	%p58, %r30, %r13;
	mov.pred 	%p63, 0;
	@%p58 bra 	$L__BB18_19;
	setp.ge.s32 	%p59, %r31, %r2;
	setp.lt.f32 	%p60, %f97, %f99;
	or.pred  	%p63, %p59, %p60;
$L__BB18_19:
	setp.eq.s16 	%p61, %rs1, 0;
	selp.b32 	%r36, %r203, %r204, %p63;
	selp.b64 	%rd27, %rd178, %rd179, %p63;
	selp.f32 	%f33, %f97, %f99, %p63;
	selp.f32 	%f34, %f98, %f100, %p63;
	bar.sync 	0;
	@%p61 bra 	$L__BB18_21;
	// begin inline asm
	mov.u32 %r164, %laneid;
	// end inline asm
	and.b32  	%r165, %r14, 1984;
	shl.b32 	%r166, %r164, 1;
	add.s32 	%r167, %r166, %r165;
	mov.u32 	%r168, _ZZN3cub18CUB_300001_SM_10006detail10merge_sort26DeviceMergeSortMergeKernelINS2_10policy_hubIN6thrust24THRUST_300001_SM_1000_NS6detail15normal_iteratorINS6_10device_ptrI5POINTEEEEE9Policy600ESC_PNS0_8NullTypeESC_SG_m11POINTCmpLatSA_SF_EEvbT2_T3_T4_PT6_PT7_T5_PSK_SK_NS1_7vsmem_tEE19static_temp_storage;
	mad.lo.s32 	%r169, %r167, 24, %r168;
	st.shared.u32 	[%r169], %r29;
	st.shared.u64 	[%r169+8], %rd22;
	st.shared.v2.f32 	[%r169+16], {%f23, %f24};
	st.shared.u32 	[%r169+24], %r36;
	st.shared.u64 	[%r169+32], %rd27;
	st.shared.v2.f32 	[%r169+40], {%f33, %f34};
	bar.warp.sync 	-1;
	sub.s32 	%r170, %r167, %r164;
	mad.lo.s32 	%r171, %r170, 24, %r168;
	ld.shared.u32 	%r172, [%r171];
	ld.shared.u64 	%rd159, [%r171+8];
	ld.shared.v2.f32 	{%f87, %f88}, [%r171+16];
	ld.shared.u32 	%r173, [%r171+768];
	ld.shared.u64 	%rd160, [%r171+776];
	ld.shared.v2.f32 	{%f89, %f90}, [%r171+784];
	and.b32  	%r174, %r1, 31;
	or.b32  	%r175, %r165, %r174;
	cvt.u64.u32 	%rd161, %r175;
	add.s64 	%rd162, %rd4, %rd161;
	mad.lo.s64 	%rd163, %rd162, 24, %rd1;
	st.global.u32 	[%rd163], %r172;
	st.global.u64 	[%rd163+8], %rd159;
	st.global.v2.f32 	[%rd163+16], {%f87, %f88};
	st.global.u32 	[%rd163+768], %r173;
	st.global.u64 	[%rd163+776], %rd160;
	st.global.v2.f32 	[%rd163+784], {%f89, %f90};
	bra.uni 	$L__BB18_58;
$L__BB18_21:
	// begin inline asm
	mov.u32 %r176, %laneid;
	// end inline asm
	and.b32  	%r177, %r14, 1984;
	shl.b32 	%r178, %r176, 1;
	add.s32 	%r179, %r178, %r177;
	mov.u32 	%r180, _ZZN3cub18CUB_300001_SM_10006detail10merge_sort26DeviceMergeSortMergeKernelINS2_10policy_hubIN6thrust24THRUST_300001_SM_1000_NS6detail15normal_iteratorINS6_10device_ptrI5POINTEEEEE9Policy600ESC_PNS0_8NullTypeESC_SG_m11POINTCmpLatSA_SF_EEvbT2_T3_T4_PT6_PT7_T5_PSK_SK_NS1_7vsmem_tEE19static_temp_storage;
	mad.lo.s32 	%r181, %r179, 24, %r180;
	st.shared.u32 	[%r181], %r29;
	st.shared.u64 	[%r181+8], %rd22;
	st.shared.v2.f32 	[%r181+16], {%f23, %f24};
	st.shared.u32 	[%r181+24], %r36;
	st.shared.u64 	[%r181+32], %rd27;
	st.shared.v2.f32 	[%r181+40], {%f33, %f34};
	bar.warp.sync 	-1;
	sub.s32 	%r182, %r179, %r176;
	mad.lo.s32 	%r183, %r182, 24, %r180;
	and.b32  	%r184, %r1, 31;
	cvt.u64.u32 	%rd164, %r177;
	cvt.u64.u32 	%rd165, %r184;
	add.s64 	%rd166, %rd4, %rd165;
	add.s64 	%rd167, %rd166, %rd164;
	mad.lo.s64 	%rd168, %rd167, 24, %rd2;
	.pragma "used_bytes_mask 15";
	ld.shared.v2.u32 	{%r185, %r186}, [%r183];
	ld.shared.v2.u32 	{%r187, %r188}, [%r183+8];
	ld.shared.v2.u32 	{%r189, %r190}, [%r183+16];
	st.global.v2.u32 	[%rd168], {%r185, %r186};
	st.global.v2.u32 	[%rd168+8], {%r187, %r188};
	st.global.v2.u32 	[%rd168+16], {%r189, %r190};
	.pragma "used_bytes_mask 15";
	ld.shared.v2.u32 	{%r191, %r192}, [%r183+768];
	ld.shared.v2.u32 	{%r193, %r194}, [%r183+776];
	ld.shared.v2.u32 	{%r195, %r196}, [%r183+784];
	st.global.v2.u32 	[%rd168+768], {%r191, %r192};
	st.global.v2.u32 	[%rd168+776], {%r193, %r194};
	st.global.v2.u32 	[%rd168+784], {%r195, %r196};
	bra.uni 	$L__BB18_58;
$L__BB18_22:
	ld.param.u64 	%rd173, [_ZN3cub18CUB_300001_SM_10006detail10merge_sort26DeviceMergeSortMergeKernelINS2_10policy_hubIN6thrust24THRUST_300001_SM_1000_NS6detail15normal_iteratorINS6_10device_ptrI5POINTEEEEE9Policy600ESC_PNS0_8NullTypeESC_SG_m11POINTCmpLatSA_SF_EEvbT2_T3_T4_PT6_PT7_T5_PSK_SK_NS1_7vsmem_tE_param_8];
	ld.param.u64 	%rd171, [_ZN3cub18CUB_300001_SM_10006detail10merge_sort26DeviceMergeSortMergeKernelINS2_10policy_hubIN6thrust24THRUST_300001_SM_1000_NS6detail15normal_iteratorINS6_10device_ptrI5POINTEEEEE9Policy600ESC_PNS0_8NullTypeESC_SG_m11POINTCmpLatSA_SF_EEvbT2_T3_T4_PT6_PT7_T5_PSK_SK_NS1_7vsmem_tE_param_7];
	ld.param.u64 	%rd169, [_ZN3cub18CUB_300001_SM_10006detail10merge_sort26DeviceMergeSortMergeKernelINS2_10policy_hubIN6thrust24THRUST_300001_SM_1000_NS6detail15normal_iteratorINS6_10device_ptrI5POINTEEEEE9Policy600ESC_PNS0_8NullTypeESC_SG_m11POINTCmpLatSA_SF_EEvbT2_T3_T4_PT6_PT7_T5_PSK_SK_NS1_7vsmem_tE_param_3];
	cvta.to.global.u64 	%rd64, %rd171;
	shl.b64 	%rd65, %rd3, 3;
	add.s64 	%rd66, %rd64, %rd65;
	ld.global.u64 	%rd28, [%rd66];
	ld.global.u64 	%rd67, [%rd66+8];
	neg.s64 	%rd68, %rd173;
	and.b64  	%rd69, %rd68, %rd3;
	shl.b64 	%rd29, %rd69, 9;
	shl.b64 	%rd70, %rd173, 8;
	and.b64  	%rd30, %rd70, -512;
	sub.s64 	%rd71, %rd3, %rd69;
	shl.b64 	%rd72, %rd71, 9;
	sub.s64 	%rd73, %rd28, %rd29;
	sub.s64 	%rd74, %rd67, %rd29;
	sub.s64 	%rd75, %rd169, %rd29;
	max.u64 	%rd76, %rd75, %rd30;
	sub.s64 	%rd77, %rd76, %rd30;
	sub.s64 	%rd78, %rd72, %rd73;
	min.u64 	%rd31, %rd78, %rd77;
	setp.eq.s64 	%p10, %rd71, -1;
	selp.b64 	%rd79, 511, 512, %p10;
	add.s64 	%rd80, %rd79, %rd72;
	sub.s64 	%rd81, %rd80, %rd74;
	or.b64  	%rd82, %rd68, %rd3;
	setp.eq.s64 	%p11, %rd82, -1;
	min.u64 	%rd83, %rd30, %rd75;
	selp.b64 	%rd84, %rd83, %rd74, %p11;
	selp.b64 	%rd85, %rd30, %rd81, %p11;
	min.u64 	%rd86, %rd85, %rd77;
	cvt.u32.u64 	%r90, %rd73;
	cvt.u32.u64 	%r91, %rd84;
	sub.s32 	%r37, %r91, %r90;
	cvt.u32.u64 	%r92, %rd86;
	cvt.u32.u64 	%r93, %rd31;
	sub.s32 	%r38, %r92, %r93;
	// begin inline asm
	griddepcontrol.wait;
	// end inline asm
	setp.eq.s16 	%p12, %rs1, 0;
	@%p12 bra 	$L__BB18_31;
	add.s64 	%rd88, %rd29, %rd30;
	add.s64 	%rd89, %rd88, %rd31;
	add.s32 	%r39, %r38, %r37;
	setp.ge.s32 	%p13, %r1, %r39;
	cvt.u64.u32 	%rd90, %r1;
	add.s64 	%rd91, %rd28, %rd90;
	mad.lo.s64 	%rd32, %rd91, 24, %rd2;
	sub.s32 	%r95, %r1, %r37;
	cvt.s64.s32 	%rd92, %r95;
	add.s64 	%rd93, %rd89, %rd92;
	mad.lo.s64 	%rd33, %rd93, 24, %rd2;
	@%p13 bra 	$L__BB18_27;
	setp.ge.s32 	%p14, %r1, %r37;
	@%p14 bra 	$L__BB18_26;
	ld.global.u32 	%r208, [%rd32];
	ld.global.u64 	%rd182, [%rd32+8];
	ld.global.v2.f32 	{%f106, %f105}, [%rd32+16];
	bra.uni 	$L__BB18_27;
$L__BB18_26:
	ld.global.u32 	%r208, [%rd33];
	ld.global.u64 	%rd182, [%rd33+8];
	ld.global.v2.f32 	{%f106, %f105}, [%rd33+16];
$L__BB18_27:
	add.s32 	%r43, %r1, 256;
	setp.ge.s32 	%p15, %r43, %r39;
	@%p15 bra 	$L__BB18_35;
	setp.lt.s32 	%p16, %r43, %r37;
	@%p16 bra 	$L__BB18_30;
	ld.global.u32 	%r207, [%rd33+6144];
	ld.global.u64 	%rd183, [%rd33+6152];
	ld.global.v2.f32 	{%f107, %f108}, [%rd33+6160];
	bra.uni 	$L__BB18_35;
$L__BB18_30:
	ld.global.u32 	%r207, [%rd32+6144];
	ld.global.u64 	%rd183, [%rd32+6152];
	ld.global.v2.f32 	{%f107, %f108}, [%rd32+6160];
	bra.uni 	$L__BB18_35;
$L__BB18_31:
	add.s64 	%rd96, %rd29, %rd30;
	add.s64 	%rd39, %rd96, %rd31;
	add.s32 	%r46, %r38, %r37;
	setp.ge.s32 	%p17, %r1, %r46;
	@%p17 bra 	$L__BB18_33;
	setp.lt.s32 	%p18, %r1, %r37;
	sub.s32 	%r98, %r1, %r37;
	cvt.s64.s32 	%rd97, %r98;
	cvt.u64.u32 	%rd98, %r1;
	selp.b64 	%rd99, %rd28, %rd39, %p18;
	selp.b64 	%rd100, %rd98, %rd97, %p18;
	add.s64 	%rd101, %rd100, %rd99;
	mad.lo.s64 	%rd102, %rd101, 24, %rd1;
	ld.global.u32 	%r208, [%rd102];
	ld.global.u64 	%rd182, [%rd102+8];
	ld.global.v2.f32 	{%f106, %f105}, [%rd102+16];
$L__BB18_33:
	add.s32 	%r49, %r1, 256;
	setp.ge.s32 	%p19, %r49, %r46;
	@%p19 bra 	$L__BB18_35;
	setp.lt.s32 	%p20, %r49, %r37;
	sub.s32 	%r100, %r49, %r37;
	cvt.s64.s32 	%rd104, %r100;
	cvt.u64.u32 	%rd105, %r49;
	selp.b64 	%rd106, %rd28, %rd39, %p20;
	selp.b64 	%rd107, %rd105, %rd104, %p20;
	add.s64 	%rd108, %rd107, %rd106;
	mad.lo.s64 	%rd109, %rd108, 24, %rd1;
	ld.global.u32 	%r207, [%rd109];
	ld.global.u64 	%rd183, [%rd109+8];
	ld.global.v2.f32 	{%f107, %f108}, [%rd109+16];
$L__BB18_35:
	mov.u32 	%r101, _ZZN3cub18CUB_300001_SM_10006detail10merge_sort26DeviceMergeSortMergeKernelINS2_10policy_hubIN6thrust24THRUST_300001_SM_1000_NS6detail15normal_iteratorINS6_10device_ptrI5POINTEEEEE9Policy600ESC_PNS0_8NullTypeESC_SG_m11POINTCmpLatSA_SF_EEvbT2_T3_T4_PT6_PT7_T5_PSK_SK_NS1_7vsmem_tEE19static_temp_storage;
	mad.lo.s32 	%r102, %r1, 24, %r101;
	st.shared.u32 	[%r102], %r208;
	st.shared.u64 	[%r102+8], %rd182;
	st.shared.v2.f32 	[%r102+16], {%f106, %f105};
	st.shared.u32 	[%r102+6144], %r207;
	st.shared.u64 	[%r102+6152], %rd183;
	st.shared.v2.f32 	[%r102+6160], {%f107, %f108};
	bar.sync 	0;
	// begin inline asm
	griddepcontrol.launch_dependents;
	// end inline asm
	add.s32 	%r53, %r38, %r37;
	shl.b32 	%r54, %r1, 1;
	min.s32 	%r55, %r54, %r53;
	setp.lt.s32 	%p21, %r55, %r38;
	sub.s32 	%r103, %r55, %r38;
	selp.b32 	%r211, 0, %r103, %p21;
	min.s32 	%r209, %r55, %r37;
	setp.ge.s32 	%p22, %r211, %r209;
	@%p22 bra 	$L__BB18_38;
	add.s32 	%r58, %r55, %r37;
$L__BB18_37:
	sub.s32 	%r104, %r209, %r211;
	shr.u32 	%r105, %r104, 31;
	add.s32 	%r106, %r104, %r105;
	shr.s32 	%r107, %r106, 1;
	add.s32 	%r108, %r107, %r211;
	mad.lo.s32 	%r110, %r108, 24, %r101;
	ld.shared.f32 	%f83, [%r110+16];
	not.b32 	%r111, %r108;
	add.s32 	%r112, %r58, %r111;
	mad.lo.s32 	%r113, %r112, 24, %r101;
	ld.shared.f32 	%f84, [%r113+16];
	setp.geu.f32 	%p23, %f84, %f83;
	add.s32 	%r114, %r108, 1;
	selp.b32 	%r211, %r114, %r211, %p23;
	selp.b32 	%r209, %r209, %r108, %p23;
	setp.lt.s32 	%p24, %r211, %r209;
	@%p24 bra 	$L__BB18_37;
$L__BB18_38:
	sub.s32 	%r115, %r55, %r211;
	add.s32 	%r64, %r115, %r37;
	mad.lo.s32 	%r65, %r64, 24, %r101;
	ld.shared.u32 	%r212, [%r65];
	ld.shared.u64 	%rd184, [%r65+8];
	ld.shared.v2.f32 	{%f109, %f110}, [%r65+16];
	mad.lo.s32 	%r67, %r211, 24, %r101;
	ld.shared.u32 	%r213, [%r67];
	ld.shared.u64 	%rd185, [%r67+8];
	ld.shared.v2.f32 	{%f111, %f112}, [%r67+16];
	setp.ge.s32 	%p26, %r64, %r53;
	mov.pred 	%p64, 0;
	@%p26 bra 	$L__BB18_40;
	setp.ge.s32 	%p27, %r211, %r37;
	setp.lt.f32 	%p28, %f109, %f111;
	or.pred  	%p64, %p27, %p28;
$L__BB18_40:
	selp.b32 	%r69, %r212, %r213, %p64;
	selp.b64 	%rd47, %rd184, %rd185, %p64;
	selp.f32 	%f59, %f109, %f111, %p64;
	selp.f32 	%f60, %f110, %f112, %p64;
	selp.u32 	%r117, 1, 0, %p64;
	add.s32 	%r70, %r64, %r117;
	not.pred 	%p29, %p64;
	selp.u32 	%r118, 1, 0, %p29;
	add.s32 	%r71, %r211, %r118;
	@%p29 bra 	$L__BB18_42;
	ld.shared.u32 	%r212, [%r65+24];
	ld.shared.u64 	%rd184, [%r65+32];
	ld.shared.v2.f32 	{%f109, %f110}, [%r65+40];
	bra.uni 	$L__BB18_43;
$L__BB18_42:
	ld.shared.u32 	%r213, [%r67+24];
	ld.shared.u64 	%rd185, [%r67+32];
	ld.shared.v2.f32 	{%f111, %f112}, [%r67+40];
$L__BB18_43:
	setp.ge.s32 	%p31, %r70, %r53;
	mov.pred 	%p65, 0;
	@%p31 bra 	$L__BB18_45;
	setp.ge.s32 	%p32, %r71, %r37;
	setp.lt.f32 	%p33, %f109, %f111;
	or.pred  	%p65, %p32, %p33;
$L__BB18_45:
	setp.eq.s16 	%p34, %rs1, 0;
	selp.b32 	%r76, %r212, %r213, %p65;
	selp.b64 	%rd52, %rd184, %rd185, %p65;
	selp.f32 	%f69, %f109, %f111, %p65;
	selp.f32 	%f70, %f110, %f112, %p65;
	bar.sync 	0;
	@%p34 bra 	$L__BB18_52;
	// begin inline asm
	mov.u32 %r119, %laneid;
	// end inline asm
	and.b32  	%r77, %r54, 1984;
	shl.b32 	%r120, %r119, 1;
	add.s32 	%r121, %r120, %r77;
	mov.u32 	%r122, _ZZN3cub18CUB_300001_SM_10006detail10merge_sort26DeviceMergeSortMergeKernelINS2_10policy_hubIN6thrust24THRUST_300001_SM_1000_NS6detail15normal_iteratorINS6_10device_ptrI5POINTEEEEE9Policy600ESC_PNS0_8NullTypeESC_SG_m11POINTCmpLatSA_SF_EEvbT2_T3_T4_PT6_PT7_T5_PSK_SK_NS1_7vsmem_tEE19static_temp_storage;
	mad.lo.s32 	%r123, %r121, 24, %r122;
	st.shared.u32 	[%r123], %r69;
	st.shared.u64 	[%r123+8], %rd47;
	st.shared.v2.f32 	[%r123+16], {%f59, %f60};
	st.shared.u32 	[%r123+24], %r76;
	st.shared.u64 	[%r123+32], %rd52;
	st.shared.v2.f32 	[%r123+40], {%f69, %f70};
	bar.warp.sync 	-1;
	sub.s32 	%r124, %r121, %r119;
	mad.lo.s32 	%r125, %r124, 24, %r122;
	ld.shared.u32 	%r78, [%r125];
	ld.shared.u64 	%rd53, [%r125+8];
	ld.shared.v2.f32 	{%f71, %f72}, [%r125+16];
	ld.shared.u32 	%r79, [%r125+768];
	ld.shared.u64 	%rd54, [%r125+776];
	ld.shared.v2.f32 	{%f73, %f74}, [%r125+784];
	setp.ne.s32 	%p35, %r1, 0;
	@%p35 bra 	$L__BB18_48;
	st.volatile.shared.u32 	[_ZZN3cub18CUB_300001_SM_10006detail10merge_sort26DeviceMergeSortMergeKernelINS2_10policy_hubIN6thrust24THRUST_300001_SM_1000_NS6detail15normal_iteratorINS6_10device_ptrI5POINTEEEEE9Policy600ESC_PNS0_8NullTypeESC_SG_m11POINTCmpLatSA_SF_EEvbT2_T3_T4_PT6_PT7_T5_PSK_SK_NS1_7vsmem_tEE19static_temp_storage+12288], %r53;
$L__BB18_48:
	bar.sync 	0;
	ld.volatile.shared.u32 	%r80, [_ZZN3cub18CUB_300001_SM_10006detail10merge_sort26DeviceMergeSortMergeKernelINS2_10policy_hubIN6thrust24THRUST_300001_SM_1000_NS6detail15normal_iteratorINS6_10device_ptrI5POINTEEEEE9Policy600ESC_PNS0_8NullTypeESC_SG_m11POINTCmpLatSA_SF_EEvbT2_T3_T4_PT6_PT7_T5_PSK_SK_NS1_7vsmem_tEE19static_temp_storage+12288];
	and.b32  	%r126, %r1, 31;
	add.s32 	%r81, %r77, %r126;
	setp.ge.s32 	%p36, %r81, %r80;
	cvt.u64.u32 	%rd110, %r81;
	add.s64 	%rd111, %rd4, %rd110;
	mad.lo.s64 	%rd55, %rd111, 24, %rd1;
	@%p36 bra 	$L__BB18_50;
	st.global.u32 	[%rd55], %r78;
	st.global.u64 	[%rd55+8], %rd53;
	st.global.v2.f32 	[%rd55+16], {%f71, %f72};
$L__BB18_50:
	add.s32 	%r127, %r81, 32;
	setp.ge.s32 	%p37, %r127, %r80;
	@%p37 bra 	$L__BB18_58;
	st.global.u32 	[%rd55+768], %r79;
	st.global.u64 	[%rd55+776], %rd54;
	st.global.v2.f32 	[%rd55+784], {%f73, %f74};
	bra.uni 	$L__BB18_58;
$L__BB18_52:
	// begin inline asm
	mov.u32 %r128, %laneid;
	// end inline asm
	and.b32  	%r82, %r54, 1984;
	shl.b32 	%r129, %r128, 1;
	add.s32 	%r130, %r129, %r82;
	mov.u32 	%r131, _ZZN3cub18CUB_300001_SM_10006detail10merge_sort26DeviceMergeSortMergeKernelINS2_10policy_hubIN6thrust24THRUST_300001_SM_1000_NS6detail15normal_iteratorINS6_10device_ptrI5POINTEEEEE9Policy600ESC_PNS0_8NullTypeESC_SG_m11POINTCmpLatSA_SF_EEvbT2_T3_T4_PT6_PT7_T5_PSK_SK_NS1_7vsmem_tEE19static_temp_storage;
	mad.lo.s32 	%r132, %r130, 24, %r131;
	st.shared.u32 	[%r132], %r69;
	st.shared.u64 	[%r132+8], %rd47;
	st.shared.v2.f32 	[%r132+16], {%f59, %f60};
	st.shared.u32 	[%r132+24], %r76;
	st.shared.u64 	[%r132+32], %rd52;
	st.shared.v2.f32 	[%r132+40], {%f69, %f70};
	bar.warp.sync 	-1;
	sub.s32 	%r133, %r130, %r128;
	mad.lo.s32 	%r134, %r133, 24, %r131;
	ld.shared.u32 	%r83, [%r134];
	ld.shared.u64 	%rd56, [%r134+8];
	ld.shared.v2.f32 	{%f75, %f76}, [%r134+16];
	ld.shared.u32 	%r84, [%r134+768];
	ld.shared.u64 	%rd57, [%r134+776];
	ld.shared.v2.f32 	{%f77, %f78}, [%r134+784];
	setp.ne.s32 	%p38, %r1, 0;
	@%p38 bra 	$L__BB18_54;
	st.volatile.shared.u32 	[_ZZN3cub18CUB_300001_SM_10006detail10merge_sort26DeviceMergeSortMergeKernelINS2_10policy_hubIN6thrust24THRUST_300001_SM_1000_NS6detail15normal_iteratorINS6_10device_ptrI5POINTEEEEE9Policy600ESC_PNS0_8NullTypeESC_SG_m11POINTCmpLatSA_SF_EEvbT2_T3_T4_PT6_PT7_T5_PSK_SK_NS1_7vsmem_tEE19static_temp_storage+12288], %r53;
$L__BB18_54:
	bar.sync 	0;
	ld.volatile.shared.u32 	%r85, [_ZZN3cub18CUB_300001_SM_10006detail10merge_sort26DeviceMergeSortMergeKernelINS2_10policy_hubIN6thrust24THRUST_300001_SM_1000_NS6detail15normal_iteratorINS6_10device_ptrI5POINTEEEEE9Policy600ESC_PNS0_8NullTypeESC_SG_m11POINTCmpLatSA_SF_EEvbT2_T3_T4_PT6_PT7_T5_PSK_SK_NS1_7vsmem_tEE19static_temp_storage+12288];
	and.b32  	%r135, %r1, 31;
	cvt.u64.u32 	%rd112, %r82;
	cvt.u64.u32 	%rd113, %r135;
	add.s32 	%r86, %r82, %r135;
	add.s64 	%rd114, %rd4, %rd113;
	add.s64 	%rd115, %rd114, %rd112;
	setp.ge.s32 	%p39, %r86, %r85;
	mad.lo.s64 	%rd58, %rd115, 24, %rd2;
	@%p39 bra 	$L__BB18_56;
	st.global.u32 	[%rd58], %r83;
	st.global.u64 	[%rd58+8], %rd56;
	st.global.v2.f32 	[%rd58+16], {%f75, %f76};
$L__BB18_56:
	add.s32 	%r136, %r86, 32;
	setp.ge.s32 	%p40, %r136, %r85;
	@%p40 bra 	$L__BB18_58;
	st.global.u32 	[%rd58+768], %r84;
	st.global.u64 	[%rd58+776], %rd57;
	st.global.v2.f32 	[%rd58+784], {%f77, %f78};
$L__BB18_58:
	ret;

}
	// .globl	_ZN3cub18CUB_300001_SM_10006detail10merge_sort30DeviceMergeSortBlockSortKernelINS2_10policy_hubIN6thrust24THRUST_300001_SM_1000_NS6detail15normal_iteratorINS6_10device_ptrI5POINTEEEEE9Policy600ESC_PNS0_8NullTypeESC_SG_j13POINTCmpMilesSA_SF_EEvbT0_T1_T2_T3_T4_PT6_PT7_T5_NS1_7vsmem_tE
.visible .entry _ZN3cub18CUB_300001_SM_10006detail10merge_sort30DeviceMergeSortBlockSortKernelINS2_10policy_hubIN6thrust24THRUST_300001_SM_1000_NS6detail15normal_iteratorINS6_10device_ptrI5POINTEEEEE9Policy600ESC_PNS0_8NullTypeESC_SG_j13POINTCmpMilesSA_SF_EEvbT0_T1_T2_T3_T4_PT6_PT7_T5_NS1_7vsmem_tE(
	.param .u8 _ZN3cub18CUB_300001_SM_10006detail10merge_sort30DeviceMergeSortBlockSortKernelINS2_10policy_hubIN6thrust24THRUST_300001_SM_1000_NS6detail15normal_iteratorINS6_10device_ptrI5POINTEEEEE9Policy600ESC_PNS0_8NullTypeESC_SG_j13POINTCmpMilesSA_SF_EEvbT0_T1_T2_T3_T4_PT6_PT7_T5_NS1_7vsmem_tE_param_0,
	.param .align 8 .b8 _ZN3cub18CUB_300001_SM_10006detail10merge_sort30DeviceMergeSortBlockSortKernelINS2_10policy_hubIN6thrust24THRUST_300001_SM_1000_NS6detail15normal_iteratorINS6_10device_ptrI5POINTEEEEE9Policy600ESC_PNS0_8NullTypeESC_SG_j13POINTCmpMilesSA_SF_EEvbT0_T1_T2_T3_T4_PT6_PT7_T5_NS1_7vsmem_tE_param_1[8],
	.param .u64 .ptr .align 1 _ZN3cub18CUB_300001_SM_10006detail10merge_sort30DeviceMergeSortBlockSortKernelINS2_10policy_hubIN6thrust24THRUST_300001_SM_1000_NS6detail15normal_iteratorINS6_10device_ptrI5POINTEEEEE9Policy600ESC_PNS0_8NullTypeESC_SG_j13POINTCmpMilesSA_SF_EEvbT0_T1_T2_T3_T4_PT6_PT7_T5_NS1_7vsmem_tE_param_2,
	.param .align 8 .b8 _ZN3cub18CUB_300001_SM_10006detail10merge_sort30DeviceMergeSortBlockSortKernelINS2_10policy_hubIN6thrust24THRUST_300001_SM_1000_NS6detail15normal_iteratorINS6_10device_ptrI5POINTEEEEE9Policy600ESC_PNS0_8NullTypeESC_SG_j13POINTCmpMilesSA_SF_EEvbT0_T1_T2_T3_T4_PT6_PT7_T5_NS1_7vsmem_tE_param_3[8],
	.param .u64 .ptr .align 1 _ZN3cub18CUB_300001_SM_10006detail10merge_sort30DeviceMergeSortBlockSortKernelINS2_10policy_hubIN6thrust24THRUST_300001_SM_1000_NS6detail15normal_iteratorINS6_10device_ptrI5POINTEEEEE9Policy600ESC_PNS0_8NullTypeESC_SG_j13POINTCmpMilesSA_SF_EEvbT0_T1_T2_T3_T4_PT6_PT7_T5_NS1_7vsmem_tE_param_4,
	.param .u32 _ZN3cub18CUB_300001_SM_10006detail10merge_sort30DeviceMergeSortBlockSortKernelINS2_10policy_hubIN6thrust24THRUST_300001_SM_1000_NS6detail15normal_iteratorINS6_10device_ptrI5POINTEEEEE9Policy600ESC_PNS0_8NullTypeESC_SG_j13POINTCmpMilesSA_SF_EEvbT0_T1_T2_T3_T4_PT6_PT7_T5_NS1_7vsmem_tE_param_5,
	.param .u64 .ptr .align 1 _ZN3cub18CUB_300001_SM_10006detail10merge_sort30DeviceMergeSortBlockSortKernelINS2_10policy_hubIN6thrust24THRUST_300001_SM_1000_NS6detail15normal_iteratorINS6_10device_ptrI5POINTEEEEE9Policy600ESC_PNS0_8NullTypeESC_SG_j13POINTCmpMilesSA_SF_EEvbT0_T1_T2_T3_T4_PT6_PT7_T5_NS1_7vsmem_tE_param_6,
	.param .u64 .ptr .align 1 _ZN3cub18CUB_300001_SM_10006detail10merge_sort30DeviceMergeSortBlockSortKernelINS2_10policy_hubIN6thrust24THRUST_300001_SM_1000_NS6detail15normal_iteratorINS6_10device_ptrI5POINTEEEEE9Policy600ESC_PNS0_8NullTypeESC_SG_j13POINTCmpMilesSA_SF_EEvbT0_T1_T2_T3_T4_PT6_PT7_T5_NS1_7vsmem_tE_param_7,
	.param .align 1 .b8 _ZN3cub18CUB_300001_SM_10006detail10merge_sort30DeviceMergeSortBlockSortKernelINS2_10policy_hubIN6thrust24THRUST_300001_SM_1000_NS6detail15normal_iteratorINS6_10device_ptrI5POINTEEEEE9Policy600ESC_PNS0_8NullTypeESC_SG_j13POINTCmpMilesSA_SF_EEvbT0_T1_T2_T3_T4_PT6_PT7_T5_NS1_7vsmem_tE_param_8[1],
	.param .align 8 .b8 _ZN3cub18CUB_300001_SM_10006detail10merge_sort30DeviceMergeSortBlockSortKernelINS2_10policy_hubIN6thrust24THRUST_300001_SM_1000_NS6detail15normal_iteratorINS6_10device_ptrI5POINTEEEEE9Policy600ESC_PNS0_8NullTypeESC_SG_j13POINTCmpMilesSA_SF_EEvbT0_T1_T2_T3_T4_PT6_PT7_T5_NS1_7vsmem_tE_param_9[8]
)
.maxntid 256
{
	.reg .pred 	%p<57>;
	.reg .b16 	%rs<4>;
	.reg .b32 	%r<237>;
	.reg .b32 	%f<113>;
	.reg .b64 	%rd<87>;
	// demoted variable
	.shared .align 16 .b8 _ZZN3cub18CUB_300001_SM_10006detail10merge_sort30DeviceMergeSortBlockSortKernelINS2_10policy_hubIN6thrust24THRUST_300001_SM_1000_NS6detail15normal_iteratorINS6_10device_ptrI5POINTEEEEE9Policy600ESC_PNS0_8NullTypeESC_SG_j13POINTCmpMilesSA_SF_EEvbT0_T1_T2_T3_T4_PT6_PT7_T5_NS1_7vsmem_tEE19static_temp_storage[12320];
	ld.param.u64 	%rd45, [_ZN3cub18CUB_300001_SM_10006detail10merge_sort30DeviceMergeSortBlockSortKernelINS2_10policy_hubIN6thrust24THRUST_300001_SM_1000_NS6detail15normal_iteratorINS6_10device_ptrI5POINTEEEEE9Policy600ESC_PNS0_8NullTypeESC_SG_j13POINTCmpMilesSA_SF_EEvbT0_T1_T2_T3_T4_PT6_PT7_T5_NS1_7vsmem_tE_param_3];
	ld.param.u64 	%rd46, [_ZN3cub18CUB_300001_SM_10006detail10merge_sort30DeviceMergeSortBlockSortKernelINS2_10policy_hubIN6thrust24THRUST_300001_SM_1000_NS6detail15normal_iteratorINS6_10device_ptrI5POINTEEEEE9Policy600ESC_PNS0_8NullTypeESC_SG_j13POINTCmpMilesSA_SF_EEvbT0_T1_T2_T3_T4_PT6_PT7_T5_NS1_7vsmem_tE_param_1];
	ld.param.u32 	%r91, [_ZN3cub18CUB_300001_SM_10006detail10merge_sort30DeviceMergeSortBlockSortKernelINS2_10policy_hubIN6thrust24THRUST_300001_SM_1000_NS6detail15normal_iteratorINS6_10device_ptrI5POINTEEEEE9Policy600ESC_PNS0_8NullTypeESC_SG_j13POINTCmpMilesSA_SF_EEvbT0_T1_T2_T3_T4_PT6_PT7_T5_NS1_7vsmem_tE_param_5];
	cvta.to.global.u64 	%rd1, %rd46;
	cvta.to.global.u64 	%rd2, %rd45;
	mov.u32 	%r92, %ctaid.x;
	mov.u32 	%r93, %nctaid.x;
	shl.b32 	%r1, %r92, 9;
	add.s32 	%r94, %r93, -1;
	setp.ge.u32 	%p9, %r92, %r94;
	@%p9 bra 	$L__BB19_18;
	// begin inline asm
	griddepcontrol.wait;
	// end inline asm
	cvt.u64.u32 	%rd58, %r1;
	mov.u32 	%r2, %tid.x;
	and.b32  	%r154, %r2, 31;
	shl.b32 	%r155, %r2, 1;
	and.b32  	%r3, %r155, 1984;
	or.b32  	%r156, %r3, %r154;
	cvt.u64.u32 	%rd59, %r156;
	add.s64 	%rd3, %rd59, %rd58;
	mad.lo.s64 	%rd60, %rd3, 24, %rd1;
	ld.global.u32 	%r157, [%rd60];
	ld.global.u64 	%rd61, [%rd60+8];
	ld.global.v2.f32 	{%f77, %f78}, [%rd60+16];
	ld.global.u32 	%r158, [%rd60+768];
	ld.global.u64 	%rd62, [%rd60+776];
	ld.global.v2.f32 	{%f79, %f80}, [%rd60+784];
	// begin inline asm
	mov.u32 %r153, %laneid;
	// end inline asm
	add.s32 	%r159, %r153, %r3;
	mov.u32 	%r160, _ZZN3cub18CUB_300001_SM_10006detail10merge_sort30DeviceMergeSortBlockSortKernelINS2_10policy_hubIN6thrust24THRUST_300001_SM_1000_NS6detail15normal_iteratorINS6_10device_ptrI5POINTEEEEE9Policy600ESC_PNS0_8NullTypeESC_SG_j13POINTCmpMilesSA_SF_EEvbT0_T1_T2_T3_T4_PT6_PT7_T5_NS1_7vsmem_tEE19static_temp_storage;
	mad.lo.s32 	%r4, %r159, 24, %r160;
	st.shared.u32 	[%r4], %r157;
	st.shared.u64 	[%r4+8], %rd61;
	st.shared.v2.f32 	[%r4+16], {%f77, %f78};
	st.shared.u32 	[%r4+768], %r158;
	st.shared.u64 	[%r4+776], %rd62;
	st.shared.v2.f32 	[%r4+784], {%f79, %f80};
	bar.warp.sync 	-1;
	mad.lo.s32 	%r5, %r153, 24, %r4;
	ld.shared.u32 	%r6, [%r5];
	ld.shared.u64 	%rd76, [%r5+8];
	.pragma "used_bytes_mask 4095";
	ld.shared.v4.u32 	{%r161, %r162, %r217, %r163}, [%r5+16];
	mov.b32 	%f92, %r161;
	mov.b32 	%f91, %r162;
	ld.shared.u64 	%rd5, [%r5+32];
	ld.shared.v2.f32 	{%f3, %f4}, [%r5+40];
	bar.sync 	0;
	// begin inline asm
	griddepcontrol.launch_dependents;
	// end inline asm
	setp.ge.s32 	%p37, %r217, %r6;
	mov.f32 	%f89, %f4;
	mov.f32 	%f90, %f3;
	mov.u64 	%rd75, %rd5;
	mov.u32 	%r218, %r6;
	@%p37 bra 	$L__BB19_3;
	mov.f32 	%f89, %f91;
	mov.f32 	%f90, %f92;
	mov.u64 	%rd75, %rd76;
	mov.f32 	%f91, %f4;
	mov.f32 	%f92, %f3;
	mov.u64 	%rd76, %rd5;
	mov.u32 	%r218, %r217;
	mov.u32 	%r217, %r6;
$L__BB19_3:
	mov.b32 	%r219, 2;
	mad.lo.s32 	%r167, %r2, 48, %r160;
$L__BB19_4:
	bar.sync 	0;
	add.s32 	%r165, %r219, -1;
	st.shared.u32 	[%r167], %r218;
	st.shared.u64 	[%r167+8], %rd76;
	st.shared.v2.f32 	[%r167+16], {%f92, %f91};
	st.shared.u32 	[%r167+24], %r217;
	st.shared.u64 	[%r167+32], %rd75;
	st.shared.v2.f32 	[%r167+40], {%f90, %f89};
	bar.sync 	0;
	neg.s32 	%r168, %r219;
	and.b32  	%r169, %r2, %r168;
	shl.b32 	%r170, %r169, 1;
	and.b32  	%r171, %r165, %r2;
	shl.b32 	%r172, %r171, 1;
	min.u32 	%r13, %r172, 512;
	min.u32 	%r14, %r170, 512;
	add.s32 	%r173, %r14, %r219;
	min.s32 	%r15, %r173, 512;
	add.s32 	%r174, %r15, %r219;
	min.s32 	%r16, %r174, 512;
	sub.s32 	%r175, %r15, %r14;
	sub.s32 	%r176, %r16, %r15;
	setp.lt.s32 	%p38, %r13, %r176;
	sub.s32 	%r177, %r13, %r176;
	selp.b32 	%r222, 0, %r177, %p38;
	min.s32 	%r220, %r175, %r13;
	setp.ge.s32 	%p39, %r222, %r220;
	@%p39 bra 	$L__BB19_7;
	add.s32 	%r19, %r15, %r13;
$L__BB19_6:
	sub.s32 	%r178, %r220, %r222;
	shr.u32 	%r179, %r178, 31;
	add.s32 	%r180, %r178, %r179;
	shr.s32 	%r181, %r180, 1;
	add.s32 	%r182, %r181, %r222;
	add.s32 	%r183, %r182, %r14;
	mov.u32 	%r184, _ZZN3cub18CUB_300001_SM_10006detail10merge_sort30DeviceMergeSortBlockSortKernelINS2_10policy_hubIN6thrust24THRUST_300001_SM_1000_NS6detail15normal_iteratorINS6_10device_ptrI5POINTEEEEE9Policy600ESC_PNS0_8NullTypeESC_SG_j13POINTCmpMilesSA_SF_EEvbT0_T1_T2_T3_T4_PT6_PT7_T5_NS1_7vsmem_tEE19static_temp_storage;
	mad.lo.s32 	%r185, %r183, 24, %r184;
	ld.shared.u32 	%r186, [%r185];
	not.b32 	%r187, %r182;
	add.s32 	%r188, %r19, %r187;
	mad.lo.s32 	%r189, %r188, 24, %r184;
	ld.shared.u32 	%r190, [%r189];
	setp.lt.s32 	%p40, %r190, %r186;
	add.s32 	%r191, %r182, 1;
	selp.b32 	%r222, %r222, %r191, %p40;
	selp.b32 	%r220, %r182, %r220, %p40;
	setp.lt.s32 	%p41, %r222, %r220;
	@%p41 bra 	$L__BB19_6;
$L__BB19_7:
	add.s32 	%r25, %r222, %r14;
	add.s32 	%r192, %r15, %r13;
	sub.s32 	%r26, %r192, %r222;
	mov.u32 	%r193, _ZZN3cub18CUB_300001_SM_10006detail10merge_sort30DeviceMergeSortBlockSortKernelINS2_10policy_hubIN6thrust24THRUST_300001_SM_1000_NS6detail15normal_iteratorINS6_10device_ptrI5POINTEEEEE9Policy600ESC_PNS0_8NullTypeESC_SG_j13POINTCmpMilesSA_SF_EEvbT0_T1_T2_T3_T4_PT6_PT7_T5_NS1_7vsmem_tEE19static_temp_storage;
	mad.lo.s32 	%r27, %r25, 24, %r193;
	ld.shared.u32 	%r224, [%r27];
	ld.shared.u64 	%rd78, [%r27+8];
	ld.shared.v2.f32 	{%f95, %f96}, [%r27+16];
	mad.lo.s32 	%r29, %r26, 24, %r193;
	ld.shared.u32 	%r223, [%r29];
	ld.shared.u64 	%rd77, [%r29+8];
	ld.shared.v2.f32 	{%f93, %f94}, [%r29+16];
	setp.ge.s32 	%p43, %r26, %r16;
	mov.pred 	%p53, 0;
	@%p43 bra 	$L__BB19_9;
	setp.ge.s32 	%p44, %r25, %r15;
	setp.lt.s32 	%p45, %r223, %r224;
	or.pred  	%p53, %p44, %p45;
$L__BB19_9:
	selp.b32 	%r218, %r223, %r224, %p53;
	selp.b64 	%rd76, %rd77, %rd78, %p53;
	selp.f32 	%f92, %f93, %f95, %p53;
	selp.f32 	%f91, %f94, %f96, %p53;
	selp.u32 	%r194, 1, 0, %p53;
	add.s32 	%r32, %r26, %r194;
	not.pred 	%p46, %p53;
	selp.u32 	%r195, 1, 0, %p46;
	add.s32 	%r33, %r25, %r195;
	@%p46 bra 	$L__BB19_11;
	ld.shared.u32 	%r223, [%r29+24];
	ld.shared.u64 	%rd77, [%r29+32];
	ld.shared.v2.f32 	{%f93, %f94}, [%r29+40];
	bra.uni 	$L__BB19_12;
$L__BB19_11:
	ld.shared.u32 	%r224, [%r27+24];
	ld.shared.u64 	%rd78, [%r27+32];
	ld.shared.v2.f32 	{%f95, %f96}, [%r27+40];
$L__BB19_12:
	setp.ge.s32 	%p48, %r32, %r16;
	mov.pred 	%p54, 0;
	@%p48 bra 	$L__BB19_14;
	setp.ge.s32 	%p49, %r33, %r15;
	setp.lt.s32 	%p50, %r223, %r224;
	or.pred  	%p54, %p49, %p50;
$L__BB19_14:
	selp.b32 	%r217, %r223, %r224, %p54;
	selp.b64 	%rd75, %rd77, %rd78, %p54;
	selp.f32 	%f90, %f93, %f95, %p54;
	selp.f32 	%f89, %f94, %f96, %p54;
	shl.b32 	%r39, %r219, 1;
	setp.lt.u32 	%p51, %r219, 129;
	mov.u32 	%r219, %r39;
	@%p51 bra 	$L__BB19_4;
	ld.param.s8 	%rs3, [_ZN3cub18CUB_300001_SM_10006detail10merge_sort30DeviceMergeSortBlockSortKernelINS2_10policy_hubIN6thrust24THRUST_300001_SM_1000_NS6detail15normal_iteratorINS6_10device_ptrI5POINTEEEEE9Policy600ESC_PNS0_8NullTypeESC_SG_j13POINTCmpMilesSA_SF_EEvbT0_T1_T2_T3_T4_PT6_PT7_T5_NS1_7vsmem_tE_param_0];
	bar.sync 	0;
	setp.eq.s16 	%p52, %rs3, 0;
	@%p52 bra 	$L__BB19_17;
	st.shared.u32 	[%r5], %r218;
	st.shared.u64 	[%r5+8], %rd76;
	st.shared.v2.f32 	[%r5+16], {%f92, %f91};
	st.shared.u32 	[%r5+24], %r217;
	st.shared.u64 	[%r5+32], %rd75;
	st.shared.v2.f32 	[%r5+40], {%f90, %f89};
	bar.warp.sync 	-1;
	cvt.u64.u32 	%rd63, %r3;
	mov.u32 	%r196, %ctaid.x;
	shl.b32 	%r197, %r196, 9;
	mov.u32 	%r198, %tid.x;
	and.b32  	%r199, %r198, 31;
	or.b32  	%r200, %r199, %r197;
	cvt.u64.u32 	%rd64, %r200;
	add.s64 	%rd65, %rd64, %rd63;
	mad.lo.s64 	%rd66, %rd65, 24, %rd2;
	.pragma "used_bytes_mask 15";
	ld.shared.v2.u32 	{%r201, %r202}, [%r4];
	ld.shared.v2.u32 	{%r203, %r204}, [%r4+8];
	ld.shared.v2.u32 	{%r205, %r206}, [%r4+16];
	st.global.v2.u32 	[%rd66], {%r201, %r202};
	st.global.v2.u32 	[%rd66+8], {%r203, %r204};
	st.global.v2.u32 	[%rd66+16], {%r205, %r206};
	.pragma "used_bytes_mask 15";
	ld.shared.v2.u32 	{%r207, %r208}, [%r4+768];
	ld.shared.v2.u32 	{%r209, %r210}, [%r4+776];
	ld.shared.v2.u32 	{%r211, %r212}, [%r4+784];
	st.global.v2.u32 	[%rd66+768], {%r207, %r208};
	st.global.v2.u32 	[%rd66+776], {%r209, %r210};
	st.global.v2.u32 	[%rd66+784], {%r211, %r212};
	bra.uni 	$L__BB19_49;
$L__BB19_17:
	ld.param.u64 	%rd72, [_ZN3cub18CUB_300001_SM_10006detail10merge_sort30DeviceMergeSortBlockSortKernelINS2_10policy_hubIN6thrust24THRUST_300001_SM_1000_NS6detail15normal_iteratorINS6_10device_ptrI5POINTEEEEE9Policy600ESC_PNS0_8NullTypeESC_SG_j13POINTCmpMilesSA_SF_EEvbT0_T1_T2_T3_T4_PT6_PT7_T5_NS1_7vsmem_tE_param_6];
	st.shared.u32 	[%r5], %r218;
	st.shared.u64 	[%r5+8], %rd76;
	st.shared.v2.f32 	[%r5+16], {%f92, %f91};
	st.shared.u32 	[%r5+24], %r217;
	st.shared.u64 	[%r5+32], %rd75;
	st.shared.v2.f32 	[%r5+40], {%f90, %f89};
	bar.warp.sync 	-1;
	ld.shared.u32 	%r213, [%r4];
	ld.shared.u64 	%rd67, [%r4+8];
	ld.shared.v2.f32 	{%f81, %f82}, [%r4+16];
	ld.shared.u32 	%r214, [%r4+768];
	ld.shared.u64 	%rd68, [%r4+776];
	ld.shared.v2.f32 	{%f83, %f84}, [%r4+784];
	cvta.to.global.u64 	%rd69, %rd72;
	mad.lo.s64 	%rd70, %rd3, 24, %rd69;
	st.global.u32 	[%rd70], %r213;
	st.global.u64 	[%rd70+8], %rd67;
	st.global.v2.f32 	[%rd70+16], {%f81, %f82};
	st.global.u32 	[%rd70+768], %r214;
	st.global.u64 	[%rd70+776], %rd68;
	st.global.v2.f32 	[%rd70+784], {%f83, %f84};
	bra.uni 	$L__BB19_49;
$L__BB19_18:
	sub.s32 	%r95, %r91, %r1;
	min.s32 	%r40, %r95, 512;
	// begin inline asm
	griddepcontrol.wait;
	// end inline asm
	mul.wide.u32 	%rd47, %r1, 24;
	add.s64 	%rd48, %rd1, %rd47;
	mov.u32 	%r41, %tid.x;
	ld.global.u32 	%r226, [%rd48];
	ld.global.u64 	%rd80, [%rd48+8];
	ld.global.v2.f32 	{%f99, %f100}, [%rd48+16];
	and.b32  	%r96, %r41, 31;
	shl.b32 	%r97, %r41, 1;
	and.b32  	%r98, %r97, 1984;
	or.b32  	%r43, %r98, %r96;
	setp.ge.s32 	%p10, %r43, %r40;
	mul.lo.s32 	%r99, %r43, 24;
	cvt.u64.u32 	%rd49, %r99;
	add.s64 	%rd19, %rd48, %rd49;
	mov.f32 	%f97, %f100;
	mov.f32 	%f98, %f99;
	mov.u64 	%rd79, %rd80;
	mov.u32 	%r225, %r226;
	@%p10 bra 	$L__BB19_20;
	ld.global.u32 	%r225, [%rd19];
	ld.global.u64 	%rd79, [%rd19+8];
	ld.global.v2.f32 	{%f98, %f97}, [%rd19+16];
$L__BB19_20:
	add.s32 	%r46, %r43, 32;
	setp.ge.s32 	%p11, %r46, %r40;
	@%p11 bra 	$L__BB19_22;
	ld.global.u32 	%r226, [%rd19+768];
	ld.global.u64 	%rd80, [%rd19+776];
	ld.global.v2.f32 	{%f99, %f100}, [%rd19+784];
$L__BB19_22:
	// begin inline asm
	mov.u32 %r100, %laneid;
	// end inline asm
	add.s32 	%r103, %r100, %r98;
	mov.u32 	%r104, _ZZN3cub18CUB_300001_SM_10006detail10merge_sort30DeviceMergeSortBlockSortKernelINS2_10policy_hubIN6thrust24THRUST_300001_SM_1000_NS6detail15normal_iteratorINS6_10device_ptrI5POINTEEEEE9Policy600ESC_PNS0_8NullTypeESC_SG_j13POINTCmpMilesSA_SF_EEvbT0_T1_T2_T3_T4_PT6_PT7_T5_NS1_7vsmem_tEE19static_temp_storage;
	mad.lo.s32 	%r49, %r103, 24, %r104;
	st.shared.u32 	[%r49], %r225;
	st.shared.u64 	[%r49+8], %rd79;
	st.shared.v2.f32 	[%r49+16], {%f98, %f97};
	st.shared.u32 	[%r49+768], %r226;
	st.shared.u64 	[%r49+776], %rd80;
	st.shared.v2.f32 	[%r49+784], {%f99, %f100};
	bar.warp.sync 	-1;
	mad.lo.s32 	%r50, %r100, 24, %r49;
	ld.shared.u32 	%r230, [%r50];
	ld.shared.u64 	%rd24, [%r50+8];
	.pragma "used_bytes_mask 4095";
	ld.shared.v4.u32 	{%r106, %r107, %r108, %r109}, [%r50+16];
	mov.b32 	%f40, %r107;
	mov.b32 	%f39, %r106;
	ld.shared.u64 	%rd50, [%r50+32];
	ld.shared.v2.f32 	{%f75, %f76}, [%r50+40];
	bar.sync 	0;
	// begin inline asm
	griddepcontrol.launch_dependents;
	// end inline asm
	or.b32  	%r110, %r97, 1;
	setp.lt.u32 	%p12, %r110, %r40;
	selp.b32 	%r111, %r108, %r230, %p12;
	selp.b64 	%rd84, %rd50, %rd24, %p12;
	selp.f32 	%f107, %f75, %f39, %p12;
	selp.f32 	%f108, %f76, %f40, %p12;
	setp.ge.u32 	%p13, %r97, %r40;
	setp.ge.s32 	%p14, %r111, %r230;
	or.pred  	%p15, %p13, %p14;
	mov.u32 	%r229, %r111;
	mov.f32 	%f105, %f40;
	mov.f32 	%f106, %f39;
	mov.u64 	%rd83, %rd24;
	@%p15 bra 	$L__BB19_24;
	mov.u32 	%r229, %r230;
	mov.f32 	%f105, %f108;
	mov.f32 	%f106, %f107;
	mov.u64 	%rd83, %rd84;
	mov.u64 	%rd84, %rd24;
	mov.u32 	%r230, %r111;
	mov.f32 	%f107, %f39;
	mov.f32 	%f108, %f40;
$L__BB19_24:
	mov.b32 	%r231, 2;
	mad.lo.s32 	%r115, %r41, 48, %r104;
$L__BB19_25:
	bar.sync 	0;
	add.s32 	%r113, %r231, -1;
	st.shared.u32 	[%r115], %r230;
	st.shared.u64 	[%r115+8], %rd83;
	st.shared.v2.f32 	[%r115+16], {%f106, %f105};
	st.shared.u32 	[%r115+24], %r229;
	st.shared.u64 	[%r115+32], %rd84;
	st.shared.v2.f32 	[%r115+40], {%f107, %f108};
	bar.sync 	0;
	neg.s32 	%r116, %r231;
	and.b32  	%r117, %r41, %r116;
	shl.b32 	%r118, %r117, 1;
	and.b32  	%r119, %r113, %r41;
	shl.b32 	%r120, %r119, 1;
	min.s32 	%r58, %r120, %r40;
	min.s32 	%r59, %r118, %r40;
	add.s32 	%r121, %r59, %r231;
	min.s32 	%r60, %r121, %r40;
	add.s32 	%r122, %r60, %r231;
	min.s32 	%r61, %r122, %r40;
	sub.s32 	%r123, %r60, %r59;
	sub.s32 	%r124, %r61, %r60;
	setp.lt.s32 	%p16, %r58, %r124;
	sub.s32 	%r125, %r58, %r124;
	selp.b32 	%r234, 0, %r125, %p16;
	min.s32 	%r232, %r123, %r58;
	setp.ge.s32 	%p17, %r234, %r232;
	@%p17 bra 	$L__BB19_28;
	add.s32 	%r64, %r60, %r58;
$L__BB19_27:
	sub.s32 	%r126, %r232, %r234;
	shr.u32 	%r127, %r126, 31;
	add.s32 	%r128, %r126, %r127;
	shr.s32 	%r129, %r128, 1;
	add.s32 	%r130, %r129, %r234;
	add.s32 	%r131, %r130, %r59;
	mov.u32 	%r132, _ZZN3cub18CUB_300001_SM_10006detail10merge_sort30DeviceMergeSortBlockSortKernelINS2_10policy_hubIN6thrust24THRUST_300001_SM_1000_NS6detail15normal_iteratorINS6_10device_ptrI5POINTEEEEE9Policy600ESC_PNS0_8NullTypeESC_SG_j13POINTCmpMilesSA_SF_EEvbT0_T1_T2_T3_T4_PT6_PT7_T5_NS1_7vsmem_tEE19static_temp_storage;
	mad.lo.s32 	%r133, %r131, 24, %r132;
	ld.shared.u32 	%r134, [%r133];
	not.b32 	%r135, %r130;
	add.s32 	%r136, %r64, %r135;
	mad.lo.s32 	%r137, %r136, 24, %r132;
	ld.shared.u32 	%r138, [%r137];
	setp.lt.s32 	%p18, %r138, %r134;
	add.s32 	%r139, %r130, 1;
	selp.b32 	%r234, %r234, %r139, %p18;
	selp.b32 	%r232, %r130, %r232, %p18;
	setp.lt.s32 	%p19, %r234, %r232;
	@%p19 bra 	$L__BB19_27;
$L__BB19_28:
	add.s32 	%r70, %r234, %r59;
	add.s32 	%r140, %r60, %r58;
	sub.s32 	%r71, %r140, %r234;
	mov.u32 	%r141, _ZZN3cub18CUB_300001_SM_10006detail10merge_sort30DeviceMergeSortBlockSortKernelINS2_10policy_hubIN6thrust24THRUST_300001_SM_1000_NS6detail15normal_iteratorINS6_10device_ptrI5POINTEEEEE9Policy600ESC_PNS0_8NullTypeESC_SG_j13POINTCmpMilesSA_SF_EEvbT0_T1_T2_T3_T4_PT6_PT7_T5_NS1_7vsmem_tEE19static_temp_storage;
	mad.lo.s32 	%r72, %r70, 24, %r141;
	ld.shared.u32 	%r236, [%r72];
	ld.shared.u64 	%rd86, [%r72+8];
	ld.shared.v2.f32 	{%f111, %f112}, [%r72+16];
	mad.lo.s32 	%r74, %r71, 24, %r141;
	ld.shared.u32 	%r235, [%r74];
	ld.shared.u64 	%rd85, [%r74+8];
	ld.shared.v2.f32 	{%f109, %f110}, [%r74+16];
	setp.ge.s32 	%p21, %r71, %r61;
	mov.pred 	%p55, 0;
	@%p21 bra 	$L__BB19_30;
	setp.ge.s32 	%p22, %r70, %r60;
	setp.lt.s32 	%p23, %r235, %r236;
	or.pred  	%p55, %p22, %p23;
$L__BB19_30:
	selp.b32 	%r230, %r235, %r236, %p55;
	selp.b64 	%rd83, %rd85, %rd86, %p55;
	selp.f32 	%f106, %f109, %f111, %p55;
	selp.f32 	%f105, %f110, %f112, %p55;
	selp.u32 	%r142, 1, 0, %p55;
	add.s32 	%r77, %r71, %r142;
	not.pred 	%p24, %p55;
	selp.u32 	%r143, 1, 0, %p24;
	add.s32 	%r78, %r70, %r143;
	@%p24 bra 	$L__BB19_32;
	ld.shared.u32 	%r235, [%r74+24];
	ld.shared.u64 	%rd85, [%r74+32];
	ld.shared.v2.f32 	{%f109, %f110}, [%r74+40];
	bra.uni 	$L__BB19_33;
$L__BB19_32:
	ld.shared.u32 	%r236, [%r72+24];
	ld.shared.u64 	%rd86, [%r72+32];
	ld.shared.v2.f32 	{%f111, %f112}, [%r72+40];
$L__BB19_33:
	setp.ge.s32 	%p26, %r77, %r61;
	mov.pred 	%p56, 0;
	@%p26 bra 	$L__BB19_35;
	setp.ge.s32 	%p27, %r78, %r60;
	setp.lt.s32 	%p28, %r235, %r236;
	or.pred  	%p56, %p27, %p28;
$L__BB19_35:
	selp.b32 	%r229, %r235, %r236, %p56;
	selp.b64 	%rd84, %rd85, %rd86, %p56;
	selp.f32 	%f107, %f109, %f111, %p56;
	selp.f32 	%f108, %f110, %f112, %p56;
	shl.b32 	%r84, %r231, 1;
	setp.lt.u32 	%p29, %r231, 129;
	mov.u32 	%r231, %r84;
	@%p29 bra 	$L__BB19_25;
	ld.param.s8 	%rs2, [_ZN3cub18CUB_300001_SM_10006detail10merge_sort30DeviceMergeSortBlockSortKernelINS2_10policy_hubIN6thrust24THRUST_300001_SM_1000_NS6detail15normal_iteratorINS6_10device_ptrI5POINTEEEEE9Policy600ESC_PNS0_8NullTypeESC_SG_j13POINTCmpMilesSA_SF_EEvbT0_T1_T2_T3_T4_PT6_PT7_T5_NS1_7vsmem_tE_param_0];
	bar.sync 	0;
	setp.eq.s16 	%p30, %rs2, 0;
	@%p30 bra 	$L__BB19_43;
	st.shared.u32 	[%r50], %r230;
	st.shared.u64 	[%r50+8], %rd83;
	st.shared.v2.f32 	[%r50+16], {%f106, %f105};
	st.shared.u32 	[%r50+24], %r229;
	st.shared.u64 	[%r50+32], %rd84;
	st.shared.v2.f32 	[%r50+40], {%f107, %f108};
	bar.warp.sync 	-1;
	ld.shared.u32 	%r85, [%r49];
	ld.shared.u64 	%rd38, [%r49+8];
	ld.shared.v2.f32 	{%f67, %f68}, [%r49+16];
	ld.shared.u32 	%r86, [%r49+768];
	ld.shared.u64 	%rd39, [%r49+776];
	ld.shared.v2.f32 	{%f69, %f70}, [%r49+784];
	setp.eq.s32 	%p31, %r41, 0;
	@%p31 bra 	$L__BB19_38;
	bra.uni 	$L__BB19_39;
$L__BB19_38:
	st.volatile.shared.u32 	[_ZZN3cub18CUB_300001_SM_10006detail10merge_sort30DeviceMergeSortBlockSortKernelINS2_10policy_hubIN6thrust24THRUST_300001_SM_1000_NS6detail15normal_iteratorINS6_10device_ptrI5POINTEEEEE9Policy600ESC_PNS0_8NullTypeESC_SG_j13POINTCmpMilesSA_SF_EEvbT0_T1_T2_T3_T4_PT6_PT7_T5_NS1_7vsmem_tEE19static_temp_storage+12288], %r40;
$L__BB19_39:
	bar.sync 	0;
	ld.volatile.shared.u32 	%r89, [_ZZN3cub18CUB_300001_SM_10006detail10merge_sort30DeviceMergeSortBlockSortKernelINS2_10policy_hubIN6thrust24THRUST_300001_SM_1000_NS6detail15normal_iteratorINS6_10device_ptrI5POINTEEEEE9Policy600ESC_PNS0_8NullTypeESC_SG_j13POINTCmpMilesSA_SF_EEvbT0_T1_T2_T3_T4_PT6_PT7_T5_NS1_7vsmem_tEE19static_temp_storage+12288];
	mov.u32 	%r144, %tid.x;
	shl.b32 	%r145, %r144, 1;
	and.b32  	%r146, %r145, 1984;
	cvt.u64.u32 	%rd51, %r146;
	mov.u32 	%r147, %ctaid.x;
	shl.b32 	%r148, %r147, 9;
	and.b32  	%r149, %r144, 31;
	or.b32  	%r150, %r149, %r148;
	cvt.u64.u32 	%rd52, %r150;
	add.s64 	%rd53, %rd52, %rd51;
	setp.ge.s32 	%p32, %r43, %r89;
	mad.lo.s64 	%rd42, %rd53, 24, %rd2;
	@%p32 bra 	$L__BB19_41;
	st.global.u32 	[%rd42], %r85;
	st.global.u64 	[%rd42+8], %rd38;
	st.global.v2.f32 	[%rd42+16], {%f67, %f68};
$L__BB19_41:
	setp.ge.s32 	%p33, %r46, %r89;
	@%p33 bra 	$L__BB19_49;
	st.global.u32 	[%rd42+768], %r86;
	st.global.u64 	[%rd42+776], %rd39;
	st.global.v2.f32 	[%rd42+784], {%f69, %f70};
	bra.uni 	$L__BB19_49;
$L__BB19_43:
	st.shared.u32 	[%r50], %r230;
	st.shared.u64 	[%r50+8], %rd83;
	st.shared.v2.f32 	[%r50+16], {%f106, %f105};
	st.shared.u32 	[%r50+24], %r229;
	st.shared.u64 	[%r50+32], %rd84;
	st.shared.v2.f32 	[%r50+40], {%f107, %f108};
	bar.warp.sync 	-1;
	ld.shared.u32 	%r87, [%r49];
	ld.shared.u64 	%rd40, [%r49+8];
	ld.shared.v2.f32 	{%f71, %f72}, [%r49+16];
	ld.shared.u32 	%r88, [%r49+768];
	ld.shared.u64 	%rd41, [%r49+776];
	ld.shared.v2.f32 	{%f73, %f74}, [%r49+784];
	setp.eq.s32 	%p34, %r41, 0;
	@%p34 bra 	$L__BB19_44;
	bra.uni 	$L__BB19_45;
$L__BB19_44:
	st.volatile.shared.u32 	[_ZZN3cub18CUB_300001_SM_10006detail10merge_sort30DeviceMergeSortBlockSortKernelINS2_10policy_hubIN6thrust24THRUST_300001_SM_1000_NS6detail15normal_iteratorINS6_10device_ptrI5POINTEEEEE9Policy600ESC_PNS0_8NullTypeESC_SG_j13POINTCmpMilesSA_SF_EEvbT0_T1_T2_T3_T4_PT6_PT7_T5_NS1_7vsmem_tEE19static_temp_storage+12288], %r40;
$L__BB19_45:
	ld.param.u64 	%rd71, [_ZN3cub18CUB_300001_SM_10006detail10merge_sort30DeviceMergeSortBlockSortKernelINS2_10policy_hubIN6thrust24THRUST_300001_SM_1000_NS6detail15normal_iteratorINS6_10device_ptrI5POINTEEEEE9Policy600ESC_PNS0_8NullTypeESC_SG_j13POINTCmpMilesSA_SF_EEvbT0_T1_T2_T3_T4_PT6_PT7_T5_NS1_7vsmem_tE_param_6];
	bar.sync 	0;
	ld.volatile.shared.u32 	%r90, [_ZZN3cub18CUB_300001_SM_10006detail10merge_sort30DeviceMergeSortBlockSortKernelINS2_10policy_hubIN6thrust24THRUST_300001_SM_1000_NS6detail15normal_iteratorINS6_10device_ptrI5POINTEEEEE9Policy600ESC_PNS0_8NullTypeESC_SG_j13POINTCmpMilesSA_SF_EEvbT0_T1_T2_T3_T4_PT6_PT7_T5_NS1_7vsmem_tEE19static_temp_storage+12288];
	setp.ge.s32 	%p35, %r43, %r90;
	cvt.u64.u32 	%rd54, %r43;
	mov.u32 	%r151, %ctaid.x;
	shl.b32 	%r152, %r151, 9;
	cvt.u64.u32 	%rd55, %r152;
	add.s64 	%rd56, %rd54, %rd55;
	cvta.to.global.u64 	%rd57, %rd71;
	mad.lo.s64 	%rd43, %rd56, 24, %rd57;
	@%p35 bra 	$L__BB19_47;
	st.global.u32 	[%rd43], %r87;
	st.global.u64 	[%rd43+8], %rd40;
	st.global.v2.f32 	[%rd43+16], {%f71, %f72};
$L__BB19_47:
	setp.ge.s32 	%p36, %r46, %r90;
	@%p36 bra 	$L__BB19_49;
	st.global.u32 	[%rd43+768], %r88;
	st.global.u64 	[%rd43+776], %rd41;
	st.global.v2.f32 	[%rd43+784], {%f73, %f74};
$L__BB19_49:
	ret;

}
	// .globl	_ZN3cub18CUB_300001_SM_10006detail10merge_sort30DeviceMergeSortPartitionKernelIN6thrust24THRUST_300001_SM_1000_NS6detail15normal_iteratorINS5_10device_ptrI5POINTEEEEj13POINTCmpMilesS9_EEvbT_PT2_T0_SG_PSG_T1_SG_i
.visible .entry _ZN3cub18CUB_300001_SM_10006detail10merge_sort30DeviceMergeSortPartitionKernelIN6thrust24THRUST_300001_SM_1000_NS6detail15normal_iteratorINS5_10device_ptrI5POINTEEEEj13POINTCmpMilesS9_EEvbT_PT2_T0_SG_PSG_T1_SG_i(
	.param .u8 _ZN3cub18CUB_300001_SM_10006detail10merge_sort30DeviceMergeSortPartitionKernelIN6thrust24THRUST_300001_SM_1000_NS6detail15normal_iteratorINS5_10device_ptrI5POINTEEEEj13POINTCmpMilesS9_EEvbT_PT2_T0_SG_PSG_T1_SG_i_param_0,
	.param .align 8 .b8 _ZN3cub18CUB_300001_SM_10006detail10merge_sort30DeviceMergeSortPartitionKernelIN6thrust24THRUST_300001_SM_1000_NS6detail15normal_iteratorINS5_10device_ptrI5POINTEEEEj13POINTCmpMilesS9_EEvbT_PT2_T0_SG_PSG_T1_SG_i_param_1[8],
	.param .u64 .ptr .align 1 _ZN3cub18CUB_300001_SM_10006detail10merge_sort30DeviceMergeSortPartitionKernelIN6thrust24THRUST_300001_SM_1000_NS6detail15normal_iteratorINS5_10device_ptrI5POINTEEEEj13POINTCmpMilesS9_EEvbT_PT2_T0_SG_PSG_T1_SG_i_param_2,
	.param .u32 _ZN3cub18CUB_300001_SM_10006detail10merge_sort30DeviceMergeSortPartitionKernelIN6thrust24THRUST_300001_SM_1000_NS6detail15normal_iteratorINS5_10device_ptrI5POINTEEEEj13POINTCmpMilesS9_EEvbT_PT2_T0_SG_PSG_T1_SG_i_param_3,
	.param .u32 _ZN3cub18CUB_300001_SM_10006detail10merge_sort30DeviceMergeSortPartitionKernelIN6thrust24THRUST_300001_SM_1000_NS6detail15normal_iteratorINS5_10device_ptrI5POINTEEEEj13POINTCmpMilesS9_EEvbT_PT2_T0_SG_PSG_T1_SG_i_param_4,
	.param .u64 .ptr .align 1 _ZN3cub18CUB_300001_SM_10006detail10merge_sort30DeviceMergeSortPartitionKernelIN6thrust24THRUST_300001_SM_1000_NS6detail15normal_iteratorINS5_10device_ptrI5POINTEEEEj13POINTCmpMilesS9_EEvbT_PT2_T0_SG_PSG_T1_SG_i_param_5,
	.param .align 1 .b8 _ZN3cub18CUB_300001_SM_10006detail10merge_sort30DeviceMergeSortPartitionKernelIN6thrust24THRUST_300001_SM_1000_NS6detail15normal_iteratorINS5_10device_ptrI5POINTEEEEj13POINTCmpMilesS9_EEvbT_PT2_T0_SG_PSG_T1_SG_i_param_6[1],
	.param .u32 _ZN3cub18CUB_300001_SM_10006detail10merge_sort30DeviceMergeSortPartitionKernelIN6thrust24THRUST_300001_SM_1000_NS6detail15normal_iteratorINS5_10device_ptrI5POINTEEEEj13POINTCmpMilesS9_EEvbT_PT2_T0_SG_PSG_T1_SG_i_param_7,
	.param .u32 _ZN3cub18CUB_300001_SM_10006detail10merge_sort30DeviceMergeSortPartitionKernelIN6thrust24THRUST_300001_SM_1000_NS6detail15normal_iteratorINS5_10device_ptrI5POINTEEEEj13POINTCmpMilesS9_EEvbT_PT2_T0_SG_PSG_T1_SG_i_param_8
)
{
	.reg .pred 	%p<10>;
	.reg .b16 	%rs<2>;
	.reg .b32 	%r<70>;
	.reg .b64 	%rd<28>;

	ld.param.u64 	%rd9, [_ZN3cub18CUB_300001_SM_10006detail10merge_sort30DeviceMergeSortPartitionKernelIN6thrust24THRUST_300001_SM_1000_NS6detail15normal_iteratorINS5_10device_ptrI5POINTEEEEj13POINTCmpMilesS9_EEvbT_PT2_T0_SG_PSG_T1_SG_i_param_1];
	ld.param.s8 	%rs1, [_ZN3cub18CUB_300001_SM_10006detail10merge_sort30DeviceMergeSortPartitionKernelIN6thrust24THRUST_300001_SM_1000_NS6detail15normal_iteratorINS5_10device_ptrI5POINTEEEEj13POINTCmpMilesS9_EEvbT_PT2_T0_SG_PSG_T1_SG_i_param_0];
	ld.param.u64 	%rd10, [_ZN3cub18CUB_300001_SM_10006detail10merge_sort30DeviceMergeSortPartitionKernelIN6thrust24THRUST_300001_SM_1000_NS6detail15normal_iteratorINS5_10device_ptrI5POINTEEEEj13POINTCmpMilesS9_EEvbT_PT2_T0_SG_PSG_T1_SG_i_param_2];
	ld.param.u32 	%r20, [_ZN3cub18CUB_300001_SM_10006detail10merge_sort30DeviceMergeSortPartitionKernelIN6thrust24THRUST_300001_SM_1000_NS6detail15normal_iteratorINS5_10device_ptrI5POINTEEEEj13POINTCmpMilesS9_EEvbT_PT2_T0_SG_PSG_T1_SG_i_param_3];
	ld.param.u32 	%r21, [_ZN3cub18CUB_300001_SM_10006detail10merge_sort30DeviceMergeSortPartitionKernelIN6thrust24THRUST_300001_SM_1000_NS6detail15normal_iteratorINS5_10device_ptrI5POINTEEEEj13POINTCmpMilesS9_EEvbT_PT2_T0_SG_PSG_T1_SG_i_param_4];
	ld.param.u64 	%rd11, [_ZN3cub18CUB_300001_SM_10006detail10merge_sort30DeviceMergeSortPartitionKernelIN6thrust24THRUST_300001_SM_1000_NS6detail15normal_iteratorINS5_10device_ptrI5POINTEEEEj13POINTCmpMilesS9_EEvbT_PT2_T0_SG_PSG_T1_SG_i_param_5];
	ld.param.u32 	%r22, [_ZN3cub18CUB_300001_SM_10006detail10merge_sort30DeviceMergeSortPartitionKernelIN6thrust24THRUST_300001_SM_1000_NS6detail15normal_iteratorINS5_10device_ptrI5POINTEEEEj13POINTCmpMilesS9_EEvbT_PT2_T0_SG_PSG_T1_SG_i_param_7];
	ld.param.u32 	%r23, [_ZN3cub18CUB_300001_SM_10006detail10merge_sort30DeviceMergeSortPartitionKernelIN6thrust24THRUST_300001_SM_1000_NS6detail15normal_iteratorINS5_10device_ptrI5POINTEEEEj13POINTCmpMilesS9_EEvbT_PT2_T0_SG_PSG_T1_SG_i_param_8];
	cvta.to.global.u64 	%rd1, %rd11;
	mov.u32 	%r24, %ntid.x;
	mov.u32 	%r25, %ctaid.x;
	mov.u32 	%r26, %tid.x;
	mad.lo.s32 	%r1, %r24, %r25, %r26;
	setp.ge.u32 	%p1, %r1, %r21;
	@%p1 bra 	$L__BB20_11;
	shr.u32 	%r27, %r22, 1;
	add.s32 	%r2, %r22, -1;
	neg.s32 	%r28, %r22;
	and.b32  	%r29, %r1, %r28;
	mul.lo.s32 	%r30, %r23, %r29;
	mul.lo.s32 	%r31, %r23, %r27;
	min.u32 	%r3, %r30, %r20;
	not.b32 	%r32, %r30;
	min.u32 	%r33, %r31, %r32;
	add.s32 	%r34, %r33, %r30;
	min.u32 	%r4, %r34, %r20;
	not.b32 	%r35, %r4;
	min.u32 	%r36, %r31, %r35;
	add.s32 	%r37, %r36, %r4;
	min.u32 	%r5, %r37, %r20;
	// begin inline asm
	griddepcontrol.wait;
	// end inline asm
	add.s32 	%r38, %r1, 1;
	setp.ne.s32 	%p2, %r38, %r21;
	@%p2 bra 	$L__BB20_3;
	mul.wide.u32 	%rd26, %r1, 4;
	add.s64 	%rd27, %rd1, %rd26;
	st.global.u32 	[%rd27], %r4;
	bra.uni 	$L__BB20_11;
$L__BB20_3:
	sub.s32 	%r39, %r5, %r3;
	and.b32  	%r40, %r2, %r1;
	mul.lo.s32 	%r41, %r40, %r23;
	min.u32 	%r6, %r41, %r39;
	setp.eq.s16 	%p3, %rs1, 0;
	@%p3 bra 	$L__BB20_7;
	sub.s32 	%r42, %r4, %r3;
	sub.s32 	%r43, %r5, %r4;
	max.u32 	%r44, %r6, %r43;
	sub.s32 	%r69, %r44, %r43;
	min.u32 	%r65, %r42, %r6;
	setp.ge.u32 	%p4, %r69, %r65;
	@%p4 bra 	$L__BB20_10;
	cvta.to.global.u64 	%rd3, %rd9;
	cvt.u64.u32 	%rd4, %r4;
	cvt.u64.u32 	%rd5, %r3;
$L__BB20_6:
	sub.s32 	%r45, %r65, %r69;
	shr.u32 	%r46, %r45, 1;
	add.s32 	%r47, %r46, %r69;
	cvt.u64.u32 	%rd12, %r47;
	add.s64 	%rd13, %rd12, %rd5;
	mad.lo.s64 	%rd14, %rd13, 24, %rd3;
	ld.global.u32 	%r48, [%rd14];
	not.b32 	%r49, %r47;
	add.s32 	%r50, %r6, %r49;
	cvt.u64.u32 	%rd15, %r50;
	add.s64 	%rd16, %rd15, %rd4;
	mad.lo.s64 	%rd17, %rd16, 24, %rd3;
	ld.global.u32 	%r51, [%rd17];
	setp.lt.s32 	%p5, %r51, %r48;
	add.s32 	%r52, %r47, 1;
	selp.b32 	%r69, %r69, %r52, %p5;
	selp.b32 	%r65, %r47, %r65, %p5;
	setp.lt.u32 	%p6, %r69, %r65;
	@%p6 bra 	$L__BB20_6;
	bra.uni 	$L__BB20_10;
$L__BB20_7:
	sub.s32 	%r53, %r4, %r3;
	sub.s32 	%r54, %r5, %r4;
	max.u32 	%r55, %r6, %r54;
	sub.s32 	%r69, %r55, %r54;
	min.u32 	%r67, %r53, %r6;
	setp.ge.u32 	%p7, %r69, %r67;
	@%p7 bra 	$L__BB20_10;
	cvta.to.global.u64 	%rd6, %rd10;
	cvt.u64.u32 	%rd7, %r4;
	cvt.u64.u32 	%rd8, %r3;
$L__BB20_9:
	sub.s32 	%r56, %r67, %r69;
	shr.u32 	%r57, %r56, 1;
	add.s32 	%r58, %r57, %r69;
	cvt.u64.u32 	%rd18, %r58;
	add.s64 	%rd19, %rd18, %rd8;
	mad.lo.s64 	%rd20, %rd19, 24, %rd6;
	ld.global.u32 	%r59, [%rd20];
	not.b32 	%r60, %r58;
	add.s32 	%r61, %r6, %r60;
	cvt.u64.u32 	%rd21, %r61;
	add.s64 	%rd22, %rd21, %rd7;
	mad.lo.s64 	%rd23, %rd22, 24, %rd6;
	ld.global.u32 	%r62, [%rd23];
	setp.lt.s32 	%p8, %r62, %r59;
	add.s32 	%r63, %r58, 1;
	selp.b32 	%r69, %r69, %r63, %p8;
	selp.b32 	%r67, %r58, %r67, %p8;
	setp.lt.u32 	%p9, %r69, %r67;
	@%p9 bra 	$L__BB20_9;
$L__BB20_10:
	add.s32 	%r64, %r69, %r3;
	mul.wide.u32 	%rd24, %r1, 4;
	add.s64 	%rd25, %rd1, %rd24;
	st.global.u32 	[%rd25], %r64;
$L__BB20_11:
	ret;

}
	// .globl	_ZN3cub18CUB_300001_SM_10006detail10merge_sort26DeviceMergeSortMergeKernelINS2_10policy_hubIN6thrust24THRUST_300001_SM_1000_NS6detail15normal_iteratorINS6_10device_ptrI5POINTEEEEE9Policy600ESC_PNS0_8NullTypeESC_SG_j13POINTCmpMilesSA_SF_EEvbT2_T3_T4_PT6_PT7_T5_PSK_SK_NS1_7vsmem_tE
.visible .entry _ZN3cub18CUB_300001_SM_10006detail10merge_sort26DeviceMergeSortMergeKernelINS2_10policy_hubIN6thrust24THRUST_300001_SM_1000_NS6detail15normal_iteratorINS6_10device_ptrI5POINTEEEEE9Policy600ESC_PNS0_8NullTypeESC_SG_j13POINTCmpMilesSA_SF_EEvbT2_T3_T4_PT6_PT7_T5_PSK_SK_NS1_7vsmem_tE(
	.param .u8 _ZN3cub18CUB_300001_SM_10006detail10merge_sort26DeviceMergeSortMergeKernelINS2_10policy_hubIN6thrust24THRUST_300001_SM_1000_NS6detail15normal_iteratorINS6_10device_ptrI5POINTEEEEE9Policy600ESC_PNS0_8NullTypeESC_SG_j13POINTCmpMilesSA_SF_EEvbT2_T3_T4_PT6_PT7_T5_PSK_SK_NS1_7vsmem_tE_param_0,
	.param .align 8 .b8 _ZN3cub18CUB_300001_SM_10006detail10merge_sort26DeviceMergeSortMergeKernelINS2_10policy_hubIN6thrust24THRUST_300001_SM_1000_NS6detail15normal_iteratorINS6_10device_ptrI5POINTEEEEE9Policy600ESC_PNS0_8NullTypeESC_SG_j13POINTCmpMilesSA_SF_EEvbT2_T3_T4_PT6_PT7_T5_PSK_SK_NS1_7vsmem_tE_param_1[8],
	.param .u64 .ptr .align 1 _ZN3cub18CUB_300001_SM_10006detail10merge_sort26DeviceMergeSortMergeKernelINS2_10policy_hubIN6thrust24THRUST_300001_SM_1000_NS6detail15normal_iteratorINS6_10device_ptrI5POINTEEEEE9Policy600ESC_PNS0_8NullTypeESC_SG_j13POINTCmpMilesSA_SF_EEvbT2_T3_T4_PT6_PT7_T5_PSK_SK_NS1_7vsmem_tE_param_2,
	.param .u32 _ZN3cub18CUB_300001_SM_10006detail10merge_sort26DeviceMergeSortMergeKernelINS2_10policy_hubIN6thrust24THRUST_300001_SM_1000_NS6detail15normal_iteratorINS6_10device_ptrI5POINTEEEEE9Policy600ESC_PNS0_8NullTypeESC_SG_j13POINTCmpMilesSA_SF_EEvbT2_T3_T4_PT6_PT7_T5_PSK_SK_NS1_7vsmem_tE_param_3,
	.param .u64 .ptr .align 1 _ZN3cub18CUB_300001_SM_10006detail10merge_sort26DeviceMergeSortMergeKernelINS2_10policy_hubIN6thrust24THRUST_300001_SM_1000_NS6detail15normal_iteratorINS6_10device_ptrI5POINTEEEEE9Policy600ESC_PNS0_8NullTypeESC_SG_j13POINTCmpMilesSA_SF_EEvbT2_T3_T4_PT6_PT7_T5_PSK_SK_NS1_7vsmem_tE_param_4,
	.param .u64 .ptr .align 1 _ZN3cub18CUB_300001_SM_10006detail10merge_sort26DeviceMergeSortMergeKernelINS2_10policy_hubIN6thrust24THRUST_300001_SM_1000_NS6detail15normal_iteratorINS6_10device_ptrI5POINTEEEEE9Policy600ESC_PNS0_8NullTypeESC_SG_j13POINTCmpMilesSA_SF_EEvbT2_T3_T4_PT6_PT7_T5_PSK_SK_NS1_7vsmem_tE_param_5,
	.param .align 1 .b8 _ZN3cub18CUB_300001_SM_10006detail10merge_sort26DeviceMergeSortMergeKernelINS2_10policy_hubIN6thrust24THRUST_300001_SM_1000_NS6detail15normal_iteratorINS6_10device_ptrI5POINTEEEEE9Policy600ESC_PNS0_8NullTypeESC_SG_j13POINTCmpMilesSA_SF_EEvbT2_T3_T4_PT6_PT7_T5_PSK_SK_NS1_7vsmem_tE_param_6[1],
	.param .u64 .ptr .align 1 _ZN3cub18CUB_300001_SM_10006detail10merge_sort26DeviceMergeSortMergeKernelINS2_10policy_hubIN6thrust24THRUST_300001_SM_1000_NS6detail15normal_iteratorINS6_10device_ptrI5POINTEEEEE9Policy600ESC_PNS0_8NullTypeESC_SG_j13POINTCmpMilesSA_SF_EEvbT2_T3_T4_PT6_PT7_T5_PSK_SK_NS1_7vsmem_tE_param_7,
	.param .u32 _ZN3cub18CUB_300001_SM_10006detail10merge_sort26DeviceMergeSortMergeKernelINS2_10policy_hubIN6thrust24THRUST_300001_SM_1000_NS6detail15normal_iteratorINS6_10device_ptrI5POINTEEEEE9Policy600ESC_PNS0_8NullTypeESC_SG_j13POINTCmpMilesSA_SF_EEvbT2_T3_T4_PT6_PT7_T5_PSK_SK_NS1_7vsmem_tE_param_8,
	.param .align 8 .b8 _ZN3cub18CUB_300001_SM_10006detail10merge_sort26DeviceMergeSortMergeKernelINS2_10policy_hubIN6thrust24THRUST_300001_SM_1000_NS6detail15normal_iteratorINS6_10device_ptrI5POINTEEEEE9Policy600ESC_PNS0_8NullTypeESC_SG_j13POINTCmpMilesSA_SF_EEvbT2_T3_T4_PT6_PT7_T5_PSK_SK_NS1_7vsmem_tE_param_9[8]
)
.maxntid 256
{
	.reg .pred 	%p<66>;
	.reg .b16 	%rs<2>;
	.reg .b32 	%r<263>;
	.reg .b32 	%f<109>;
	.reg .b64 	%rd<147>;
	// demoted variable
	.shared .align 16 .b8 _ZZN3cub18CUB_300001_SM_10006detail10merge_sort26DeviceMergeSortMergeKernelINS2_10policy_hubIN6thrust24THRUST_300001_SM_1000_NS6detail15normal_iteratorINS6_10device_ptrI5POINTEEEEE9Policy600ESC_PNS0_8NullTypeESC_SG_j13POINTCmpMilesSA_SF_EEvbT2_T3_T4_PT6_PT7_T5_PSK_SK_NS1_7vsmem_tEE19static_temp_storage[12320];
	ld.param.s8 	%rs1, [_ZN3cub18CUB_300001_SM_10006detail10merge_sort26DeviceMergeSortMergeKernelINS2_10policy_hubIN6thrust24THRUST_300001_SM_1000_NS6detail15normal_iteratorINS6_10device_ptrI5POINTEEEEE9Policy600ESC_PNS0_8NullTypeESC_SG_j13POINTCmpMilesSA_SF_EEvbT2_T3_T4_PT6_PT7_T5_PSK_SK_NS1_7vsmem_tE_param_0];
	ld.param.u64 	%rd51, [_ZN3cub18CUB_300001_SM_10006detail10merge_sort26DeviceMergeSortMergeKernelINS2_10policy_hubIN6thrust24THRUST_300001_SM_1000_NS6detail15normal_iteratorINS6_10device_ptrI5POINTEEEEE9Policy600ESC_PNS0_8NullTypeESC_SG_j13POINTCmpMilesSA_SF_EEvbT2_T3_T4_PT6_PT7_T5_PSK_SK_NS1_7vsmem_tE_param_1];
	ld.param.u32 	%r97, [_ZN3cub18CUB_300001_SM_10006detail10merge_sort26DeviceMergeSortMergeKernelINS2_10policy_hubIN6thrust24THRUST_300001_SM_1000_NS6detail15normal_iteratorINS6_10device_ptrI5POINTEEEEE9Policy600ESC_PNS0_8NullTypeESC_SG_j13POINTCmpMilesSA_SF_EEvbT2_T3_T4_PT6_PT7_T5_PSK_SK_NS1_7vsmem_tE_param_3];
	ld.param.u64 	%rd52, [_ZN3cub18CUB_300001_SM_10006detail10merge_sort26DeviceMergeSortMergeKernelINS2_10policy_hubIN6thrust24THRUST_300001_SM_1000_NS6detail15normal_iteratorINS6_10device_ptrI5POINTEEEEE9Policy600ESC_PNS0_8NullTypeESC_SG_j13POINTCmpMilesSA_SF_EEvbT2_T3_T4_PT6_PT7_T5_PSK_SK_NS1_7vsmem_tE_param_4];
	ld.param.u64 	%rd53, [_ZN3cub18CUB_300001_SM_10006detail10merge_sort26DeviceMergeSortMergeKernelINS2_10policy_hubIN6thrust24THRUST_300001_SM_1000_NS6detail15normal_iteratorINS6_10device_ptrI5POINTEEEEE9Policy600ESC_PNS0_8NullTypeESC_SG_j13POINTCmpMilesSA_SF_EEvbT2_T3_T4_PT6_PT7_T5_PSK_SK_NS1_7vsmem_tE_param_7];
	ld.param.u32 	%r98, [_ZN3cub18CUB_300001_SM_10006detail10merge_sort26DeviceMergeSortMergeKernelINS2_10policy_hubIN6thrust24THRUST_300001_SM_1000_NS6detail15normal_iteratorINS6_10device_ptrI5POINTEEEEE9Policy600ESC_PNS0_8NullTypeESC_SG_j13POINTCmpMilesSA_SF_EEvbT2_T3_T4_PT6_PT7_T5_PSK_SK_NS1_7vsmem_tE_param_8];
	cvta.to.global.u64 	%rd1, %rd52;
	cvta.to.global.u64 	%rd2, %rd53;
	cvta.to.global.u64 	%rd3, %rd51;
	mov.u32 	%r1, %ctaid.x;
	mov.u32 	%r99, %nctaid.x;
	shl.b32 	%r2, %r1, 9;
	mov.u32 	%r3, %tid.x;
	add.s32 	%r100, %r99, -1;
	setp.ge.u32 	%p9, %r1, %r100;
	@%p9 bra 	$L__BB21_22;
	mul.wide.u32 	%rd94, %r1, 4;
	add.s64 	%rd95, %rd2, %rd94;
	ld.global.u32 	%r167, [%rd95];
	ld.global.u32 	%r168, [%rd95+4];
	neg.s32 	%r169, %r98;
	and.b32  	%r170, %r1, %r169;
	shl.b32 	%r4, %r170, 9;
	shl.b32 	%r171, %r98, 8;
	and.b32  	%r5, %r171, -512;
	sub.s32 	%r172, %r1, %r170;
	shl.b32 	%r173, %r172, 9;
	sub.s32 	%r6, %r167, %r4;
	sub.s32 	%r174, %r168, %r4;
	sub.s32 	%r175, %r97, %r4;
	max.u32 	%r176, %r175, %r5;
	sub.s32 	%r177, %r176, %r5;
	sub.s32 	%r178, %r173, %r6;
	min.u32 	%r7, %r178, %r177;
	setp.eq.s32 	%p41, %r173, -512;
	selp.b32 	%r179, 511, 512, %p41;
	add.s32 	%r180, %r179, %r173;
	sub.s32 	%r181, %r180, %r174;
	or.b32  	%r182, %r1, %r169;
	setp.eq.s32 	%p42, %r182, -1;
	min.u32 	%r183, %r5, %r175;
	selp.b32 	%r184, %r183, %r174, %p42;
	selp.b32 	%r185, %r5, %r181, %p42;
	min.u32 	%r8, %r185, %r177;
	sub.s32 	%r9, %r184, %r6;
	// begin inline asm
	griddepcontrol.wait;
	// end inline asm
	setp.eq.s16 	%p43, %rs1, 0;
	@%p43 bra 	$L__BB21_8;
	cvt.u64.u32 	%rd96, %r4;
	cvt.u64.u32 	%rd97, %r6;
	add.s64 	%rd98, %rd97, %rd96;
	cvt.u64.u32 	%rd99, %r5;
	add.s64 	%rd100, %rd96, %rd99;
	cvt.u64.u32 	%rd101, %r7;
	add.s64 	%rd102, %rd100, %rd101;
	setp.ge.s32 	%p44, %r3, %r9;
	cvt.u64.u32 	%rd103, %r3;
	add.s64 	%rd104, %rd98, %rd103;
	mad.lo.s64 	%rd4, %rd104, 24, %rd3;
	sub.s32 	%r186, %r3, %r9;
	cvt.s64.s32 	%rd105, %r186;
	add.s64 	%rd106, %rd102, %rd105;
	mad.lo.s64 	%rd5, %rd106, 24, %rd3;
	@%p44 bra 	$L__BB21_4;
	ld.global.u32 	%r248, [%rd4];
	ld.global.u64 	%rd138, [%rd4+8];
	ld.global.v2.f32 	{%f91, %f92}, [%rd4+16];
	bra.uni 	$L__BB21_5;
$L__BB21_4:
	ld.global.u32 	%r248, [%rd5];
	ld.global.u64 	%rd138, [%rd5+8];
	ld.global.v2.f32 	{%f91, %f92}, [%rd5+16];
$L__BB21_5:
	add.s32 	%r187, %r3, 256;
	setp.lt.s32 	%p45, %r187, %r9;
	@%p45 bra 	$L__BB21_7;
	ld.global.u32 	%r247, [%rd5+6144];
	ld.global.u64 	%rd137, [%rd5+6152];
	ld.global.v2.f32 	{%f89, %f90}, [%rd5+6160];
	bra.uni 	$L__BB21_9;
$L__BB21_7:
	ld.global.u32 	%r247, [%rd4+6144];
	ld.global.u64 	%rd137, [%rd4+6152];
	ld.global.v2.f32 	{%f89, %f90}, [%rd4+6160];
	bra.uni 	$L__BB21_9;
$L__BB21_8:
	cvt.u64.u32 	%rd107, %r4;
	cvt.u64.u32 	%rd108, %r6;
	add.s64 	%rd109, %rd108, %rd107;
	cvt.u64.u32 	%rd110, %r5;
	add.s64 	%rd111, %rd107, %rd110;
	cvt.u64.u32 	%rd112, %r7;
	add.s64 	%rd113, %rd111, %rd112;
	setp.lt.s32 	%p46, %r3, %r9;
	sub.s32 	%r188, %r3, %r9;
	cvt.s64.s32 	%rd114, %r188;
	cvt.u64.u32 	%rd115, %r3;
	selp.b64 	%rd116, %rd109, %rd113, %p46;
	selp.b64 	%rd117, %rd115, %rd114, %p46;
	add.s64 	%rd118, %rd117, %rd116;
	mad.lo.s64 	%rd119, %rd118, 24, %rd1;
	ld.global.u32 	%r248, [%rd119];
	ld.global.u64 	%rd138, [%rd119+8];
	ld.global.v2.f32 	{%f91, %f92}, [%rd119+16];
	add.s32 	%r189, %r3, 256;
	setp.lt.s32 	%p47, %r189, %r9;
	sub.s32 	%r190, %r189, %r9;
	cvt.s64.s32 	%rd120, %r190;
	cvt.u64.u32 	%rd121, %r189;
	selp.b64 	%rd122, %rd109, %rd113, %p47;
	selp.b64 	%rd123, %rd121, %rd120, %p47;
	add.s64 	%rd124, %rd123, %rd122;
	mad.lo.s64 	%rd125, %rd124, 24, %rd1;
	ld.global.u32 	%r247, [%rd125];
	ld.global.u64 	%rd137, [%rd125+8];
	ld.global.v2.f32 	{%f89, %f90}, [%rd125+16];
$L__BB21_9:
	sub.s32 	%r191, %r8, %r7;
	mov.u32 	%r192, _ZZN3cub18CUB_300001_SM_10006detail10merge_sort26DeviceMergeSortMergeKernelINS2_10policy_hubIN6thrust24THRUST_300001_SM_1000_NS6detail15normal_iteratorINS6_10device_ptrI5POINTEEEEE9Policy600ESC_PNS0_8NullTypeESC_SG_j13POINTCmpMilesSA_SF_EEvbT2_T3_T4_PT6_PT7_T5_PSK_SK_NS1_7vsmem_tEE19static_temp_storage;
	mad.lo.s32 	%r193, %r3, 24, %r192;
	st.shared.u32 	[%r193], %r248;
	st.shared.u64 	[%r193+8], %rd138;
	st.shared.v2.f32 	[%r193+16], {%f91, %f92};
	st.shared.u32 	[%r193+6144], %r247;
	st.shared.u64 	[%r193+6152], %rd137;
	st.shared.v2.f32 	[%r193+6160], {%f89, %f90};
	bar.sync 	0;
	// begin inline asm
	griddepcontrol.launch_dependents;
	// end inline asm
	add.s32 	%r19, %r191, %r9;
	shl.b32 	%r20, %r3, 1;
	min.s32 	%r21, %r20, %r19;
	setp.lt.s32 	%p48, %r21, %r191;
	sub.s32 	%r194, %r21, %r191;
	selp.b32 	%r251, 0, %r194, %p48;
	min.s32 	%r249, %r9, %r21;
	setp.ge.s32 	%p49, %r251, %r249;
	@%p49 bra 	$L__BB21_12;
	add.s32 	%r24, %r21, %r9;
$L__BB21_11:
	sub.s32 	%r195, %r249, %r251;
	shr.u32 	%r196, %r195, 31;
	add.s32 	%r197, %r195, %r196;
	shr.s32 	%r198, %r197, 1;
	add.s32 	%r199, %r198, %r251;
	mad.lo.s32 	%r201, %r199, 24, %r192;
	ld.shared.u32 	%r202, [%r201];
	not.b32 	%r203, %r199;
	add.s32 	%r204, %r24, %r203;
	mad.lo.s32 	%r205, %r204, 24, %r192;
	ld.shared.u32 	%r206, [%r205];
	setp.lt.s32 	%p50, %r206, %r202;
	add.s32 	%r207, %r199, 1;
	selp.b32 	%r251, %r251, %r207, %p50;
	selp.b32 	%r249, %r199, %r249, %p50;
	setp.lt.s32 	%p51, %r251, %r249;
	@%p51 bra 	$L__BB21_11;
$L__BB21_12:
	sub.s32 	%r208, %r21, %r251;
	add.s32 	%r30, %r208, %r9;
	mad.lo.s32 	%r31, %r30, 24, %r192;
	ld.shared.u32 	%r252, [%r31];
	ld.shared.u64 	%rd139, [%r31+8];
	ld.shared.v2.f32 	{%f93, %f94}, [%r31+16];
	mad.lo.s32 	%r33, %r251, 24, %r192;
	ld.shared.u32 	%r253, [%r33];
	ld.shared.u64 	%rd140, [%r33+8];
	ld.shared.v2.f32 	{%f95, %f96}, [%r33+16];
	setp.ge.s32 	%p53, %r30, %r19;
	mov.pred 	%p62, 0;
	@%p53 bra 	$L__BB21_14;
	setp.ge.s32 	%p54, %r251, %r9;
	setp.lt.s32 	%p55, %r252, %r253;
	or.pred  	%p62, %p54, %p55;
$L__BB21_14:
	selp.b32 	%r35, %r252, %r253, %p62;
	selp.b64 	%rd17, %rd139, %rd140, %p62;
	selp.f32 	%f23, %f93, %f95, %p62;
	selp.f32 	%f24, %f94, %f96, %p62;
	selp.u32 	%r210, 1, 0, %p62;
	add.s32 	%r36, %r30, %r210;
	not.pred 	%p56, %p62;
	selp.u32 	%r211, 1, 0, %p56;
	add.s32 	%r37, %r251, %r211;
	@%p56 bra 	$L__BB21_16;
	ld.shared.u32 	%r252, [%r31+24];
	ld.shared.u64 	%rd139, [%r31+32];
	ld.shared.v2.f32 	{%f93, %f94}, [%r31+40];
	bra.uni 	$L__BB21_17;
$L__BB21_16:
	ld.shared.u32 	%r253, [%r33+24];
	ld.shared.u64 	%rd140, [%r33+32];
	ld.shared.v2.f32 	{%f95, %f96}, [%r33+40];
$L__BB21_17:
	setp.ge.s32 	%p58, %r36, %r19;
	mov.pred 	%p63, 0;
	@%p58 bra 	$L__BB21_19;
	setp.ge.s32 	%p59, %r37, %r9;
	setp.lt.s32 	%p60, %r252, %r253;
	or.pred  	%p63, %p59, %p60;
$L__BB21_19:
	setp.eq.s16 	%p61, %rs1, 0;
	selp.b32 	%r42, %r252, %r253, %p63;
	selp.b64 	%rd22, %rd139, %rd140, %p63;
	selp.f32 	%f33, %f93, %f95, %p63;
	selp.f32 	%f34, %f94, %f96, %p63;
	bar.sync 	0;
	@%p61 bra 	$L__BB21_21;
	cvt.u64.u32 	%rd126, %r2;
	// begin inline asm
	mov.u32 %r212, %laneid;
	// end inline asm
	and.b32  	%r213, %r20, 1984;
	shl.b32 	%r214, %r212, 1;
	add.s32 	%r215, %r214, %r213;
	mad.lo.s32 	%r217, %r215, 24, %r192;
	st.shared.u32 	[%r217], %r35;
	st.shared.u64 	[%r217+8], %rd17;
	st.shared.v2.f32 	[%r217+16], {%f23, %f24};
	st.shared.u32 	[%r217+24], %r42;
	st.shared.u64 	[%r217+32], %rd22;
	st.shared.v2.f32 	[%r217+40], {%f33, %f34};
	bar.warp.sync 	-1;
	sub.s32 	%r218, %r215, %r212;
	mad.lo.s32 	%r219, %r218, 24, %r192;
	ld.shared.u32 	%r220, [%r219];
	ld.shared.u64 	%rd127, [%r219+8];
	ld.shared.v2.f32 	{%f83, %f84}, [%r219+16];
	ld.shared.u32 	%r221, [%r219+768];
	ld.shared.u64 	%rd128, [%r219+776];
	ld.shared.v2.f32 	{%f85, %f86}, [%r219+784];
	and.b32  	%r222, %r3, 31;
	or.b32  	%r223, %r213, %r222;
	cvt.u64.u32 	%rd129, %r223;
	add.s64 	%rd130, %rd129, %rd126;
	mad.lo.s64 	%rd131, %rd130, 24, %rd1;
	st.global.u32 	[%rd131], %r220;
	st.global.u64 	[%rd131+8], %rd127;
	st.global.v2.f32 	[%rd131+16], {%f83, %f84};
	st.global.u32 	[%rd131+768], %r221;
	st.global.u64 	[%rd131+776], %rd128;
	st.global.v2.f32 	[%rd131+784], {%f85, %f86};
	bra.uni 	$L__BB21_58;
$L__BB21_21:
	// begin inline asm
	mov.u32 %r224, %laneid;
	// end inline asm
	and.b32  	%r225, %r20, 1984;
	shl.b32 	%r226, %r224, 1;
	add.s32 	%r227, %r226, %r225;
	mad.lo.s32 	%r229, %r227, 24, %r192;
	st.shared.u32 	[%r229], %r35;
	st.shared.u64 	[%r229+8], %rd17;
	st.shared.v2.f32 	[%r229+16], {%f23, %f24};
	st.shared.u32 	[%r229+24], %r42;
	st.shared.u64 	[%r229+32], %rd22;
	st.shared.v2.f32 	[%r229+40], {%f33, %f34};
	bar.warp.sync 	-1;
	sub.s32 	%r230, %r227, %r224;
	mad.lo.s32 	%r231, %r230, 24, %r192;
	and.b32  	%r232, %r3, 31;
	cvt.u64.u32 	%rd132, %r225;
	add.s32 	%r233, %r232, %r2;
	cvt.u64.u32 	%rd133, %r233;
	add.s64 	%rd134, %rd133, %rd132;
	mad.lo.s64 	%rd135, %rd134, 24, %rd3;
	.pragma "used_bytes_mask 15";
	ld.shared.v2.u32 	{%r234, %r235}, [%r231];
	ld.shared.v2.u32 	{%r236, %r237}, [%r231+8];
	ld.shared.v2.u32 	{%r238, %r239}, [%r231+16];
	st.global.v2.u32 	[%rd135], {%r234, %r235};
	st.global.v2.u32 	[%rd135+8], {%r236, %r237};
	st.global.v2.u32 	[%rd135+16], {%r238, %r239};
	.pragma "used_bytes_mask 15";
	ld.shared.v2.u32 	{%r240, %r241}, [%r231+768];
	ld.shared.v2.u32 	{%r242, %r243}, [%r231+776];
	ld.shared.v2.u32 	{%r244, %r245}, [%r231+784];
	st.global.v2.u32 	[%rd135+768], {%r240, %r241};
	st.global.v2.u32 	[%rd135+776], {%r242, %r243};
	st.global.v2.u32 	[%rd135+784], {%r244, %r245};
	bra.uni 	$L__BB21_58;
$L__BB21_22:
	mul.wide.u32 	%rd54, %r1, 4;
	add.s64 	%rd55, %rd2, %rd54;
	ld.global.u32 	%r101, [%rd55];
	ld.global.u32 	%r102, [%rd55+4];
	neg.s32 	%r103, %r98;
	and.b32  	%r104, %r1, %r103;
	shl.b32 	%r43, %r104, 9;
	shl.b32 	%r105, %r98, 8;
	and.b32  	%r44, %r105, -512;
	sub.s32 	%r106, %r1, %r104;
	shl.b32 	%r107, %r106, 9;
	sub.s32 	%r45, %r101, %r43;
	sub.s32 	%r108, %r102, %r43;
	sub.s32 	%r109, %r97, %r43;
	max.u32 	%r110, %r109, %r44;
	sub.s32 	%r111, %r110, %r44;
	sub.s32 	%r112, %r107, %r45;
	min.u32 	%r46, %r112, %r111;
	setp.eq.s32 	%p10, %r107, -512;
	selp.b32 	%r113, 511, 512, %p10;
	add.s32 	%r114, %r113, %r107;
	sub.s32 	%r115, %r114, %r108;
	or.b32  	%r116, %r1, %r103;
	setp.eq.s32 	%p11, %r116, -1;
	min.u32 	%r117, %r44, %r109;
	selp.b32 	%r118, %r117, %r108, %p11;
	selp.b32 	%r119, %r44, %r115, %p11;
	min.u32 	%r120, %r119, %r111;
	sub.s32 	%r47, %r118, %r45;
	sub.s32 	%r48, %r120, %r46;
	// begin inline asm
	griddepcontrol.wait;
	// end inline asm
	setp.eq.s16 	%p12, %rs1, 0;
	@%p12 bra 	$L__BB21_31;
	cvt.u64.u32 	%rd57, %r43;
	cvt.u64.u32 	%rd58, %r45;
	add.s64 	%rd59, %rd58, %rd57;
	cvt.u64.u32 	%rd60, %r44;
	add.s64 	%rd61, %rd57, %rd60;
	cvt.u64.u32 	%rd62, %r46;
	add.s64 	%rd63, %rd61, %rd62;
	add.s32 	%r49, %r48, %r47;
	setp.ge.s32 	%p13, %r3, %r49;
	cvt.u64.u32 	%rd64, %r3;
	add.s64 	%rd65, %rd59, %rd64;
	mad.lo.s64 	%rd23, %rd65, 24, %rd3;
	sub.s32 	%r122, %r3, %r47;
	cvt.s64.s32 	%rd66, %r122;
	add.s64 	%rd67, %rd63, %rd66;
	mad.lo.s64 	%rd24, %rd67, 24, %rd3;
	@%p13 bra 	$L__BB21_27;
	setp.ge.s32 	%p14, %r3, %r47;
	@%p14 bra 	$L__BB21_26;
	ld.global.u32 	%r257, [%rd23];
	ld.global.u64 	%rd143, [%rd23+8];
	ld.global.v2.f32 	{%f102, %f101}, [%rd23+16];
	bra.uni 	$L__BB21_27;
$L__BB21_26:
	ld.global.u32 	%r257, [%rd24];
	ld.global.u64 	%rd143, [%rd24+8];
	ld.global.v2.f32 	{%f102, %f101}, [%rd24+16];
$L__BB21_27:
	add.s32 	%r53, %r3, 256;
	setp.ge.s32 	%p15, %r53, %r49;
	@%p15 bra 	$L__BB21_35;
	setp.lt.s32 	%p16, %r53, %r47;
	@%p16 bra 	$L__BB21_30;
	ld.global.u32 	%r256, [%rd24+6144];
	ld.global.u64 	%rd144, [%rd24+6152];
	ld.global.v2.f32 	{%f103, %f104}, [%rd24+6160];
	bra.uni 	$L__BB21_35;
$L__BB21_30:
	ld.global.u32 	%r256, [%rd23+6144];
	ld.global.u64 	%rd144, [%rd23+6152];
	ld.global.v2.f32 	{%f103, %f104}, [%rd23+6160];
	bra.uni 	$L__BB21_35;
$L__BB21_31:
	cvt.u64.u32 	%rd70, %r43;
	cvt.u64.u32 	%rd71, %r45;
	add.s64 	%rd30, %rd71, %rd70;
	cvt.u64.u32 	%rd72, %r44;
	add.s64 	%rd73, %rd70, %rd72;
	cvt.u64.u32 	%rd74, %r46;
	add.s64 	%rd31, %rd73, %rd74;
	add.s32 	%r56, %r48, %r47;
	setp.ge.s32 	%p17, %r3, %r56;
	@%p17 bra 	$L__BB21_33;
	setp.lt.s32 	%p18, %r3, %r47;
	sub.s32 	%r125, %r3, %r47;
	cvt.s64.s32 	%rd75, %r125;
	cvt.u64.u32 	%rd76, %r3;
	selp.b64 	%rd77, %rd30, %rd31, %p18;
	selp.b64 	%rd78, %rd76, %rd75, %p18;
	add.s64 	%rd79, %rd78, %rd77;
	mad.lo.s64 	%rd80, %rd79, 24, %rd1;
	ld.global.u32 	%r257, [%rd80];
	ld.global.u64 	%rd143, [%rd80+8];
	ld.global.v2.f32 	{%f102, %f101}, [%rd80+16];
$L__BB21_33:
	add.s32 	%r59, %r3, 256;
	setp.ge.s32 	%p19, %r59, %r56;
	@%p19 bra 	$L__BB21_35;
	setp.lt.s32 	%p20, %r59, %r47;
	sub.s32 	%r127, %r59, %r47;
	cvt.s64.s32 	%rd82, %r127;
	cvt.u64.u32 	%rd83, %r59;
	selp.b64 	%rd84, %rd30, %rd31, %p20;
	selp.b64 	%rd85, %rd83, %rd82, %p20;
	add.s64 	%rd86, %rd85, %rd84;
	mad.lo.s64 	%rd87, %rd86, 24, %rd1;
	ld.global.u32 	%r256, [%rd87];
	ld.global.u64 	%rd144, [%rd87+8];
	ld.global.v2.f32 	{%f103, %f104}, [%rd87+16];
$L__BB21_35:
	mov.u32 	%r128, _ZZN3cub18CUB_300001_SM_10006detail10merge_sort26DeviceMergeSortMergeKernelINS2_10policy_hubIN6thrust24THRUST_300001_SM_1000_NS6detail15normal_iteratorINS6_10device_ptrI5POINTEEEEE9Policy600ESC_PNS0_8NullTypeESC_SG_j13POINTCmpMilesSA_SF_EEvbT2_T3_T4_PT6_PT7_T5_PSK_SK_NS1_7vsmem_tEE19static_temp_storage;
	mad.lo.s32 	%r129, %r3, 24, %r128;
	st.shared.u32 	[%r129], %r257;
	st.shared.u64 	[%r129+8], %rd143;
	st.shared.v2.f32 	[%r129+16], {%f102, %f101};
	st.shared.u32 	[%r129+6144], %r256;
	st.shared.u64 	[%r129+6152], %rd144;
	st.shared.v2.f32 	[%r129+6160], {%f103, %f104};
	bar.sync 	0;
	// begin inline asm
	griddepcontrol.launch_dependents;
	// end inline asm
	add.s32 	%r63, %r48, %r47;
	shl.b32 	%r64, %r3, 1;
	min.s32 	%r65, %r64, %r63;
	setp.lt.s32 	%p21, %r65, %r48;
	sub.s32 	%r130, %r65, %r48;
	selp.b32 	%r260, 0, %r130, %p21;
	min.s32 	%r258, %r47, %r65;
	setp.ge.s32 	%p22, %r260, %r258;
	@%p22 bra 	$L__BB21_38;
	add.s32 	%r68, %r65, %r47;
$L__BB21_37:
	sub.s32 	%r131, %r258, %r260;
	shr.u32 	%r132, %r131, 31;
	add.s32 	%r133, %r131, %r132;
	shr.s32 	%r134, %r133, 1;
	add.s32 	%r135, %r134, %r260;
	mad.lo.s32 	%r137, %r135, 24, %r128;
	ld.shared.u32 	%r138, [%r137];
	not.b32 	%r139, %r135;
	add.s32 	%r140, %r68, %r139;
	mad.lo.s32 	%r141, %r140, 24, %r128;
	ld.shared.u32 	%r142, [%r141];
	setp.lt.s32 	%p23, %r142, %r138;
	add.s32 	%r143, %r135, 1;
	selp.b32 	%r260, %r260, %r143, %p23;
	selp.b32 	%r258, %r135, %r258, %p23;
	setp.lt.s32 	%p24, %r260, %r258;
	@%p24 bra 	$L__BB21_37;
$L__BB21_38:
	sub.s32 	%r144, %r65, %r260;
	add.s32 	%r74, %r144, %r47;
	mad.lo.s32 	%r75, %r74, 24, %r128;
	ld.shared.u32 	%r261, [%r75];
	ld.shared.u64 	%rd145, [%r75+8];
	ld.shared.v2.f32 	{%f105, %f106}, [%r75+16];
	mad.lo.s32 	%r77, %r260, 24, %r128;
	ld.shared.u32 	%r262, [%r77];
	ld.shared.u64 	%rd146, [%r77+8];
	ld.shared.v2.f32 	{%f107, %f108}, [%r77+16];
	setp.ge.s32 	%p26, %r74, %r63;
	mov.pred 	%p64, 0;
	@%p26 bra 	$L__BB21_40;
	setp.ge.s32 	%p27, %r260, %r47;
	setp.lt.s32 	%p28, %r261, %r262;
	or.pred  	%p64, %p27, %p28;
$L__BB21_40:
	selp.b32 	%r79, %r261, %r262, %p64;
	selp.b64 	%rd39, %rd145, %rd146, %p64;
	selp.f32 	%f59, %f105, %f107, %p64;
	selp.f32 	%f60, %f106, %f108, %p64;
	selp.u32 	%r146, 1, 0, %p64;
	add.s32 	%r80, %r74, %r146;
	not.pred 	%p29, %p64;
	selp.u32 	%r147, 1, 0, %p29;
	add.s32 	%r81, %r260, %r147;
	@%p29 bra 	$L__BB21_42;
	ld.shared.u32 	%r261, [%r75+24];
	ld.shared.u64 	%rd145, [%r75+32];
	ld.shared.v2.f32 	{%f105, %f106}, [%r75+40];
	bra.uni 	$L__BB21_43;
$L__BB21_42:
	ld.shared.u32 	%r262, [%r77+24];
	ld.shared.u64 	%rd146, [%r77+32];
	ld.shared.v2.f32 	{%f107, %f108}, [%r77+40];
$L__BB21_43:
	setp.ge.s32 	%p31, %r80, %r63;
	mov.pred 	%p65, 0;
	@%p31 bra 	$L__BB21_45;
	setp.ge.s32 	%p32, %r81, %r47;
	setp.lt.s32 	%p33, %r261, %r262;
	or.pred  	%p65, %p32, %p33;
$L__BB21_45:
	setp.eq.s16 	%p34, %rs1, 0;
	selp.b32 	%r86, %r261, %r262, %p65;
	selp.b64 	%rd44, %rd145, %rd146, %p65;
	selp.f32 	%f69, %f105, %f107, %p65;
	selp.f32 	%f70, %f106, %f108, %p65;
	bar.sync 	0;
	@%p34 bra 	$L__BB21_52;
	// begin inline asm
	mov.u32 %r148, %laneid;
	// end inline asm
	and.b32  	%r87, %r64, 1984;
	shl.b32 	%r149, %r148, 1;
	add.s32 	%r150, %r149, %r87;
	mad.lo.s32 	%r152, %r150, 24, %r128;
	st.shared.u32 	[%r152], %r79;
	st.shared.u64 	[%r152+8], %rd39;
	st.shared.v2.f32 	[%r152+16], {%f59, %f60};
	st.shared.u32 	[%r152+24], %r86;
	st.shared.u64 	[%r152+32], %rd44;
	st.shared.v2.f32 	[%r152+40], {%f69, %f70};
	bar.warp.sync 	-1;
	sub.s32 	%r153, %r150, %r148;
	mad.lo.s32 	%r154, %r153, 24, %r128;
	ld.shared.u32 	%r88, [%r154];
	ld.shared.u64 	%rd45, [%r154+8];
	ld.shared.v2.f32 	{%f71, %f72}, [%r154+16];
	ld.shared.u32 	%r89, [%r154+768];
	ld.shared.u64 	%rd46, [%r154+776];
	ld.shared.v2.f32 	{%f73, %f74}, [%r154+784];
	setp.ne.s32 	%p35, %r3, 0;
	@%p35 bra 	$L__BB21_48;
	st.volatile.shared.u32 	[_ZZN3cub18CUB_300001_SM_10006detail10merge_sort26DeviceMergeSortMergeKernelINS2_10policy_hubIN6thrust24THRUST_300001_SM_1000_NS6detail15normal_iteratorINS6_10device_ptrI5POINTEEEEE9Policy600ESC_PNS0_8NullTypeESC_SG_j13POINTCmpMilesSA_SF_EEvbT2_T3_T4_PT6_PT7_T5_PSK_SK_NS1_7vsmem_tEE19static_temp_storage+12288], %r63;
$L__BB21_48:
	bar.sync 	0;
	ld.volatile.shared.u32 	%r90, [_ZZN3cub18CUB_300001_SM_10006detail10merge_sort26DeviceMergeSortMergeKernelINS2_10policy_hubIN6thrust24THRUST_300001_SM_1000_NS6detail15normal_iteratorINS6_10device_ptrI5POINTEEEEE9Policy600ESC_PNS0_8NullTypeESC_SG_j13POINTCmpMilesSA_SF_EEvbT2_T3_T4_PT6_PT7_T5_PSK_SK_NS1_7vsmem_tEE19static_temp_storage+12288];
	and.b32  	%r155, %r3, 31;
	add.s32 	%r91, %r87, %r155;
	setp.ge.s32 	%p36, %r91, %r90;
	cvt.u64.u32 	%rd88, %r91;
	cvt.u64.u32 	%rd89, %r2;
	add.s64 	%rd90, %rd88, %rd89;
	mad.lo.s64 	%rd47, %rd90, 24, %rd1;
	@%p36 bra 	$L__BB21_50;
	st.global.u32 	[%rd47], %r88;
	st.global.u64 	[%rd47+8], %rd45;
	st.global.v2.f32 	[%rd47+16], {%f71, %f72};
$L__BB21_50:
	add.s32 	%r156, %r91, 32;
	setp.ge.s32 	%p37, %r156, %r90;
	@%p37 bra 	$L__BB21_58;
	st.global.u32 	[%rd47+768], %r89;
	st.global.u64 	[%rd47+776], %rd46;
	st.global.v2.f32 	[%rd47+784], {%f73, %f74};
	bra.uni 	$L__BB21_58;
$L__BB21_52:
	// begin inline asm
	mov.u32 %r157, %laneid;
	// end inline asm
	and.b32  	%r92, %r64, 1984;
	shl.b32 	%r158, %r157, 1;
	add.s32 	%r159, %r158, %r92;
	mad.lo.s32 	%r161, %r159, 24, %r128;
	st.shared.u32 	[%r161], %r79;
	st.shared.u64 	[%r161+8], %rd39;
	st.shared.v2.f32 	[%r161+16], {%f59, %f60};
	st.shared.u32 	[%r161+24], %r86;
	st.shared.u64 	[%r161+32], %rd44;
	st.shared.v2.f32 	[%r161+40], {%f69, %f70};
	bar.warp.sync 	-1;
	sub.s32 	%r162, %r159, %r157;
	mad.lo.s32 	%r163, %r162, 24, %r128;
	ld.shared.u32 	%r93, [%r163];
	ld.shared.u64 	%rd48, [%r163+8];
	ld.shared.v2.f32 	{%f75, %f76}, [%r163+16];
	ld.shared.u32 	%r94, [%r163+768];
	ld.shared.u64 	%rd49, [%r163+776];
	ld.shared.v2.f32 	{%f77, %f78}, [%r163+784];
	setp.ne.s32 	%p38, %r3, 0;
	@%p38 bra 	$L__BB21_54;
	st.volatile.shared.u32 	[_ZZN3cub18CUB_300001_SM_10006detail10merge_sort26DeviceMergeSortMergeKernelINS2_10policy_hubIN6thrust24THRUST_300001_SM_1000_NS6detail15normal_iteratorINS6_10device_ptrI5POINTEEEEE9Policy600ESC_PNS0_8NullTypeESC_SG_j13POINTCmpMilesSA_SF_EEvbT2_T3_T4_PT6_PT7_T5_PSK_SK_NS1_7vsmem_tEE19static_temp_storage+12288], %r63;
$L__BB21_54:
	bar.sync 	0;
	ld.volatile.shared.u32 	%r95, [_ZZN3cub18CUB_300001_SM_10006detail10merge_sort26DeviceMergeSortMergeKernelINS2_10policy_hubIN6thrust24THRUST_300001_SM_1000_NS6detail15normal_iteratorINS6_10device_ptrI5POINTEEEEE9Policy600ESC_PNS0_8NullTypeESC_SG_j13POINTCmpMilesSA_SF_EEvbT2_T3_T4_PT6_PT7_T5_PSK_SK_NS1_7vsmem_tEE19static_temp_storage+12288];
	and.b32  	%r164, %r3, 31;
	cvt.u64.u32 	%rd91, %r92;
	add.s32 	%r96, %r92, %r164;
	add.s32 	%r165, %r164, %r2;
	cvt.u64.u32 	%rd92, %r165;
	add.s64 	%rd93, %rd92, %rd91;
	setp.ge.s32 	%p39, %r96, %r95;
	mad.lo.s64 	%rd50, %rd93, 24, %rd3;
	@%p39 bra 	$L__BB21_56;
	st.global.u32 	[%rd50], %r93;
	st.global.u64 	[%rd50+8], %rd48;
	st.global.v2.f32 	[%rd50+16], {%f75, %f76};
$L__BB21_56:
	add.s32 	%r166, %r96, 32;
	setp.ge.s32 	%p40, %r166, %r95;
	@%p40 bra 	$L__BB21_58;
	st.global.u32 	[%rd50+768], %r94;
	st.global.u64 	[%rd50+776], %rd49;
	st.global.v2.f32 	[%rd50+784], {%f77, %f78};
$L__BB21_58:
	ret;

}
	// .globl	_ZN3cub18CUB_300001_SM_10006detail10merge_sort30DeviceMergeSortBlockSortKernelINS2_10policy_hubIN6thrust24THRUST_300001_SM_1000_NS6detail15normal_iteratorINS6_10device_ptrI5POINTEEEEE9Policy600ESC_PNS0_8NullTypeESC_SG_m13POINTCmpMilesSA_SF_EEvbT0_T1_T2_T3_T4_PT6_PT7_T5_NS1_7vsmem_tE
.visible .entry _ZN3cub18CUB_300001_SM_10006detail10merge_sort30DeviceMergeSortBlockSortKernelINS2_10policy_hubIN6thrust24THRUST_300001_SM_1000_NS6detail15normal_iteratorINS6_10device_ptrI5POINTEEEEE9Policy600ESC_PNS0_8NullTypeESC_SG_m13POINTCmpMilesSA_SF_EEvbT0_T1_T2_T3_T4_PT6_PT7_T5_NS1_7vsmem_tE(
	.param .u8 _ZN3cub18CUB_300001_SM_10006detail10merge_sort30DeviceMergeSortBlockSortKernelINS2_10policy_hubIN6thrust24THRUST_300001_SM_1000_NS6detail15normal_iteratorINS6_10device_ptrI5POINTEEEEE9Policy600ESC_PNS0_8NullTypeESC_SG_m13POINTCmpMilesSA_SF_EEvbT0_T1_T2_T3_T4_PT6_PT7_T5_NS1_7vsmem_tE_param_0,
	.param .align 8 .b8 _ZN3cub18CUB_300001_SM_10006detail10merge_sort30DeviceMergeSortBlockSortKernelINS2_10policy_hubIN6thrust24THRUST_300001_SM_1000_NS6detail15normal_iteratorINS6_10device_ptrI5POINTEEEEE9Policy600ESC_PNS0_8NullTypeESC_SG_m13POINTCmpMilesSA_SF_EEvbT0_T1_T2_T3_T4_PT6_PT7_T5_NS1_7vsmem_tE_param_1[8],
	.param .u64 .ptr .align 1 _ZN3cub18CUB_300001_SM_10006detail10merge_sort30DeviceMergeSortBlockSortKernelINS2_10policy_hubIN6thrust24THRUST_300001_SM_1000_NS6detail15normal_iteratorINS6_10device_ptrI5POINTEEEEE9Policy600ESC_PNS0_8NullTypeESC_SG_m13POINTCmpMilesSA_SF_EEvbT0_T1_T2_T3_T4_PT6_PT7_T5_NS1_7vsmem_tE_param_2,
	.param .align 8 .b8 _ZN3cub18CUB_300001_SM_10006detail10merge_sort30DeviceMergeSortBlockSortKernelINS2_10policy_hubIN6thrust24THRUST_300001_SM_1000_NS6detail15normal_iteratorINS6_10device_ptrI5POINTEEEEE9Policy600ESC_PNS0_8NullTypeESC_SG_m13POINTCmpMilesSA_SF_EEvbT0_T1_T2_T3_T4_PT6_PT7_T5_NS1_7vsmem_tE_param_3[8],
	.param .u64 .ptr .align 1 _ZN3cub18CUB_300001_SM_10006detail10merge_sort30DeviceMergeSortBlockSortKernelINS2_10policy_hubIN6thrust24THRUST_300001_SM_1000_NS6detail15normal_iteratorINS6_10device_ptrI5POINTEEEEE9Policy600ESC_PNS0_8NullTypeESC_SG_m13POINTCmpMilesSA_SF_EEvbT0_T1_T2_T3_T4_PT6_PT7_T5_NS1_7vsmem_tE_param_4,
	.param .u64 _ZN3cub18CUB_300001_SM_10006detail10merge_sort30DeviceMergeSortBlockSortKernelINS2_10policy_hubIN6thrust24THRUST_300001_SM_1000_NS6detail15normal_iteratorINS6_10device_ptrI5POINTEEEEE9Policy600ESC_PNS0_8NullTypeESC_SG_m13POINTCmpMilesSA_SF_EEvbT0_T1_T2_T3_T4_PT6_PT7_T5_NS1_7vsmem_tE_param_5,
	.param .u64 .ptr .align 1 _ZN3cub18CUB_300001_SM_10006detail10merge_sort30DeviceMergeSortBlockSortKernelINS2_10policy_hubIN6thrust24THRUST_300001_SM_1000_NS6detail15normal_iteratorINS6_10device_ptrI5POINTEEEEE9Policy600ESC_PNS0_8NullTypeESC_SG_m13POINTCmpMilesSA_SF_EEvbT0_T1_T2_T3_T4_PT6_PT7_T5_NS1_7vsmem_tE_param_6,
	.param .u64 .ptr .align 1 _ZN3cub18CUB_300001_SM_10006detail10merge_sort30DeviceMergeSortBlockSortKernelINS2_10policy_hubIN6thrust24THRUST_300001_SM_1000_NS6detail15normal_iteratorINS6_10device_ptrI5POINTEEEEE9Policy600ESC_PNS0_8NullTypeESC_SG_m13POINTCmpMilesSA_SF_EEvbT0_T1_T2_T3_T4_PT6_PT7_T5_NS1_7vsmem_tE_param_7,
	.param .align 1 .b8 _ZN3cub18CUB_300001_SM_10006detail10merge_sort30DeviceMergeSortBlockSortKernelINS2_10policy_hubIN6thrust24THRUST_300001_SM_1000_NS6detail15normal_iteratorINS6_10device_ptrI5POINTEEEEE9Policy600ESC_PNS0_8NullTypeESC_SG_m13POINTCmpMilesSA_SF_EEvbT0_T1_T2_T3_T4_PT6_PT7_T5_NS1_7vsmem_tE_param_8[1],
	.param .align 8 .b8 _ZN3cub18CUB_300001_SM_10006detail10merge_sort30DeviceMergeSortBlockSortKernelINS2_10policy_hubIN6thrust24THRUST_300001_SM_1000_NS6detail15normal_iteratorINS6_10device_ptrI5POINTEEEEE9Policy600ESC_PNS0_8NullTypeESC_SG_m13POINTCmpMilesSA_SF_EEvbT0_T1_T2_T3_T4_PT6_PT7_T5_NS1_7vsmem_tE_param_9[8]
)
.maxntid 256
{
	.reg .pred 	%p<57>;
	.reg .b16 	%rs<4>;
	.reg .b32 	%r<230>;
	.reg .b32 	%f<113>;
	.reg .b64 	%rd<93>;
	// demoted variable
	.shared .align 16 .b8 _ZZN3cub18CUB_300001_SM_10006detail10merge_sort30DeviceMergeSortBlockSortKernelINS2_10policy_hubIN6thrust24THRUST_300001_SM_1000_NS6detail15normal_iteratorINS6_10device_ptrI5POINTEEEEE9Policy600ESC_PNS0_8NullTypeESC_SG_m13POINTCmpMilesSA_SF_EEvbT0_T1_T2_T3_T4_PT6_PT7_T5_NS1_7vsmem_tEE19static_temp_storage[12320];
	ld.param.u64 	%rd48, [_ZN3cub18CUB_300001_SM_10006detail10merge_sort30DeviceMergeSortBlockSortKernelINS2_10policy_hubIN6thrust24THRUST_300001_SM_1000_NS6detail15normal_iteratorINS6_10device_ptrI5POINTEEEEE9Policy600ESC_PNS0_8NullTypeESC_SG_m13POINTCmpMilesSA_SF_EEvbT0_T1_T2_T3_T4_PT6_PT7_T5_NS1_7vsmem_tE_param_3];
	ld.param.u64 	%rd49, [_ZN3cub18CUB_300001_SM_10006detail10merge_sort30DeviceMergeSortBlockSortKernelINS2_10policy_hubIN6thrust24THRUST_300001_SM_1000_NS6detail15normal_iteratorINS6_10device_ptrI5POINTEEEEE9Policy600ESC_PNS0_8NullTypeESC_SG_m13POINTCmpMilesSA_SF_EEvbT0_T1_T2_T3_T4_PT6_PT7_T5_NS1_7vsmem_tE_param_1];
	ld.param.u64 	%rd46, [_ZN3cub18CUB_300001_SM_10006detail10merge_sort30DeviceMergeSortBlockSortKernelINS2_10policy_hubIN6thrust24THRUST_300001_SM_1000_NS6detail15normal_iteratorINS6_10device_ptrI5POINTEEEEE9Policy600ESC_PNS0_8NullTypeESC_SG_m13POINTCmpMilesSA_SF_EEvbT0_T1_T2_T3_T4_PT6_PT7_T5_NS1_7vsmem_tE_param_5];
	cvta.to.global.u64 	%rd1, %rd49;
	cvta.to.global.u64 	%rd2, %rd48;
	mov.u32 	%r90, %ctaid.x;
	cvt.u64.u32 	%rd50, %r90;
	mov.u32 	%r91, %nctaid.x;
	cvt.u64.u32 	%rd51, %r91;
	mul.wide.u32 	%rd3, %r90, 512;
	add.s64 	%rd52, %rd51, -1;
	setp.le.u64 	%p9, %rd52, %rd50;
	@%p9 bra 	$L__BB22_18;
	// begin inline asm
	griddepcontrol.wait;
	// end inline asm
	mov.u32 	%r1, %tid.x;
	and.b32  	%r149, %r1, 31;
	shl.b32 	%r150, %r1, 1;
	and.b32  	%r2, %r150, 1984;
	or.b32  	%r151, %r2, %r149;
	cvt.u64.u32 	%rd63, %r151;
	add.s64 	%rd4, %rd3, %rd63;
	mad.lo.s64 	%rd64, %rd4, 24, %rd1;
	ld.global.u32 	%r152, [%rd64];
	ld.global.u64 	%rd65, [%rd64+8];
	ld.global.v2.f32 	{%f77, %f78}, [%rd64+16];
	ld.global.u32 	%r153, [%rd64+768];
	ld.global.u64 	%rd66, [%rd64+776];
	ld.global.v2.f32 	{%f79, %f80}, [%rd64+784];
	// begin inline asm
	mov.u32 %r148, %laneid;
	// end inline asm
	add.s32 	%r154, %r148, %r2;
	mov.u32 	%r155, _ZZN3cub18CUB_300001_SM_10006detail10merge_sort30DeviceMergeSortBlockSortKernelINS2_10policy_hubIN6thrust24THRUST_300001_SM_1000_NS6detail15normal_iteratorINS6_10device_ptrI5POINTEEEEE9Policy600ESC_PNS0_8NullTypeESC_SG_m13POINTCmpMilesSA_SF_EEvbT0_T1_T2_T3_T4_PT6_PT7_T5_NS1_7vsmem_tEE19static_temp_storage;
	mad.lo.s32 	%r3, %r154, 24, %r155;
	st.shared.u32 	[%r3], %r152;
	st.shared.u64 	[%r3+8], %rd65;
	st.shared.v2.f32 	[%r3+16], {%f77, %f78};
	st.shared.u32 	[%r3+768], %r153;
	st.shared.u64 	[%r3+776], %rd66;
	st.shared.v2.f32 	[%r3+784], {%f79, %f80};
	bar.warp.sync 	-1;
	mad.lo.s32 	%r4, %r148, 24, %r3;
	ld.shared.u32 	%r5, [%r4];
	ld.shared.u64 	%rd82, [%r4+8];
	.pragma "used_bytes_mask 4095";
	ld.shared.v4.u32 	{%r156, %r157, %r210, %r158}, [%r4+16];
	mov.b32 	%f92, %r156;
	mov.b32 	%f91, %r157;
	ld.shared.u64 	%rd6, [%r4+32];
	ld.shared.v2.f32 	{%f3, %f4}, [%r4+40];
	bar.sync 	0;
	// begin inline asm
	griddepcontrol.launch_dependents;
	// end inline asm
	setp.ge.s32 	%p37, %r210, %r5;
	mov.f32 	%f89, %f4;
	mov.f32 	%f90, %f3;
	mov.u64 	%rd81, %rd6;
	mov.u32 	%r211, %r5;
	@%p37 bra 	$L__BB22_3;
	mov.f32 	%f89, %f91;
	mov.f32 	%f90, %f92;
	mov.u64 	%rd81, %rd82;
	mov.f32 	%f91, %f4;
	mov.f32 	%f92, %f3;
	mov.u64 	%rd82, %rd6;
	mov.u32 	%r211, %r210;
	mov.u32 	%r210, %r5;
$L__BB22_3:
	mov.b32 	%r212, 2;
	mad.lo.s32 	%r162, %r1, 48, %r155;
$L__BB22_4:
	bar.sync 	0;
	add.s32 	%r160, %r212, -1;
	st.shared.u32 	[%r162], %r211;
	st.shared.u64 	[%r162+8], %rd82;
	st.shared.v2.f32 	[%r162+16], {%f92, %f91};
	st.shared.u32 	[%r162+24], %r210;
	st.shared.u64 	[%r162+32], %rd81;
	st.shared.v2.f32 	[%r162+40], {%f90, %f89};
	bar.sync 	0;
	neg.s32 	%r163, %r212;
	and.b32  	%r164, %r1, %r163;
	shl.b32 	%r165, %r164, 1;
	and.b32  	%r166, %r160, %r1;
	shl.b32 	%r167, %r166, 1;
	min.u32 	%r12, %r167, 512;
	min.u32 	%r13, %r165, 512;
	add.s32 	%r168, %r13, %r212;
	min.s32 	%r14, %r168, 512;
	add.s32 	%r169, %r14, %r212;
	min.s32 	%r15, %r169, 512;
	sub.s32 	%r170, %r14, %r13;
	sub.s32 	%r171, %r15, %r14;
	setp.lt.s32 	%p38, %r12, %r171;
	sub.s32 	%r172, %r12, %r171;
	selp.b32 	%r215, 0, %r172, %p38;
	min.s32 	%r213, %r170, %r12;
	setp.ge.s32 	%p39, %r215, %r213;
	@%p39 bra 	$L__BB22_7;
	add.s32 	%r18, %r14, %r12;
$L__BB22_6:
	sub.s32 	%r173, %r213, %r215;
	shr.u32 	%r174, %r173, 31;
	add.s32 	%r175, %r173, %r174;
	shr.s32 	%r176, %r175, 1;
	add.s32 	%r177, %r176, %r215;
	add.s32 	%r178, %r177, %r13;
	mov.u32 	%r179, _ZZN3cub18CUB_300001_SM_10006detail10merge_sort30DeviceMergeSortBlockSortKernelINS2_10policy_hubIN6thrust24THRUST_300001_SM_1000_NS6detail15normal_iteratorINS6_10device_ptrI5POINTEEEEE9Policy600ESC_PNS0_8NullTypeESC_SG_m13POINTCmpMilesSA_SF_EEvbT0_T1_T2_T3_T4_PT6_PT7_T5_NS1_7vsmem_tEE19static_temp_storage;
	mad.lo.s32 	%r180, %r178, 24, %r179;
	ld.shared.u32 	%r181, [%r180];
	not.b32 	%r182, %r177;
	add.s32 	%r183, %r18, %r182;
	mad.lo.s32 	%r184, %r183, 24, %r179;
	ld.shared.u32 	%r185, [%r184];
	setp.lt.s32 	%p40, %r185, %r181;
	add.s32 	%r186, %r177, 1;
	selp.b32 	%r215, %r215, %r186, %p40;
	selp.b32 	%r213, %r177, %r213, %p40;
	setp.lt.s32 	%p41, %r215, %r213;
	@%p41 bra 	$L__BB22_6;
$L__BB22_7:
	add.s32 	%r24, %r215, %r13;
	add.s32 	%r187, %r14, %r12;
	sub.s32 	%r25, %r187, %r215;
	mov.u32 	%r188, _ZZN3cub18CUB_300001_SM_10006detail10merge_sort30DeviceMergeSortBlockSortKernelINS2_10policy_hubIN6thrust24THRUST_300001_SM_1000_NS6detail15normal_iteratorINS6_10device_ptrI5POINTEEEEE9Policy600ESC_PNS0_8NullTypeESC_SG_m13POINTCmpMilesSA_SF_EEvbT0_T1_T2_T3_T4_PT6_PT7_T5_NS1_7vsmem_tEE19static_temp_storage;
	mad.lo.s32 	%r26, %r24, 24, %r188;
	ld.shared.u32 	%r217, [%r26];
	ld.shared.u64 	%rd84, [%r26+8];
	ld.shared.v2.f32 	{%f95, %f96}, [%r26+16];
	mad.lo.s32 	%r28, %r25, 24, %r188;
	ld.shared.u32 	%r216, [%r28];
	ld.shared.u64 	%rd83, [%r28+8];
	ld.shared.v2.f32 	{%f93, %f94}, [%r28+16];
	setp.ge.s32 	%p43, %r25, %r15;
	mov.pred 	%p53, 0;
	@%p43 bra 	$L__BB22_9;
	setp.ge.s32 	%p44, %r24, %r14;
	setp.lt.s32 	%p45, %r216, %r217;
	or.pred  	%p53, %p44, %p45;
$L__BB22_9:
	selp.b32 	%r211, %r216, %r217, %p53;
	selp.b64 	%rd82, %rd83, %rd84, %p53;
	selp.f32 	%f92, %f93, %f95, %p53;
	selp.f32 	%f91, %f94, %f96, %p53;
	selp.u32 	%r189, 1, 0, %p53;
	add.s32 	%r31, %r25, %r189;
	not.pred 	%p46, %p53;
	selp.u32 	%r190, 1, 0, %p46;
	add.s32 	%r32, %r24, %r190;
	@%p46 bra 	$L__BB22_11;
	ld.shared.u32 	%r216, [%r28+24];
	ld.shared.u64 	%rd83, [%r28+32];
	ld.shared.v2.f32 	{%f93, %f94}, [%r28+40];
	bra.uni 	$L__BB22_12;
$L__BB22_11:
	ld.shared.u32 	%r217, [%r26+24];
	ld.shared.u64 	%rd84, [%r26+32];
	ld.shared.v2.f32 	{%f95, %f96}, [%r26+40];
$L__BB22_12:
	setp.ge.s32 	%p48, %r31, %r15;
	mov.pred 	%p54, 0;
	@%p48 bra 	$L__BB22_14;
	setp.ge.s32 	%p49, %r32, %r14;
	setp.lt.s32 	%p50, %r216, %r217;
	or.pred  	%p54, %p49, %p50;
$L__BB22_14:
	selp.b32 	%r210, %r216, %r217, %p54;
	selp.b64 	%rd81, %rd83, %rd84, %p54;
	selp.f32 	%f90, %f93, %f95, %p54;
	selp.f32 	%f89, %f94, %f96, %p54;
	shl.b32 	%r38, %r212, 1;
	setp.lt.u32 	%p51, %r212, 129;
	mov.u32 	%r212, %r38;
	@%p51 bra 	$L__BB22_4;
	ld.param.s8 	%rs3, [_ZN3cub18CUB_300001_SM_10006detail10merge_sort30DeviceMergeSortBlockSortKernelINS2_10policy_hubIN6thrust24THRUST_300001_SM_1000_NS6detail15normal_iteratorINS6_10device_ptrI5POINTEEEEE9Policy600ESC_PNS0_8NullTypeESC_SG_m13POINTCmpMilesSA_SF_EEvbT0_T1_T2_T3_T4_PT6_PT7_T5_NS1_7vsmem_tE_param_0];
	bar.sync 	0;
	setp.eq.s16 	%p52, %rs3, 0;
	@%p52 bra 	$L__BB22_17;
	st.shared.u32 	[%r4], %r211;
	st.shared.u64 	[%r4+8], %rd82;
	st.shared.v2.f32 	[%r4+16], {%f92, %f91};
	st.shared.u32 	[%r4+24], %r210;
	st.shared.u64 	[%r4+32], %rd81;
	st.shared.v2.f32 	[%r4+40], {%f90, %f89};
	bar.warp.sync 	-1;
	cvt.u64.u32 	%rd67, %r2;
	mov.u32 	%r191, %tid.x;
	and.b32  	%r192, %r191, 31;
	cvt.u64.u32 	%rd68, %r192;
	mov.u32 	%r193, %ctaid.x;
	mul.wide.u32 	%rd69, %r193, 512;
	or.b64  	%rd70, %rd69, %rd68;
	add.s64 	%rd71, %rd70, %rd67;
	mad.lo.s64 	%rd72, %rd71, 24, %rd2;
	.pragma "used_bytes_mask 15";
	ld.shared.v2.u32 	{%r194, %r195}, [%r3];
	ld.shared.v2.u32 	{%r196, %r197}, [%r3+8];
	ld.shared.v2.u32 	{%r198, %r199}, [%r3+16];
	st.global.v2.u32 	[%rd72], {%r194, %r195};
	st.global.v2.u32 	[%rd72+8], {%r196, %r197};
	st.global.v2.u32 	[%rd72+16], {%r198, %r199};
	.pragma "used_bytes_mask 15";
	ld.shared.v2.u32 	{%r200, %r201}, [%r3+768];
	ld.shared.v2.u32 	{%r202, %r203}, [%r3+776];
	ld.shared.v2.u32 	{%r204, %r205}, [%r3+784];
	st.global.v2.u32 	[%rd72+768], {%r200, %r201};
	st.global.v2.u32 	[%rd72+776], {%r202, %r203};
	st.global.v2.u32 	[%rd72+784], {%r204, %r205};
	bra.uni 	$L__BB22_49;
$L__BB22_17:
	ld.param.u64 	%rd78, [_ZN3cub18CUB_300001_SM_10006detail10merge_sort30DeviceMergeSortBlockSortKernelINS2_10policy_hubIN6thrust24THRUST_300001_SM_1000_NS6detail15normal_iteratorINS6_10device_ptrI5POINTEEEEE9Policy600ESC_PNS0_8NullTypeESC_SG_m13POINTCmpMilesSA_SF_EEvbT0_T1_T2_T3_T4_PT6_PT7_T5_NS1_7vsmem_tE_param_6];
	st.shared.u32 	[%r4], %r211;
	st.shared.u64 	[%r4+8], %rd82;
	st.shared.v2.f32 	[%r4+16], {%f92, %f91};
	st.shared.u32 	[%r4+24], %r210;
	st.shared.u64 	[%r4+32], %rd81;
	st.shared.v2.f32 	[%r4+40], {%f90, %f89};
	bar.warp.sync 	-1;
	ld.shared.u32 	%r206, [%r3];
	ld.shared.u64 	%rd73, [%r3+8];
	ld.shared.v2.f32 	{%f81, %f82}, [%r3+16];
	ld.shared.u32 	%r207, [%r3+768];
	ld.shared.u64 	%rd74, [%r3+776];
	ld.shared.v2.f32 	{%f83, %f84}, [%r3+784];
	cvta.to.global.u64 	%rd75, %rd78;
	mad.lo.s64 	%rd76, %rd4, 24, %rd75;
	st.global.u32 	[%rd76], %r206;
	st.global.u64 	[%rd76+8], %rd73;
	st.global.v2.f32 	[%rd76+16], {%f81, %f82};
	st.global.u32 	[%rd76+768], %r207;
	st.global.u64 	[%rd76+776], %rd74;
	st.global.v2.f32 	[%rd76+784], {%f83, %f84};
	bra.uni 	$L__BB22_49;
$L__BB22_18:
	cvt.u32.u64 	%r92, %rd3;
	cvt.u32.u64 	%r93, %rd46;
	sub.s32 	%r94, %r93, %r92;
	min.s32 	%r39, %r94, 512;
	// begin inline asm
	griddepcontrol.wait;
	// end inline asm
	mad.lo.s64 	%rd53, %rd3, 24, %rd1;
	mov.u32 	%r40, %tid.x;
	ld.global.u32 	%r219, [%rd53];
	ld.global.u64 	%rd86, [%rd53+8];
	ld.global.v2.f32 	{%f99, %f100}, [%rd53+16];
	and.b32  	%r95, %r40, 31;
	shl.b32 	%r96, %r40, 1;
	and.b32  	%r97, %r96, 1984;
	or.b32  	%r42, %r97, %r95;
	setp.ge.s32 	%p10, %r42, %r39;
	mul.lo.s32 	%r98, %r42, 24;
	cvt.u64.u32 	%rd54, %r98;
	add.s64 	%rd20, %rd53, %rd54;
	mov.f32 	%f97, %f100;
	mov.f32 	%f98, %f99;
	mov.u64 	%rd85, %rd86;
	mov.u32 	%r218, %r219;
	@%p10 bra 	$L__BB22_20;
	ld.global.u32 	%r218, [%rd20];
	ld.global.u64 	%rd85, [%rd20+8];
	ld.global.v2.f32 	{%f98, %f97}, [%rd20+16];
$L__BB22_20:
	add.s32 	%r45, %r42, 32;
	setp.ge.s32 	%p11, %r45, %r39;
	@%p11 bra 	$L__BB22_22;
	ld.global.u32 	%r219, [%rd20+768];
	ld.global.u64 	%rd86, [%rd20+776];
	ld.global.v2.f32 	{%f99, %f100}, [%rd20+784];
$L__BB22_22:
	// begin inline asm
	mov.u32 %r99, %laneid;
	// end inline asm
	add.s32 	%r102, %r99, %r97;
	mov.u32 	%r103, _ZZN3cub18CUB_300001_SM_10006detail10merge_sort30DeviceMergeSortBlockSortKernelINS2_10policy_hubIN6thrust24THRUST_300001_SM_1000_NS6detail15normal_iteratorINS6_10device_ptrI5POINTEEEEE9Policy600ESC_PNS0_8NullTypeESC_SG_m13POINTCmpMilesSA_SF_EEvbT0_T1_T2_T3_T4_PT6_PT7_T5_NS1_7vsmem_tEE19static_temp_storage;
	mad.lo.s32 	%r48, %r102, 24, %r103;
	st.shared.u32 	[%r48], %r218;
	st.shared.u64 	[%r48+8], %rd85;
	st.shared.v2.f32 	[%r48+16], {%f98, %f97};
	st.shared.u32 	[%r48+768], %r219;
	st.shared.u64 	[%r48+776], %rd86;
	st.shared.v2.f32 	[%r48+784], {%f99, %f100};
	bar.warp.sync 	-1;
	mad.lo.s32 	%r49, %r99, 24, %r48;
	ld.shared.u32 	%r223, [%r49];
	ld.shared.u64 	%rd25, [%r49+8];
	.pragma "used_bytes_mask 4095";
	ld.shared.v4.u32 	{%r105, %r106, %r107, %r108}, [%r49+16];
	mov.b32 	%f40, %r106;
	mov.b32 	%f39, %r105;
	ld.shared.u64 	%rd55, [%r49+32];
	ld.shared.v2.f32 	{%f75, %f76}, [%r49+40];
	bar.sync 	0;
	// begin inline asm
	griddepcontrol.launch_dependents;
	// end inline asm
	or.b32  	%r109, %r96, 1;
	setp.lt.u32 	%p12, %r109, %r39;
	selp.b32 	%r110, %r107, %r223, %p12;
	selp.b64 	%rd90, %rd55, %rd25, %p12;
	selp.f32 	%f107, %f75, %f39, %p12;
	selp.f32 	%f108, %f76, %f40, %p12;
	setp.ge.u32 	%p13, %r96, %r39;
	setp.ge.s32 	%p14, %r110, %r223;
	or.pred  	%p15, %p13, %p14;
	mov.u32 	%r222, %r110;
	mov.f32 	%f105, %f40;
	mov.f32 	%f106, %f39;
	mov.u64 	%rd89, %rd25;
	@%p15 bra 	$L__BB22_24;
	mov.u32 	%r222, %r223;
	mov.f32 	%f105, %f108;
	mov.f32 	%f106, %f107;
	mov.u64 	%rd89, %rd90;
	mov.u64 	%rd90, %rd25;
	mov.u32 	%r223, %r110;
	mov.f32 	%f107, %f39;
	mov.f32 	%f108, %f40;
$L__BB22_24:
	mov.b32 	%r224, 2;
	mad.lo.s32 	%r114, %r40, 48, %r103;
$L__BB22_25:
	bar.sync 	0;
	add.s32 	%r112, %r224, -1;
	st.shared.u32 	[%r114], %r223;
	st.shared.u64 	[%r114+8], %rd89;
	st.shared.v2.f32 	[%r114+16], {%f106, %f105};
	st.shared.u32 	[%r114+24], %r222;
	st.shared.u64 	[%r114+32], %rd90;
	st.shared.v2.f32 	[%r114+40], {%f107, %f108};
	bar.sync 	0;
	neg.s32 	%r115, %r224;
	and.b32  	%r116, %r40, %r115;
	shl.b32 	%r117, %r116, 1;
	and.b32  	%r118, %r112, %r40;
	shl.b32 	%r119, %r118, 1;
	min.s32 	%r57, %r119, %r39;
	min.s32 	%r58, %r117, %r39;
	add.s32 	%r120, %r58, %r224;
	min.s32 	%r59, %r120, %r39;
	add.s32 	%r121, %r59, %r224;
	min.s32 	%r60, %r121, %r39;
	sub.s32 	%r122, %r59, %r58;
	sub.s32 	%r123, %r60, %r59;
	setp.lt.s32 	%p16, %r57, %r123;
	sub.s32 	%r124, %r57, %r123;
	selp.b32 	%r227, 0, %r124, %p16;
	min.s32 	%r225, %r122, %r57;
	setp.ge.s32 	%p17, %r227, %r225;
	@%p17 bra 	$L__BB22_28;
	add.s32 	%r63, %r59, %r57;
$L__BB22_27:
	sub.s32 	%r125, %r225, %r227;
	shr.u32 	%r126, %r125, 31;
	add.s32 	%r127, %r125, %r126;
	shr.s32 	%r128, %r127, 1;
	add.s32 	%r129, %r128, %r227;
	add.s32 	%r130, %r129, %r58;
	mov.u32 	%r131, _ZZN3cub18CUB_300001_SM_10006detail10merge_sort30DeviceMergeSortBlockSortKernelINS2_10policy_hubIN6thrust24THRUST_300001_SM_1000_NS6detail15normal_iteratorINS6_10device_ptrI5POINTEEEEE9Policy600ESC_PNS0_8NullTypeESC_SG_m13POINTCmpMilesSA_SF_EEvbT0_T1_T2_T3_T4_PT6_PT7_T5_NS1_7vsmem_tEE19static_temp_storage;
	mad.lo.s32 	%r132, %r130, 24, %r131;
	ld.shared.u32 	%r133, [%r132];
	not.b32 	%r134, %r129;
	add.s32 	%r135, %r63, %r134;
	mad.lo.s32 	%r136, %r135, 24, %r131;
	ld.shared.u32 	%r137, [%r136];
	setp.lt.s32 	%p18, %r137, %r133;
	add.s32 	%r138, %r129, 1;
	selp.b32 	%r227, %r227, %r138, %p18;
	selp.b32 	%r225, %r129, %r225, %p18;
	setp.lt.s32 	%p19, %r227, %r225;
	@%p19 bra 	$L__BB22_27;
$L__BB22_28:
	add.s32 	%r69, %r227, %r58;
	add.s32 	%r139, %r59, %r57;
	sub.s32 	%r70, %r139, %r227;
	mov.u32 	%r140, _ZZN3cub18CUB_300001_SM_10006detail10merge_sort30DeviceMergeSortBlockSortKernelINS2_10policy_hubIN6thrust24THRUST_300001_SM_1000_NS6detail15normal_iteratorINS6_10device_ptrI5POINTEEEEE9Policy600ESC_PNS0_8NullTypeESC_SG_m13POINTCmpMilesSA_SF_EEvbT0_T1_T2_T3_T4_PT6_PT7_T5_NS1_7vsmem_tEE19static_temp_storage;
	mad.lo.s32 	%r71, %r69, 24, %r140;
	ld.shared.u32 	%r229, [%r71];
	ld.shared.u64 	%rd92, [%r71+8];
	ld.shared.v2.f32 	{%f111, %f112}, [%r71+16];
	mad.lo.s32 	%r73, %r70, 24, %r140;
	ld.shared.u32 	%r228, [%r73];
	ld.shared.u64 	%rd91, [%r73+8];
	ld.shared.v2.f32 	{%f109, %f110}, [%r73+16];
	setp.ge.s32 	%p21, %r70, %r60;
	mov.pred 	%p55, 0;
	@%p21 bra 	$L__BB22_30;
	setp.ge.s32 	%p22, %r69, %r59;
	setp.lt.s32 	%p23, %r228, %r229;
	or.pred  	%p55, %p22, %p23;
$L__BB22_30:
	selp.b32 	%r223, %r228, %r229, %p55;
	selp.b64 	%rd89, %rd91, %rd92, %p55;
	selp.f32 	%f106, %f109, %f111, %p55;
	selp.f32 	%f105, %f110, %f112, %p55;
	selp.u32 	%r141, 1, 0, %p55;
	add.s32 	%r76, %r70, %r141;
	not.pred 	%p24, %p55;
	selp.u32 	%r142, 1, 0, %p24;
	add.s32 	%r77, %r69, %r142;
	@%p24 bra 	$L__BB22_32;
	ld.shared.u32 	%r228, [%r73+24];
	ld.shared.u64 	%rd91, [%r73+32];
	ld.shared.v2.f32 	{%f109, %f110}, [%r73+40];
	bra.uni 	$L__BB22_33;
$L__BB22_32:
	ld.shared.u32 	%r229, [%r71+24];
	ld.shared.u64 	%rd92, [%r71+32];
	ld.shared.v2.f32 	{%f111, %f112}, [%r71+40];
$L__BB22_33:
	setp.ge.s32 	%p26, %r76, %r60;
	mov.pred 	%p56, 0;
	@%p26 bra 	$L__BB22_35;
	setp.ge.s32 	%p27, %r77, %r59;
	setp.lt.s32 	%p28, %r228, %r229;
	or.pred  	%p56, %p27, %p28;
$L__BB22_35:
	selp.b32 	%r222, %r228, %r229, %p56;
	selp.b64 	%rd90, %rd91, %rd92, %p56;
	selp.f32 	%f107, %f109, %f111, %p56;
	selp.f32 	%f108, %f110, %f112, %p56;
	shl.b32 	%r83, %r224, 1;
	setp.lt.u32 	%p29, %r224, 129;
	mov.u32 	%r224, %r83;
	@%p29 bra 	$L__BB22_25;
	ld.param.s8 	%rs2, [_ZN3cub18CUB_300001_SM_10006detail10merge_sort30DeviceMergeSortBlockSortKernelINS2_10policy_hubIN6thrust24THRUST_300001_SM_1000_NS6detail15normal_iteratorINS6_10device_ptrI5POINTEEEEE9Policy600ESC_PNS0_8NullTypeESC_SG_m13POINTCmpMilesSA_SF_EEvbT0_T1_T2_T3_T4_PT6_PT7_T5_NS1_7vsmem_tE_param_0];
	mov.u32 	%r143, %ctaid.x;
	mul.wide.u32 	%rd39, %r143, 512;
	bar.sync 	0;
	setp.eq.s16 	%p30, %rs2, 0;
	@%p30 bra 	$L__BB22_43;
	st.shared.u32 	[%r49], %r223;
	st.shared.u64 	[%r49+8], %rd89;
	st.shared.v2.f32 	[%r49+16], {%f106, %f105};
	st.shared.u32 	[%r49+24], %r222;
	st.shared.u64 	[%r49+32], %rd90;
	st.shared.v2.f32 	[%r49+40], {%f107, %f108};
	bar.warp.sync 	-1;
	ld.shared.u32 	%r84, [%r48];
	ld.shared.u64 	%rd40, [%r48+8];
	ld.shared.v2.f32 	{%f67, %f68}, [%r48+16];
	ld.shared.u32 	%r85, [%r48+768];
	ld.shared.u64 	%rd41, [%r48+776];
	ld.shared.v2.f32 	{%f69, %f70}, [%r48+784];
	setp.eq.s32 	%p31, %r40, 0;
	@%p31 bra 	$L__BB22_38;
	bra.uni 	$L__BB22_39;
$L__BB22_38:
	st.volatile.shared.u32 	[_ZZN3cub18CUB_300001_SM_10006detail10merge_sort30DeviceMergeSortBlockSortKernelINS2_10policy_hubIN6thrust24THRUST_300001_SM_1000_NS6detail15normal_iteratorINS6_10device_ptrI5POINTEEEEE9Policy600ESC_PNS0_8NullTypeESC_SG_m13POINTCmpMilesSA_SF_EEvbT0_T1_T2_T3_T4_PT6_PT7_T5_NS1_7vsmem_tEE19static_temp_storage+12288], %r39;
$L__BB22_39:
	bar.sync 	0;
	ld.volatile.shared.u32 	%r88, [_ZZN3cub18CUB_300001_SM_10006detail10merge_sort30DeviceMergeSortBlockSortKernelINS2_10policy_hubIN6thrust24THRUST_300001_SM_1000_NS6detail15normal_iteratorINS6_10device_ptrI5POINTEEEEE9Policy600ESC_PNS0_8NullTypeESC_SG_m13POINTCmpMilesSA_SF_EEvbT0_T1_T2_T3_T4_PT6_PT7_T5_NS1_7vsmem_tEE19static_temp_storage+12288];
	mov.u32 	%r144, %tid.x;
	shl.b32 	%r145, %r144, 1;
	and.b32  	%r146, %r145, 1984;
	cvt.u64.u32 	%rd56, %r146;
	and.b32  	%r147, %r144, 31;
	cvt.u64.u32 	%rd57, %r147;
	add.s64 	%rd58, %rd39, %rd57;
	add.s64 	%rd59, %rd58, %rd56;
	setp.ge.s32 	%p32, %r42, %r88;
	mad.lo.s64 	%rd44, %rd59, 24, %rd2;
	@%p32 bra 	$L__BB22_41;
	st.global.u32 	[%rd44], %r84;
	st.global.u64 	[%rd44+8], %rd40;
	st.global.v2.f32 	[%rd44+16], {%f67, %f68};
$L__BB22_41:
	setp.ge.s32 	%p33, %r45, %r88;
	@%p33 bra 	$L__BB22_49;
	st.global.u32 	[%rd44+768], %r85;
	st.global.u64 	[%rd44+776], %rd41;
	st.global.v2.f32 	[%rd44+784], {%f69, %f70};
	bra.uni 	$L__BB22_49;
$L__BB22_43:
	st.shared.u32 	[%r49], %r223;
	st.shared.u64 	[%r49+8], %rd89;
	st.shared.v2.f32 	[%r49+16], {%f106, %f105};
	st.shared.u32 	[%r49+24], %r222;
	st.shared.u64 	[%r49+32], %rd90;
	st.shared.v2.f32 	[%r49+40], {%f107, %f108};
	bar.warp.sync 	-1;
	ld.shared.u32 	%r86, [%r48];
	ld.shared.u64 	%rd42, [%r48+8];
	ld.shared.v2.f32 	{%f71, %f72}, [%r48+16];
	ld.shared.u32 	%r87, [%r48+768];
	ld.shared.u64 	%rd43, [%r48+776];
	ld.shared.v2.f32 	{%f73, %f74}, [%r48+784];
	setp.eq.s32 	%p34, %r40, 0;
	@%p34 bra 	$L__BB22_44;
	bra.uni 	$L__BB22_45;
$L__BB22_44:
	st.volatile.shared.u32 	[_ZZN3cub18CUB_300001_SM_10006detail10merge_sort30DeviceMergeSortBlockSortKernelINS2_10policy_hubIN6thrust24THRUST_300001_SM_1000_NS6detail15normal_iteratorINS6_10device_ptrI5POINTEEEEE9Policy600ESC_PNS0_8NullTypeESC_SG_m13POINTCmpMilesSA_SF_EEvbT0_T1_T2_T3_T4_PT6_PT7_T5_NS1_7vsmem_tEE19static_temp_storage+12288], %r39;
$L__BB22_45:
	ld.param.u64 	%rd77, [_ZN3cub18CUB_300001_SM_10006detail10merge_sort30DeviceMergeSortBlockSortKernelINS2_10policy_hubIN6thrust24THRUST_300001_SM_1000_NS6detail15normal_iteratorINS6_10device_ptrI5POINTEEEEE9Policy600ESC_PNS0_8NullTypeESC_SG_m13POINTCmpMilesSA_SF_EEvbT0_T1_T2_T3_T4_PT6_PT7_T5_NS1_7vsmem_tE_param_6];
	bar.sync 	0;
	ld.volatile.shared.u32 	%r89, [_ZZN3cub18CUB_300001_SM_10006detail10merge_sort30DeviceMergeSortBlockSortKernelINS2_10policy_hubIN6thrust24THRUST_300001_SM_1000_NS6detail15normal_iteratorINS6_10device_ptrI5POINTEEEEE9Policy600ESC_PNS0_8NullTypeESC_SG_m13POINTCmpMilesSA_SF_EEvbT0_T1_T2_T3_T4_PT6_PT7_T5_NS1_7vsmem_tEE19static_temp_storage+12288];
	setp.ge.s32 	%p35, %r42, %r89;
	cvt.u64.u32 	%rd60, %r42;
	add.s64 	%rd61, %rd39, %rd60;
	cvta.to.global.u64 	%rd62, %rd77;
	mad.lo.s64 	%rd45, %rd61, 24, %rd62;
	@%p35 bra 	$L__BB22_47;
	st.global.u32 	[%rd45], %r86;
	st.global.u64 	[%rd45+8], %rd42;
	st.global.v2.f32 	[%rd45+16], {%f71, %f72};
$L__BB22_47:
	setp.ge.s32 	%p36, %r45, %r89;
	@%p36 bra 	$L__BB22_49;
	st.global.u32 	[%rd45+768], %r87;
	st.global.u64 	[%rd45+776], %rd43;
	st.global.v2.f32 	[%rd45+784], {%f73, %f74};
$L__BB22_49:
	ret;

}
	// .globl	_ZN3cub18CUB_300001_SM_10006detail10merge_sort30DeviceMergeSortPartitionKernelIN6thrust24THRUST_300001_SM_1000_NS6detail15normal_iteratorINS5_10device_ptrI5POINTEEEEm13POINTCmpMilesS9_EEvbT_PT2_T0_SG_PSG_T1_SG_i
.visible .entry _ZN3cub18CUB_300001_SM_10006detail10merge_sort30DeviceMergeSortPartitionKernelIN6thrust24THRUST_300001_SM_1000_NS6detail15normal_iteratorINS5_10device_ptrI5POINTEEEEm13POINTCmpMilesS9_EEvbT_PT2_T0_SG_PSG_T1_SG_i(
	.param .u8 _ZN3cub18CUB_300001_SM_10006detail10merge_sort30DeviceMergeSortPartitionKernelIN6thrust24THRUST_300001_SM_1000_NS6detail15normal_iteratorINS5_10device_ptrI5POINTEEEEm13POINTCmpMilesS9_EEvbT_PT2_T0_SG_PSG_T1_SG_i_param_0,
	.param .align 8 .b8 _ZN3cub18CUB_300001_SM_10006detail10merge_sort30DeviceMergeSortPartitionKernelIN6thrust24THRUST_300001_SM_1000_NS6detail15normal_iteratorINS5_10device_ptrI5POINTEEEEm13POINTCmpMilesS9_EEvbT_PT2_T0_SG_PSG_T1_SG_i_param_1[8],
	.param .u64 .ptr .align 1 _ZN3cub18CUB_300001_SM_10006detail10merge_sort30DeviceMergeSortPartitionKernelIN6thrust24THRUST_300001_SM_1000_NS6detail15normal_iteratorINS5_10device_ptrI5POINTEEEEm13POINTCmpMilesS9_EEvbT_PT2_T0_SG_PSG_T1_SG_i_param_2,
	.param .u64 _ZN3cub18CUB_300001_SM_10006detail10merge_sort30DeviceMergeSortPartitionKernelIN6thrust24THRUST_300001_SM_1000_NS6detail15normal_iteratorINS5_10device_ptrI5POINTEEEEm13POINTCmpMilesS9_EEvbT_PT2_T0_SG_PSG_T1_SG_i_param_3,
	.param .u64 _ZN3cub18CUB_300001_SM_10006detail10merge_sort30DeviceMergeSortPartitionKernelIN6thrust24THRUST_300001_SM_1000_NS6detail15normal_iteratorINS5_10device_ptrI5POINTEEEEm13POINTCmpMilesS9_EEvbT_PT2_T0_SG_PSG_T1_SG_i_param_4,
	.param .u64 .ptr .align 1 _ZN3cub18CUB_300001_SM_10006detail10merge_sort30DeviceMergeSortPartitionKernelIN6thrust24THRUST_300001_SM_1000_NS6detail15normal_iteratorINS5_10device_ptrI5POINTEEEEm13POINTCmpMilesS9_EEvbT_PT2_T0_SG_PSG_T1_SG_i_param_5,
	.param .align 1 .b8 _ZN3cub18CUB_300001_SM_10006detail10merge_sort30DeviceMergeSortPartitionKernelIN6thrust24THRUST_300001_SM_1000_NS6detail15normal_iteratorINS5_10device_ptrI5POINTEEEEm13POINTCmpMilesS9_EEvbT_PT2_T0_SG_PSG_T1_SG_i_param_6[1],
	.param .u64 _ZN3cub18CUB_300001_SM_10006detail10merge_sort30DeviceMergeSortPartitionKernelIN6thrust24THRUST_300001_SM_1000_NS6detail15normal_iteratorINS5_10device_ptrI5POINTEEEEm13POINTCmpMilesS9_EEvbT_PT2_T0_SG_PSG_T1_SG_i_param_7,
	.param .u32 _ZN3cub18CUB_300001_SM_10006detail10merge_sort30DeviceMergeSortPartitionKernelIN6thrust24THRUST_300001_SM_1000_NS6detail15normal_iteratorINS5_10device_ptrI5POINTEEEEm13POINTCmpMilesS9_EEvbT_PT2_T0_SG_PSG_T1_SG_i_param_8
)
{
	.reg .pred 	%p<10>;
	.reg .b16 	%rs<2>;
	.reg .b32 	%r<10>;
	.reg .b64 	%rd<82>;

	ld.param.u64 	%rd27, [_ZN3cub18CUB_300001_SM_10006detail10merge_sort30DeviceMergeSortPartitionKernelIN6thrust24THRUST_300001_SM_1000_NS6detail15normal_iteratorINS5_10device_ptrI5POINTEEEEm13POINTCmpMilesS9_EEvbT_PT2_T0_SG_PSG_T1_SG_i_param_1];
	ld.param.s8 	%rs1, [_ZN3cub18CUB_300001_SM_10006detail10merge_sort30DeviceMergeSortPartitionKernelIN6thrust24THRUST_300001_SM_1000_NS6detail15normal_iteratorINS5_10device_ptrI5POINTEEEEm13POINTCmpMilesS9_EEvbT_PT2_T0_SG_PSG_T1_SG_i_param_0];
	ld.param.u64 	%rd28, [_ZN3cub18CUB_300001_SM_10006detail10merge_sort30DeviceMergeSortPartitionKernelIN6thrust24THRUST_300001_SM_1000_NS6detail15normal_iteratorINS5_10device_ptrI5POINTEEEEm13POINTCmpMilesS9_EEvbT_PT2_T0_SG_PSG_T1_SG_i_param_2];
	ld.param.u64 	%rd29, [_ZN3cub18CUB_300001_SM_10006detail10merge_sort30DeviceMergeSortPartitionKernelIN6thrust24THRUST_300001_SM_1000_NS6detail15normal_iteratorINS5_10device_ptrI5POINTEEEEm13POINTCmpMilesS9_EEvbT_PT2_T0_SG_PSG_T1_SG_i_param_3];
	ld.param.u64 	%rd30, [_ZN3cub18CUB_300001_SM_10006detail10merge_sort30DeviceMergeSortPartitionKernelIN6thrust24THRUST_300001_SM_1000_NS6detail15normal_iteratorINS5_10device_ptrI5POINTEEEEm13POINTCmpMilesS9_EEvbT_PT2_T0_SG_PSG_T1_SG_i_param_4];
	ld.param.u64 	%rd32, [_ZN3cub18CUB_300001_SM_10006detail10merge_sort30DeviceMergeSortPartitionKernelIN6thrust24THRUST_300001_SM_1000_NS6detail15normal_iteratorINS5_10device_ptrI5POINTEEEEm13POINTCmpMilesS9_EEvbT_PT2_T0_SG_PSG_T1_SG_i_param_5];
	ld.param.u64 	%rd31, [_ZN3cub18CUB_300001_SM_10006detail10merge_sort30DeviceMergeSortPartitionKernelIN6thrust24THRUST_300001_SM_1000_NS6detail15normal_iteratorINS5_10device_ptrI5POINTEEEEm13POINTCmpMilesS9_EEvbT_PT2_T0_SG_PSG_T1_SG_i_param_7];
	ld.param.u32 	%r1, [_ZN3cub18CUB_300001_SM_10006detail10merge_sort30DeviceMergeSortPartitionKernelIN6thrust24THRUST_300001_SM_1000_NS6detail15normal_iteratorINS5_10device_ptrI5POINTEEEEm13POINTCmpMilesS9_EEvbT_PT2_T0_SG_PSG_T1_SG_i_param_8];
	cvta.to.global.u64 	%rd1, %rd32;
	mov.u32 	%r2, %ntid.x;
	mov.u32 	%r3, %ctaid.x;
	mov.u32 	%r4, %tid.x;
	mad.lo.s32 	%r5, %r2, %r3, %r4;
	cvt.u64.u32 	%rd2, %r5;
	setp.le.u64 	%p1, %rd30, %rd2;
	@%p1 bra 	$L__BB23_11;
	shr.u64 	%rd33, %rd31, 1;
	add.s64 	%rd4, %rd31, 4294967295;
	neg.s64 	%rd34, %rd31;
	and.b64  	%rd35, %rd34, %rd2;
	cvt.s64.s32 	%rd5, %r1;
	mul.lo.s64 	%rd36, %rd35, %rd5;
	mul.lo.s64 	%rd37, %rd33, %rd5;
	min.u64 	%rd6, %rd36, %rd29;
	not.b64 	%rd38, %rd36;
	min.u64 	%rd39, %rd37, %rd38;
	add.s64 	%rd40, %rd39, %rd36;
	min.u64 	%rd7, %rd40, %rd29;
	not.b64 	%rd41, %rd7;
	min.u64 	%rd42, %rd37, %rd41;
	add.s64 	%rd43, %rd42, %rd7;
	min.u64 	%rd8, %rd43, %rd29;
	// begin inline asm
	griddepcontrol.wait;
	// end inline asm
	add.s64 	%rd44, %rd2, 1;
	setp.ne.s64 	%p2, %rd44, %rd30;
	@%p2 bra 	$L__BB23_3;
	shl.b64 	%rd75, %rd2, 3;
	add.s64 	%rd76, %rd1, %rd75;
	st.global.u64 	[%rd76], %rd7;
	bra.uni 	$L__BB23_11;
$L__BB23_3:
	sub.s64 	%rd45, %rd8, %rd6;
	and.b64  	%rd46, %rd4, %rd2;
	mul.lo.s64 	%rd47, %rd46, %rd5;
	min.u64 	%rd9, %rd47, %rd45;
	setp.eq.s16 	%p3, %rs1, 0;
	@%p3 bra 	$L__BB23_7;
	sub.s64 	%rd48, %rd7, %rd6;
	sub.s64 	%rd49, %rd8, %rd7;
	max.u64 	%rd50, %rd9, %rd49;
	sub.s64 	%rd81, %rd50, %rd49;
	min.u64 	%rd77, %rd48, %rd9;
	setp.ge.u64 	%p4, %rd81, %rd77;
	@%p4 bra 	$L__BB23_10;
	cvta.to.global.u64 	%rd12, %rd27;
	add.s64 	%rd13, %rd9, %rd7;
$L__BB23_6:
	sub.s64 	%rd51, %rd77, %rd81;
	shr.u64 	%rd52, %rd51, 1;
	add.s64 	%rd53, %rd52, %rd81;
	add.s64 	%rd54, %rd53, %rd6;
	mad.lo.s64 	%rd55, %rd54, 24, %rd12;
	ld.global.u32 	%r6, [%rd55];
	not.b64 	%rd56, %rd53;
	add.s64 	%rd57, %rd13, %rd56;
	mad.lo.s64 	%rd58, %rd57, 24, %rd12;
	ld.global.u32 	%r7, [%rd58];
	setp.lt.s32 	%p5, %r7, %r6;
	add.s64 	%rd59, %rd53, 1;
	selp.b64 	%rd81, %rd81, %rd59, %p5;
	selp.b64 	%rd77, %rd53, %rd77, %p5;
	setp.lt.u64 	%p6, %rd81, %rd77;
	@%p6 bra 	$L__BB23_6;
	bra.uni 	$L__BB23_10;
$L__BB23_7:
	sub.s64 	%rd60, %rd7, %rd6;
	sub.s64 	%rd61, %rd8, %rd7;
	max.u64 	%rd62, %rd9, %rd61;
	sub.s64 	%rd81, %rd62, %rd61;
	min.u64 	%rd79, %rd60, %rd9;
	setp.ge.u64 	%p7, %rd81, %rd79;
	@%p7 bra 	$L__BB23_10;
	cvta.to.global.u64 	%rd20, %rd28;
	add.s64 	%rd21, %rd9, %rd7;
$L__BB23_9:
	sub.s64 	%rd63, %rd79, %rd81;
	shr.u64 	%rd64, %rd63, 1;
	add.s64 	%rd65, %rd64, %rd81;
	add.s64 	%rd66, %rd65, %rd6;
	mad.lo.s64 	%rd67, %rd66, 24, %rd20;
	ld.global.u32 	%r8, [%rd67];
	not.b64 	%rd68, %rd65;
	add.s64 	%rd69, %rd21, %rd68;
	mad.lo.s64 	%rd70, %rd69, 24, %rd20;
	ld.global.u32 	%r9, [%rd70];
	setp.lt.s32 	%p8, %r9, %r8;
	add.s64 	%rd71, %rd65, 1;
	selp.b64 	%rd81, %rd81, %rd71, %p8;
	selp.b64 	%rd79, %rd65, %rd79, %p8;
	setp.lt.u64 	%p9, %rd81, %rd79;
	@%p9 bra 	$L__BB23_9;
$L__BB23_10:
	add.s64 	%rd72, %rd81, %rd6;
	shl.b64 	%rd73, %rd2, 3;
	add.s64 	%rd74, %rd1, %rd73;
	st.global.u64 	[%rd74], %rd72;
$L__BB23_11:
	ret;

}
	// .globl	_ZN3cub18CUB_300001_SM_10006detail10merge_sort26DeviceMergeSortMergeKernelINS2_10policy_hubIN6thrust24THRUST_300001_SM_1000_NS6detail15normal_iteratorINS6_10device_ptrI5POINTEEEEE9Policy600ESC_PNS0_8NullTypeESC_SG_m13POINTCmpMilesSA_SF_EEvbT2_T3_T4_PT6_PT7_T5_PSK_SK_NS1_7vsmem_tE
.visible .entry _ZN3cub18CUB_300001_SM_10006detail10merge_sort26DeviceMergeSortMergeKernelINS2_10policy_hubIN6thrust24THRUST_300001_SM_1000_NS6detail15normal_iteratorINS6_10device_ptrI5POINTEEEEE9Policy600ESC_PNS0_8NullTypeESC_SG_m13POINTCmpMilesSA_SF_EEvbT2_T3_T4_PT6_PT7_T5_PSK_SK_NS1_7vsmem_tE(
	.param .u8 _ZN3cub18CUB_300001_SM_10006detail10merge_sort26DeviceMergeSortMergeKernelINS2_10policy_hubIN6thrust24THRUST_300001_SM_1000_NS6detail15normal_iteratorINS6_10device_ptrI5POINTEEEEE9Policy600ESC_PNS0_8NullTypeESC_SG_m13POINTCmpMilesSA_SF_EEvbT2_T3_T4_PT6_PT7_T5_PSK_SK_NS1_7vsmem_tE_param_0,
	.param .align 8 .b8 _ZN3cub18CUB_300001_SM_10006detail10merge_sort26DeviceMergeSortMergeKernelINS2_10policy_hubIN6thrust24THRUST_300001_SM_1000_NS6detail15normal_iteratorINS6_10device_ptrI5POINTEEEEE9Policy600ESC_PNS0_8NullTypeESC_SG_m13POINTCmpMilesSA_SF_EEvbT2_T3_T4_PT6_PT7_T5_PSK_SK_NS1_7vsmem_tE_param_1[8],
	.param .u64 .ptr .align 1 _ZN3cub18CUB_300001_SM_10006detail10merge_sort26DeviceMergeSortMergeKernelINS2_10policy_hubIN6thrust24THRUST_300001_SM_1000_NS6detail15normal_iteratorINS6_10device_ptrI5POINTEEEEE9Policy600ESC_PNS0_8NullTypeESC_SG_m13POINTCmpMilesSA_SF_EEvbT2_T3_T4_PT6_PT7_T5_PSK_SK_NS1_7vsmem_tE_param_2,
	.param .u64 _ZN3cub18CUB_300001_SM_10006detail10merge_sort26DeviceMergeSortMergeKernelINS2_10policy_hubIN6thrust24THRUST_300001_SM_1000_NS6detail15normal_iteratorINS6_10device_ptrI5POINTEEEEE9Policy600ESC_PNS0_8NullTypeESC_SG_m13POINTCmpMilesSA_SF_EEvbT2_T3_T4_PT6_PT7_T5_PSK_SK_NS1_7vsmem_tE_param_3,
	.param .u64 .ptr .align 1 _ZN3cub18CUB_300001_SM_10006detail10merge_sort26DeviceMergeSortMergeKernelINS2_10policy_hubIN6thrust24THRUST_300001_SM_1000_NS6detail15normal_iteratorINS6_10device_ptrI5POINTEEEEE9Policy600ESC_PNS0_8NullTypeESC_SG_m13POINTCmpMilesSA_SF_EEvbT2_T3_T4_PT6_PT7_T5_PSK_SK_NS1_7vsmem_tE_param_4,
	.param .u64 .ptr .align 1 _ZN3cub18CUB_300001_SM_10006detail10merge_sort26DeviceMergeSortMergeKernelINS2_10policy_hubIN6thrust24THRUST_300001_SM_1000_NS6detail15normal_iteratorINS6_10device_ptrI5POINTEEEEE9Policy600ESC_PNS0_8NullTypeESC_SG_m13POINTCmpMilesSA_SF_EEvbT2_T3_T4_PT6_PT7_T5_PSK_SK_NS1_7vsmem_tE_param_5,
	.param .align 1 .b8 _ZN3cub18CUB_300001_SM_10006detail10merge_sort26DeviceMergeSortMergeKernelINS2_10policy_hubIN6thrust24THRUST_300001_SM_1000_NS6detail15normal_iteratorINS6_10device_ptrI5POINTEEEEE9Policy600ESC_PNS0_8NullTypeESC_SG_m13POINTCmpMilesSA_SF_EEvbT2_T3_T4_PT6_PT7_T5_PSK_SK_NS1_7vsmem_tE_param_6[1],
	.param .u64 .ptr .align 1 _ZN3cub18CUB_300001_SM_10006detail10merge_sort26DeviceMergeSortMergeKernelINS2_10policy_hubIN6thrust24THRUST_300001_SM_1000_NS6detail15normal_iteratorINS6_10device_ptrI5POINTEEEEE9Policy600ESC_PNS0_8NullTypeESC_SG_m13POINTCmpMilesSA_SF_EEvbT2_T3_T4_PT6_PT7_T5_PSK_SK_NS1_7vsmem_tE_param_7,
	.param .u64 _ZN3cub18CUB_300001_SM_10006detail10merge_sort26DeviceMergeSortMergeKernelINS2_10policy_hubIN6thrust24THRUST_300001_SM_1000_NS6detail15normal_iteratorINS6_10device_ptrI5POINTEEEEE9Policy600ESC_PNS0_8NullTypeESC_SG_m13POINTCmpMilesSA_SF_EEvbT2_T3_T4_PT6_PT7_T5_PSK_SK_NS1_7vsmem_tE_param_8,
	.param .align 8 .b8 _ZN3cub18CUB_300001_SM_10006detail10merge_sort26DeviceMergeSortMergeKernelINS2_10policy_hubIN6thrust24THRUST_300001_SM_1000_NS6detail15normal_iteratorINS6_10device_ptrI5POINTEEEEE9Policy600ESC_PNS0_8NullTypeESC_SG_m13POINTCmpMilesSA_SF_EEvbT2_T3_T4_PT6_PT7_T5_PSK_SK_NS1_7vsmem_tE_param_9[8]
)
.maxntid 256
{
	.reg .pred 	%p<66>;
	.reg .b16 	%rs<2>;
	.reg .b32 	%r<218>;
	.reg .b32 	%f<109>;
	.reg .b64 	%rd<186>;
	// demoted variable
	.shared .align 16 .b8 _ZZN3cub18CUB_300001_SM_10006detail10merge_sort26DeviceMergeSortMergeKernelINS2_10policy_hubIN6thrust24THRUST_300001_SM_1000_NS6detail15normal_iteratorINS6_10device_ptrI5POINTEEEEE9Policy600ESC_PNS0_8NullTypeESC_SG_m13POINTCmpMilesSA_SF_EEvbT2_T3_T4_PT6_PT7_T5_PSK_SK_NS1_7vsmem_tEE19static_temp_storage[12320];
	ld.param.s8 	%rs1, [_ZN3cub18CUB_300001_SM_10006detail10merge_sort26DeviceMergeSortMergeKernelINS2_10policy_hubIN6thrust24THRUST_300001_SM_1000_NS6detail15normal_iteratorINS6_10device_ptrI5POINTEEEEE9Policy600ESC_PNS0_8NullTypeESC_SG_m13POINTCmpMilesSA_SF_EEvbT2_T3_T4_PT6_PT7_T5_PSK_SK_NS1_7vsmem_tE_param_0];
	ld.param.u64 	%rd62, [_ZN3cub18CUB_300001_SM_10006detail10merge_sort26DeviceMergeSortMergeKernelINS2_10policy_hubIN6thrust24THRUST_300001_SM_1000_NS6detail15normal_iteratorINS6_10device_ptrI5POINTEEEEE9Policy600ESC_PNS0_8NullTypeESC_SG_m13POINTCmpMilesSA_SF_EEvbT2_T3_T4_PT6_PT7_T5_PSK_SK_NS1_7vsmem_tE_param_1];
	ld.param.u64 	%rd63, [_ZN3cub18CUB_300001_SM_10006detail10merge_sort26DeviceMergeSortMergeKernelINS2_10policy_hubIN6thrust24THRUST_300001_SM_1000_NS6detail15normal_iteratorINS6_10device_ptrI5POINTEEEEE9Policy600ESC_PNS0_8NullTypeESC_SG_m13POINTCmpMilesSA_SF_EEvbT2_T3_T4_PT6_PT7_T5_PSK_SK_NS1_7vsmem_tE_param_4];
	cvta.to.global.u64 	%rd1, %rd63;
	cvta.to.global.u64 	%rd2, %rd62;
	mov.u32 	%r87, %ctaid.x;
	mov.u32 	%r88, %nctaid.x;
	cvt.u64.u32 	%rd3, %r87;
	mul.wide.u32 	%rd4, %r87, 512;
	mov.u32 	%r1, %tid.x;
	add.s32 	%r89, %r88, -1;
	setp.ge.u32 	%p9, %r87, %r89;
	@%p9 bra 	$L__BB24_22;
	ld.param.u64 	%rd174, [_ZN3cub18CUB_300001_SM_10006detail10merge_sort26DeviceMergeSortMergeKernelINS2_10policy_hubIN6thrust24THRUST_300001_SM_1000_NS6detail15normal_iteratorINS6_10device_ptrI5POINTEEEEE9Policy600ESC_PNS0_8NullTypeESC_SG_m13POINTCmpMilesSA_SF_EEvbT2_T3_T4_PT6_PT7_T5_PSK_SK_NS1_7vsmem_tE_param_8];
	ld.param.u64 	%rd172, [_ZN3cub18CUB_300001_SM_10006detail10merge_sort26DeviceMergeSortMergeKernelINS2_10policy_hubIN6thrust24THRUST_300001_SM_1000_NS6detail15normal_iteratorINS6_10device_ptrI5POINTEEEEE9Policy600ESC_PNS0_8NullTypeESC_SG_m13POINTCmpMilesSA_SF_EEvbT2_T3_T4_PT6_PT7_T5_PSK_SK_NS1_7vsmem_tE_param_7];
	ld.param.u64 	%rd170, [_ZN3cub18CUB_300001_SM_10006detail10merge_sort26DeviceMergeSortMergeKernelINS2_10policy_hubIN6thrust24THRUST_300001_SM_1000_NS6detail15normal_iteratorINS6_10device_ptrI5POINTEEEEE9Policy600ESC_PNS0_8NullTypeESC_SG_m13POINTCmpMilesSA_SF_EEvbT2_T3_T4_PT6_PT7_T5_PSK_SK_NS1_7vsmem_tE_param_3];
	cvta.to.global.u64 	%rd116, %rd172;
	shl.b64 	%rd117, %rd3, 3;
	add.s64 	%rd118, %rd116, %rd117;
	ld.global.u64 	%rd5, [%rd118];
	ld.global.u64 	%rd119, [%rd118+8];
	neg.s64 	%rd120, %rd174;
	and.b64  	%rd121, %rd120, %rd3;
	shl.b64 	%rd6, %rd121, 9;
	shl.b64 	%rd122, %rd174, 8;
	and.b64  	%rd7, %rd122, -512;
	sub.s64 	%rd123, %rd3, %rd121;
	shl.b64 	%rd124, %rd123, 9;
	sub.s64 	%rd125, %rd5, %rd6;
	sub.s64 	%rd126, %rd119, %rd6;
	sub.s64 	%rd127, %rd170, %rd6;
	max.u64 	%rd128, %rd127, %rd7;
	sub.s64 	%rd129, %rd128, %rd7;
	sub.s64 	%rd130, %rd124, %rd125;
	min.u64 	%rd8, %rd130, %rd129;
	setp.eq.s64 	%p41, %rd123, -1;
	selp.b64 	%rd131, 511, 512, %p41;
	add.s64 	%rd132, %rd131, %rd124;
	sub.s64 	%rd133, %rd132, %rd126;
	or.b64  	%rd134, %rd120, %rd3;
	setp.eq.s64 	%p42, %rd134, -1;
	min.u64 	%rd135, %rd7, %rd127;
	selp.b64 	%rd136, %rd135, %rd126, %p42;
	selp.b64 	%rd137, %rd7, %rd133, %p42;
	min.u64 	%rd138, %rd137, %rd129;
	cvt.u32.u64 	%r139, %rd125;
	cvt.u32.u64 	%r140, %rd136;
	sub.s32 	%r2, %r140, %r139;
	cvt.u32.u64 	%r141, %rd138;
	cvt.u32.u64 	%r142, %rd8;
	sub.s32 	%r3, %r141, %r142;
	// begin inline asm
	griddepcontrol.wait;
	// end inline asm
	setp.eq.s16 	%p43, %rs1, 0;
	@%p43 bra 	$L__BB24_8;
	add.s64 	%rd139, %rd6, %rd7;
	add.s64 	%rd140, %rd139, %rd8;
	setp.ge.s32 	%p44, %r1, %r2;
	cvt.u64.u32 	%rd141, %r1;
	add.s64 	%rd142, %rd5, %rd141;
	mad.lo.s64 	%rd9, %rd142, 24, %rd2;
	sub.s32 	%r143, %r1, %r2;
	cvt.s64.s32 	%rd143, %r143;
	add.s64 	%rd144, %rd140, %rd143;
	mad.lo.s64 	%rd10, %rd144, 24, %rd2;
	@%p44 bra 	$L__BB24_4;
	ld.global.u32 	%r203, [%rd9];
	ld.global.u64 	%rd177, [%rd9+8];
	ld.global.v2.f32 	{%f91, %f92}, [%rd9+16];
	bra.uni 	$L__BB24_5;
$L__BB24_4:
	ld.global.u32 	%r203, [%rd10];
	ld.global.u64 	%rd177, [%rd10+8];
	ld.global.v2.f32 	{%f91, %f92}, [%rd10+16];
$L__BB24_5:
	add.s32 	%r144, %r1, 256;
	setp.lt.s32 	%p45, %r144, %r2;
	@%p45 bra 	$L__BB24_7;
	ld.global.u32 	%r202, [%rd10+6144];
	ld.global.u64 	%rd176, [%rd10+6152];
	ld.global.v2.f32 	{%f89, %f90}, [%rd10+6160];
	bra.uni 	$L__BB24_9;
$L__BB24_7:
	ld.global.u32 	%r202, [%rd9+6144];
	ld.global.u64 	%rd176, [%rd9+6152];
	ld.global.v2.f32 	{%f89, %f90}, [%rd9+6160];
	bra.uni 	$L__BB24_9;
$L__BB24_8:
	add.s64 	%rd145, %rd6, %rd7;
	add.s64 	%rd146, %rd145, %rd8;
	setp.lt.s32 	%p46, %r1, %r2;
	sub.s32 	%r145, %r1, %r2;
	cvt.s64.s32 	%rd147, %r145;
	cvt.u64.u32 	%rd148, %r1;
	selp.b64 	%rd149, %rd5, %rd146, %p46;
	selp.b64 	%rd150, %rd148, %rd147, %p46;
	add.s64 	%rd151, %rd150, %rd149;
	mad.lo.s64 	%rd152, %rd151, 24, %rd1;
	ld.global.u32 	%r203, [%rd152];
	ld.global.u64 	%rd177, [%rd152+8];
	ld.global.v2.f32 	{%f91, %f92}, [%rd152+16];
	add.s32 	%r146, %r1, 256;
	setp.lt.s32 	%p47, %r146, %r2;
	sub.s32 	%r147, %r146, %r2;
	cvt.s64.s32 	%rd153, %r147;
	cvt.u64.u32 	%rd154, %r146;
	selp.b64 	%rd155, %rd5, %rd146, %p47;
	selp.b64 	%rd156, %rd154, %rd153, %p47;
	add.s64 	%rd157, %rd156, %rd155;
	mad.lo.s64 	%rd158, %rd157, 24, %rd1;
	ld.global.u32 	%r202, [%rd158];
	ld.global.u64 	%rd176, [%rd158+8];
	ld.global.v2.f32 	{%f89, %f90}, [%rd158+16];
$L__BB24_9:
	mov.u32 	%r148, _ZZN3cub18CUB_300001_SM_10006detail10merge_sort26DeviceMergeSortMergeKernelINS2_10policy_hubIN6thrust24THRUST_300001_SM_1000_NS6detail15normal_iteratorINS6_10device_ptrI5POINTEEEEE9Policy600ESC_PNS0_8NullTypeESC_SG_m13POINTCmpMilesSA_SF_EEvbT2_T3_T4_PT6_PT7_T5_PSK_SK_NS1_7vsmem_tEE19static_temp_storage;
	mad.lo.s32 	%r149, %r1, 24, %r148;
	st.shared.u32 	[%r149], %r203;
	st.shared.u64 	[%r149+8], %rd177;
	st.shared.v2.f32 	[%r149+16], {%f91, %f92};
	st.shared.u32 	[%r149+6144], %r202;
	st.shared.u64 	[%r149+6152], %rd176;
	st.shared.v2.f32 	[%r149+6160], {%f89, %f90};
	bar.sync 	0;
	// begin inline asm
	griddepcontrol.launch_dependents;
	// end inline asm
	add.s32 	%r13, %r3, %r2;
	shl.b32 	%r14, %r1, 1;
	min.s32 	%r15, %r14, %r13;
	setp.lt.s32 	%p48, %r15, %r3;
	sub.s32 	%r150, %r15, %r3;
	selp.b32 	%r206, 0, %r150, %p48;
	min.s32 	%r204, %r15, %r2;
	setp.ge.s32 	%p49, %r206, %r204;
	@%p49 bra 	$L__BB24_12;
	add.s32 	%r18, %r15, %r2;
$L__BB24_11:
	sub.s32 	%r151, %r204, %r206;
	shr.u32 	%r152, %r151, 31;
	add.s32 	%r153, %r151, %r152;
	shr.s32 	%r154, %r153, 1;
	add.s32 	%r155, %r154, %r206;
	mad.lo.s32 	%r157, %r155, 24, %r148;
	ld.shared.u32 	%r158, [%r157];
	not.b32 	%r159, %r155;
	add.s32 	%r160, %r18, %r159;
	mad.lo.s32 	%r161, %r160, 24, %r148;
	ld.shared.u32 	%r162, [%r161];
	setp.lt.s32 	%p50, %r162, %r158;
	add.s32 	%r163, %r155, 1;
	selp.b32 	%r206, %r206, %r163, %p50;
	selp.b32 	%r204, %r155, %r204, %p50;
	setp.lt.s32 	%p51, %r206, %r204;
	@%p51 bra 	$L__BB24_11;
$L__BB24_12:
	sub.s32 	%r164, %r15, %r206;
	add.s32 	%r24, %r164, %r2;
	mad.lo.s32 	%r25, %r24, 24, %r148;
	ld.shared.u32 	%r207, [%r25];
	ld.shared.u64 	%rd178, [%r25+8];
	ld.shared.v2.f32 	{%f93, %f94}, [%r25+16];
	mad.lo.s32 	%r27, %r206, 24, %r148;
	ld.shared.u32 	%r208, [%r27];
	ld.shared.u64 	%rd179, [%r27+8];
	ld.shared.v2.f32 	{%f95, %f96}, [%r27+16];
	setp.ge.s32 	%p53, %r24, %r13;
	mov.pred 	%p62, 0;
	@%p53 bra 	$L__BB24_14;
	setp.ge.s32 	%p54, %r206, %r2;
	setp.lt.s32 	%p55, %r207, %r208;
	or.pred  	%p62, %p54, %p55;
$L__BB24_14:
	selp.b32 	%r29, %r207, %r208, %p62;
	selp.b64 	%rd22, %rd178, %rd179, %p62;
	selp.f32 	%f23, %f93, %f95, %p62;
	selp.f32 	%f24, %f94, %f96, %p62;
	selp.u32 	%r166, 1, 0, %p62;
	add.s32 	%r30, %r24, %r166;
	not.pred 	%p56, %p62;
	selp.u32 	%r167, 1, 0, %p56;
	add.s32 	%r31, %r206, %r167;
	@%p56 bra 	$L__BB24_16;
	ld.shared.u32 	%r207, [%r25+24];
	ld.shared.u64 	%rd178, [%r25+32];
	ld.shared.v2.f32 	{%f93, %f94}, [%r25+40];
	bra.uni 	$L__BB24_17;
$L__BB24_16:
	ld.shared.u32 	%r208, [%r27+24];
	ld.shared.u64 	%rd179, [%r27+32];
	ld.shared.v2.f32 	{%f95, %f96}, [%r27+40];
$L__BB24_17:
	setp.ge.s32 	%p58, %r30, %r13;
	mov.pred 	%p63, 0;
	@%p58 bra 	$L__BB24_19;
	setp.ge.s32 	%p59, %r31, %r2;
	setp.lt.s32 	%p60, %r207, %r208;
	or.pred  	%p63, %p59, %p60;
$L__BB24_19:
	setp.eq.s16 	%p61, %rs1, 0;
	selp.b32 	%r36, %r207, %r208, %p63;
	selp.b64 	%rd27, %rd178, %rd179, %p63;
	selp.f32 	%f33, %f93, %f95, %p63;
	selp.f32 	%f34, %f94, %f96, %p63;
	bar.sync 	0;
	@%p61 bra 	$L__BB24_21;
	// begin inline asm
	mov.u32 %r168, %laneid;
	// end inline asm
	and.b32  	%r169, %r14, 1984;
	shl.b32 	%r170, %r168, 1;
	add.s32 	%r171, %r170, %r169;
	mov.u32 	%r172, _ZZN3cub18CUB_300001_SM_10006detail10merge_sort26DeviceMergeSortMergeKernelINS2_10policy_hubIN6thrust24THRUST_300001_SM_1000_NS6detail15normal_iteratorINS6_10device_ptrI5POINTEEEEE9Policy600ESC_PNS0_8NullTypeESC_SG_m13POINTCmpMilesSA_SF_EEvbT2_T3_T4_PT6_PT7_T5_PSK_SK_NS1_7vsmem_tEE19static_temp_storage;
	mad.lo.s32 	%r173, %r171, 24, %r172;
	st.shared.u32 	[%r173], %r29;
	st.shared.u64 	[%r173+8], %rd22;
	st.shared.v2.f32 	[%r173+16], {%f23, %f24};
	st.shared.u32 	[%r173+24], %r36;
	st.shared.u64 	[%r173+32], %rd27;
	st.shared.v2.f32 	[%r173+40], {%f33, %f34};
	bar.warp.sync 	-1;
	sub.s32 	%r174, %r171, %r168;
	mad.lo.s32 	%r175, %r174, 24, %r172;
	ld.shared.u32 	%r176, [%r175];
	ld.shared.u64 	%rd159, [%r175+8];
	ld.shared.v2.f32 	{%f83, %f84}, [%r175+16];
	ld.shared.u32 	%r177, [%r175+768];
	ld.shared.u64 	%rd160, [%r175+776];
	ld.shared.v2.f32 	{%f85, %f86}, [%r175+784];
	and.b32  	%r178, %r1, 31;
	or.b32  	%r179, %r169, %r178;
	cvt.u64.u32 	%rd161, %r179;
	add.s64 	%rd162, %rd4, %rd161;
	mad.lo.s64 	%rd163, %rd162, 24, %rd1;
	st.global.u32 	[%rd163], %r176;
	st.global.u64 	[%rd163+8], %rd159;
	st.global.v2.f32 	[%rd163+16], {%f83, %f84};
	st.global.u32 	[%rd163+768], %r177;
	st.global.u64 	[%rd163+776], %rd160;
	st.global.v2.f32 	[%rd163+784], {%f85, %f86};
	bra.uni 	$L__BB24_58;
$L__BB24_21:
	// begin inline asm
	mov.u32 %r180, %laneid;
	// end inline asm
	and.b32  	%r181, %r14, 1984;
	shl.b32 	%r182, %r180, 1;
	add.s32 	%r183, %r182, %r181;
	mov.u32 	%r184, _ZZN3cub18CUB_300001_SM_10006detail10merge_sort26DeviceMergeSortMergeKernelINS2_10policy_hubIN6thrust24THRUST_300001_SM_1000_NS6detail15normal_iteratorINS6_10device_ptrI5POINTEEEEE9Policy600ESC_PNS0_8NullTypeESC_SG_m13POINTCmpMilesSA_SF_EEvbT2_T3_T4_PT6_PT7_T5_PSK_SK_NS1_7vsmem_tEE19static_temp_storage;
	mad.lo.s32 	%r185, %r183, 24, %r184;
	st.shared.u32 	[%r185], %r29;
	st.shared.u64 	[%r185+8], %rd22;
	st.shared.v2.f32 	[%r185+16], {%f23, %f24};
	st.shared.u32 	[%r185+24], %r36;
	st.shared.u64 	[%r185+32], %rd27;
	st.shared.v2.f32 	[%r185+40], {%f33, %f34};
	bar.warp.sync 	-1;
	sub.s32 	%r186, %r183, %r180;
	mad.lo.s32 	%r187, %r186, 24, %r184;
	and.b32  	%r188, %r1, 31;
	cvt.u64.u32 	%rd164, %r181;
	cvt.u64.u32 	%rd165, %r188;
	add.s64 	%rd166, %rd4, %rd165;
	add.s64 	%rd167, %rd166, %rd164;
	mad.lo.s64 	%rd168, %rd167, 24, %rd2;
	.pragma "used_bytes_mask 15";
	ld.shared.v2.u32 	{%r189, %r190}, [%r187];
	ld.shared.v2.u32 	{%r191, %r192}, [%r187+8];
	ld.shared.v2.u32 	{%r193, %r194}, [%r187+16];
	st.global.v2.u32 	[%rd168], {%r189, %r190};
	st.global.v2.u32 	[%rd168+8], {%r191, %r192};
	st.global.v2.u32 	[%rd168+16], {%r193, %r194};
	.pragma "used_bytes_mask 15";
	ld.shared.v2.u32 	{%r195, %r196}, [%r187+768];
	ld.shared.v2.u32 	{%r197, %r198}, [%r187+776];
	ld.shared.v2.u32 	{%r199, %r200}, [%r187+784];
	st.global.v2.u32 	[%rd168+768], {%r195, %r196};
	st.global.v2.u32 	[%rd168+776], {%r197, %r198};
	st.global.v2.u32 	[%rd168+784], {%r199, %r200};
	bra.uni 	$L__BB24_58;
$L__BB24_22:
	ld.param.u64 	%rd173, [_ZN3cub18CUB_300001_SM_10006detail10merge_sort26DeviceMergeSortMergeKernelINS2_10policy_hubIN6thrust24THRUST_300001_SM_1000_NS6detail15normal_iteratorINS6_10device_ptrI5POINTEEEEE9Policy600ESC_PNS0_8NullTypeESC_SG_m13POINTCmpMilesSA_SF_EEvbT2_T3_T4_PT6_PT7_T5_PSK_SK_NS1_7vsmem_tE_param_8];
	ld.param.u64 	%rd171, [_ZN3cub18CUB_300001_SM_10006detail10merge_sort26DeviceMergeSortMergeKernelINS2_10policy_hubIN6thrust24THRUST_300001_SM_1000_NS6detail15normal_iteratorINS6_10device_ptrI5POINTEEEEE9Policy600ESC_PNS0_8NullTypeESC_SG_m13POINTCmpMilesSA_SF_EEvbT2_T3_T4_PT6_PT7_T5_PSK_SK_NS1_7vsmem_tE_param_7];
	ld.param.u64 	%rd169, [_ZN3cub18CUB_300001_SM_10006detail10merge_sort26DeviceMergeSortMergeKernelINS2_10policy_hubIN6thrust24THRUST_300001_SM_1000_NS6detail15normal_iteratorINS6_10device_ptrI5POINTEEEEE9Policy600ESC_PNS0_8NullTypeESC_SG_m13POINTCmpMilesSA_SF_EEvbT2_T3_T4_PT6_PT7_T5_PSK_SK_NS1_7vsmem_tE_param_3];
	cvta.to.global.u64 	%rd64, %rd171;
	shl.b64 	%rd65, %rd3, 3;
	add.s64 	%rd66, %rd64, %rd65;
	ld.global.u64 	%rd28, [%rd66];
	ld.global.u64 	%rd67, [%rd66+8];
	neg.s64 	%rd68, %rd173;
	and.b64  	%rd69, %rd68, %rd3;
	shl.b64 	%rd29, %rd69, 9;
	shl.b64 	%rd70, %rd173, 8;
	and.b64  	%rd30, %rd70, -512;
	sub.s64 	%rd71, %rd3, %rd69;
	shl.b64 	%rd72, %rd71, 9;
	sub.s64 	%rd73, %rd28, %rd29;
	sub.s64 	%rd74, %rd67, %rd29;
	sub.s64 	%rd75, %rd169, %rd29;
	max.u64 	%rd76, %rd75, %rd30;
	sub.s64 	%rd77, %rd76, %rd30;
	sub.s64 	%rd78, %rd72, %rd73;
	min.u64 	%rd31, %rd78, %rd77;
	setp.eq.s64 	%p10, %rd71, -1;
	selp.b64 	%rd79, 511, 512, %p10;
	add.s64 	%rd80, %rd79, %rd72;
	sub.s64 	%rd81, %rd80, %rd74;
	or.b64  	%rd82, %rd68, %rd3;
	setp.eq.s64 	%p11, %rd82, -1;
	min.u64 	%rd83, %rd30, %rd75;
	selp.b64 	%rd84, %rd83, %rd74, %p11;
	selp.b64 	%rd85, %rd30, %rd81, %p11;
	min.u64 	%rd86, %rd85, %rd77;
	cvt.u32.u64 	%r90, %rd73;
	cvt.u32.u64 	%r91, %rd84;
	sub.s32 	%r37, %r91, %r90;
	cvt.u32.u64 	%r92, %rd86;
	cvt.u32.u64 	%r93, %rd31;
	sub.s32 	%r38, %r92, %r93;
	// begin inline asm
	griddepcontrol.wait;
	// end inline asm
	setp.eq.s16 	%p12, %rs1, 0;
	@%p12 bra 	$L__BB24_31;
	add.s64 	%rd88, %rd29, %rd30;
	add.s64 	%rd89, %rd88, %rd31;
	add.s32 	%r39, %r38, %r37;
	setp.ge.s32 	%p13, %r1, %r39;
	cvt.u64.u32 	%rd90, %r1;
	add.s64 	%rd91, %rd28, %rd90;
	mad.lo.s64 	%rd32, %rd91, 24, %rd2;
	sub.s32 	%r95, %r1, %r37;
	cvt.s64.s32 	%rd92, %r95;
	add.s64 	%rd93, %rd89, %rd92;
	mad.lo.s64 	%rd33, %rd93, 24, %rd2;
	@%p13 bra 	$L__BB24_27;
	setp.ge.s32 	%p14, %r1, %r37;
	@%p14 bra 	$L__BB24_26;
	ld.global.u32 	%r212, [%rd32];
	ld.global.u64 	%rd182, [%rd32+8];
	ld.global.v2.f32 	{%f102, %f101}, [%rd32+16];
	bra.uni 	$L__BB24_27;
$L__BB24_26:
	ld.global.u32 	%r212, [%rd33];
	ld.global.u64 	%rd182, [%rd33+8];
	ld.global.v2.f32 	{%f102, %f101}, [%rd33+16];
$L__BB24_27:
	add.s32 	%r43, %r1, 256;
	setp.ge.s32 	%p15, %r43, %r39;
	@%p15 bra 	$L__BB24_35;
	setp.lt.s32 	%p16, %r43, %r37;
	@%p16 bra 	$L__BB24_30;
	ld.global.u32 	%r211, [%rd33+6144];
	ld.global.u64 	%rd183, [%rd33+6152];
	ld.global.v2.f32 	{%f103, %f104}, [%rd33+6160];
	bra.uni 	$L__BB24_35;
$L__BB24_30:
	ld.global.u32 	%r211, [%rd32+6144];
	ld.global.u64 	%rd183, [%rd32+6152];
	ld.global.v2.f32 	{%f103, %f104}, [%rd32+6160];
	bra.uni 	$L__BB24_35;
$L__BB24_31:
	add.s64 	%rd96, %rd29, %rd30;
	add.s64 	%rd39, %rd96, %rd31;
	add.s32 	%r46, %r38, %r37;
	setp.ge.s32 	%p17, %r1, %r46;
	@%p17 bra 	$L__BB24_33;
	setp.lt.s32 	%p18, %r1, %r37;
	sub.s32 	%r98, %r1, %r37;
	cvt.s64.s32 	%rd97, %r98;
	cvt.u64.u32 	%rd98, %r1;
	selp.b64 	%rd99, %rd28, %rd39, %p18;
	selp.b64 	%rd100, %rd98, %rd97, %p18;
	add.s64 	%rd101, %rd100, %rd99;
	mad.lo.s64 	%rd102, %rd101, 24, %rd1;
	ld.global.u32 	%r212, [%rd102];
	ld.global.u64 	%rd182, [%rd102+8];
	ld.global.v2.f32 	{%f102, %f101}, [%rd102+16];
$L__BB24_33:
	add.s32 	%r49, %r1, 256;
	setp.ge.s32 	%p19, %r49, %r46;
	@%p19 bra 	$L__BB24_35;
	setp.lt.s32 	%p20, %r49, %r37;
	sub.s32 	%r100, %r49, %r37;
	cvt.s64.s32 	%rd104, %r100;
	cvt.u64.u32 	%rd105, %r49;
	selp.b64 	%rd106, %rd28, %rd39, %p20;
	selp.b64 	%rd107, %rd105, %rd104, %p20;
	add.s64 	%rd108, %rd107, %rd106;
	mad.lo.s64 	%rd109, %rd108, 24, %rd1;
	ld.global.u32 	%r211, [%rd109];
	ld.global.u64 	%rd183, [%rd109+8];
	ld.global.v2.f32 	{%f103, %f104}, [%rd109+16];
$L__BB24_35:
	mov.u32 	%r101, _ZZN3cub18CUB_300001_SM_10006detail10merge_sort26DeviceMergeSortMergeKernelINS2_10policy_hubIN6thrust24THRUST_300001_SM_1000_NS6detail15normal_iteratorINS6_10device_ptrI5POINTEEEEE9Policy600ESC_PNS0_8NullTypeESC_SG_m13POINTCmpMilesSA_SF_EEvbT2_T3_T4_PT6_PT7_T5_PSK_SK_NS1_7vsmem_tEE19static_temp_storage;
	mad.lo.s32 	%r102, %r1, 24, %r101;
	st.shared.u32 	[%r102], %r212;
	st.shared.u64 	[%r102+8], %rd182;
	st.shared.v2.f32 	[%r102+16], {%f102, %f101};
	st.shared.u32 	[%r102+6144], %r211;
	st.shared.u64 	[%r102+6152], %rd183;
	st.shared.v2.f32 	[%r102+6160], {%f103, %f104};
	bar.sync 	0;
	// begin inline asm
	griddepcontrol.launch_dependents;
	// end inline asm
	add.s32 	%r53, %r38, %r37;
	shl.b32 	%r54, %r1, 1;
	min.s32 	%r55, %r54, %r53;
	setp.lt.s32 	%p21, %r55, %r38;
	sub.s32 	%r103, %r55, %r38;
	selp.b32 	%r215, 0, %r103, %p21;
	min.s32 	%r213, %r55, %r37;
	setp.ge.s32 	%p22, %r215, %r213;
	@%p22 bra 	$L__BB24_38;
	add.s32 	%r58, %r55, %r37;
$L__BB24_37:
	sub.s32 	%r104, %r213, %r215;
	shr.u32 	%r105, %r104, 31;
	add.s32 	%r106, %r104, %r105;
	shr.s32 	%r107, %r106, 1;
	add.s32 	%r108, %r107, %r215;
	mad.lo.s32 	%r110, %r108, 24, %r101;
	ld.shared.u32 	%r111, [%r110];
	not.b32 	%r112, %r108;
	add.s32 	%r113, %r58, %r112;
	mad.lo.s32 	%r114, %r113, 24, %r101;
	ld.shared.u32 	%r115, [%r114];
	setp.lt.s32 	%p23, %r115, %r111;
	add.s32 	%r116, %r108, 1;
	selp.b32 	%r215, %r215, %r116, %p23;
	selp.b32 	%r213, %r108, %r213, %p23;
	setp.lt.s32 	%p24, %r215, %r213;
	@%p24 bra 	$L__BB24_37;
$L__BB24_38:
	sub.s32 	%r117, %r55, %r215;
	add.s32 	%r64, %r117, %r37;
	mad.lo.s32 	%r65, %r64, 24, %r101;
	ld.shared.u32 	%r216, [%r65];
	ld.shared.u64 	%rd184, [%r65+8];
	ld.shared.v2.f32 	{%f105, %f106}, [%r65+16];
	mad.lo.s32 	%r67, %r215, 24, %r101;
	ld.shared.u32 	%r217, [%r67];
	ld.shared.u64 	%rd185, [%r67+8];
	ld.shared.v2.f32 	{%f107, %f108}, [%r67+16];
	setp.ge.s32 	%p26, %r64, %r53;
	mov.pred 	%p64, 0;
	@%p26 bra 	$L__BB24_40;
	setp.ge.s32 	%p27, %r215, %r37;
	setp.lt.s32 	%p28, %r216, %r217;
	or.pred  	%p64, %p27, %p28;
$L__BB24_40:
	selp.b32 	%r69, %r216, %r217, %p64;
	selp.b64 	%rd47, %rd184, %rd185, %p64;
	selp.f32 	%f59, %f105, %f107, %p64;
	selp.f32 	%f60, %f106, %f108, %p64;
	selp.u32 	%r119, 1, 0, %p64;
	add.s32 	%r70, %r64, %r119;
	not.pred 	%p29, %p64;
	selp.u32 	%r120, 1, 0, %p29;
	add.s32 	%r71, %r215, %r120;
	@%p29 bra 	$L__BB24_42;
	ld.shared.u32 	%r216, [%r65+24];
	ld.shared.u64 	%rd184, [%r65+32];
	ld.shared.v2.f32 	{%f105, %f106}, [%r65+40];
	bra.uni 	$L__BB24_43;
$L__BB24_42:
	ld.shared.u32 	%r217, [%r67+24];
	ld.shared.u64 	%rd185, [%r67+32];
	ld.shared.v2.f32 	{%f107, %f108}, [%r67+40];
$L__BB24_43:
	setp.ge.s32 	%p31, %r70, %r53;
	mov.pred 	%p65, 0;
	@%p31 bra 	$L__BB24_45;
	setp.ge.s32 	%p32, %r71, %r37;
	setp.lt.s32 	%p33, %r216, %r217;
	or.pred  	%p65, %p32, %p33;
$L__BB24_45:
	setp.eq.s16 	%p34, %rs1, 0;
	selp.b32 	%r76, %r216, %r217, %p65;
	selp.b64 	%rd52, %rd184, %rd185, %p65;
	selp.f32 	%f69, %f105, %f107, %p65;
	selp.f32 	%f70, %f106, %f108, %p65;
	bar.sync 	0;
	@%p34 bra 	$L__BB24_52;
	// begin inline asm
	mov.u32 %r121, %laneid;
	// end inline asm
	and.b32  	%r77, %r54, 1984;
	shl.b32 	%r122, %r121, 1;
	add.s32 	%r123, %r122, %r77;
	mov.u32 	%r124, _ZZN3cub18CUB_300001_SM_10006detail10merge_sort26DeviceMergeSortMergeKernelINS2_10policy_hubIN6thrust24THRUST_300001_SM_1000_NS6detail15normal_iteratorINS6_10device_ptrI5POINTEEEEE9Policy600ESC_PNS0_8NullTypeESC_SG_m13POINTCmpMilesSA_SF_EEvbT2_T3_T4_PT6_PT7_T5_PSK_SK_NS1_7vsmem_tEE19static_temp_storage;
	mad.lo.s32 	%r125, %r123, 24, %r124;
	st.shared.u32 	[%r125], %r69;
	st.shared.u64 	[%r125+8], %rd47;
	st.shared.v2.f32 	[%r125+16], {%f59, %f60};
	st.shared.u32 	[%r125+24], %r76;
	st.shared.u64 	[%r125+32], %rd52;
	st.shared.v2.f32 	[%r125+40], {%f69, %f70};
	bar.warp.sync 	-1;
	sub.s32 	%r126, %r123, %r121;
	mad.lo.s32 	%r127, %r126, 24, %r124;
	ld.shared.u32 	%r78, [%r127];
	ld.shared.u64 	%rd53, [%r127+8];
	ld.shared.v2.f32 	{%f71, %f72}, [%r127+16];
	ld.shared.u32 	%r79, [%r127+768];
	ld.shared.u64 	%rd54, [%r127+776];
	ld.shared.v2.f32 	{%f73, %f74}, [%r127+784];
	setp.ne.s32 	%p35, %r1, 0;
	@%p35 bra 	$L__BB24_48;
	st.volatile.shared.u32 	[_ZZN3cub18CUB_300001_SM_10006detail10merge_sort26DeviceMergeSortMergeKernelINS2_10policy_hubIN6thrust24THRUST_300001_SM_1000_NS6detail15normal_iteratorINS6_10device_ptrI5POINTEEEEE9Policy600ESC_PNS0_8NullTypeESC_SG_m13POINTCmpMilesSA_SF_EEvbT2_T3_T4_PT6_PT7_T5_PSK_SK_NS1_7vsmem_tEE19static_temp_storage+12288], %r53;
$L__BB24_48:
	bar.sync 	0;
	ld.volatile.shared.u32 	%r80, [_ZZN3cub18CUB_300001_SM_10006detail10merge_sort26DeviceMergeSortMergeKernelINS2_10policy_hubIN6thrust24THRUST_300001_SM_1000_NS6detail15normal_iteratorINS6_10device_ptrI5POINTEEEEE9Policy600ESC_PNS0_8NullTypeESC_SG_m13POINTCmpMilesSA_SF_EEvbT2_T3_T4_PT6_PT7_T5_PSK_SK_NS1_7vsmem_tEE19static_temp_storage+12288];
	and.b32  	%r128, %r1, 31;
	add.s32 	%r81, %r77, %r128;
	setp.ge.s32 	%p36, %r81, %r80;
	cvt.u64.u32 	%rd110, %r81;
	add.s64 	%rd111, %rd4, %rd110;
	mad.lo.s64 	%rd55, %rd111, 24, %rd1;
	@%p36 bra 	$L__BB24_50;
	st.global.u32 	[%rd55], %r78;
	st.global.u64 	[%rd55+8], %rd53;
	st.global.v2.f32 	[%rd55+16], {%f71, %f72};
$L__BB24_50:
	add.s32 	%r129, %r81, 32;
	setp.ge.s32 	%p37, %r129, %r80;
	@%p37 bra 	$L__BB24_58;
	st.global.u32 	[%rd55+768], %r79;
	st.global.u64 	[%rd55+776], %rd54;
	st.global.v2.f32 	[%rd55+784], {%f73, %f74};
	bra.uni 	$L__BB24_58;
$L__BB24_52:
	// begin inline asm
	mov.u32 %r130, %laneid;
	// end inline asm
	and.b32  	%r82, %r54, 1984;
	shl.b32 	%r131, %r130, 1;
	add.s32 	%r132, %r131, %r82;
	mov.u32 	%r133, _ZZN3cub18CUB_300001_SM_10006detail10merge_sort26DeviceMergeSortMergeKernelINS2_10policy_hubIN6thrust24THRUST_300001_SM_1000_NS6detail15normal_iteratorINS6_10device_ptrI5POINTEEEEE9Policy600ESC_PNS0_8NullTypeESC_SG_m13POINTCmpMilesSA_SF_EEvbT2_T3_T4_PT6_PT7_T5_PSK_SK_NS1_7vsmem_tEE19static_temp_storage;
	mad.lo.s32 	%r134, %r132, 24, %r133;
	st.shared.u32 	[%r134], %r69;
	st.shared.u64 	[%r134+8], %rd47;
	st.shared.v2.f32 	[%r134+16], {%f59, %f60};
	st.shared.u32 	[%r134+24], %r76;
	st.shared.u64 	[%r134+32], %rd52;
	st.shared.v2.f32 	[%r134+40], {%f69, %f70};
	bar.warp.sync 	-1;
	sub.s32 	%r135, %r132, %r130;
	mad.lo.s32 	%r136, %r135, 24, %r133;
	ld.shared.u32 	%r83, [%r136];
	ld.shared.u64 	%rd56, [%r136+8];
	ld.shared.v2.f32 	{%f75, %f76}, [%r136+16];
	ld.shared.u32 	%r84, [%r136+768];
	ld.shared.u64 	%rd57, [%r136+776];
	ld.shared.v2.f32 	{%f77, %f78}, [%r136+784];
	setp.ne.s32 	%p38, %r1, 0;
	@%p38 bra 	$L__BB24_54;
	st.volatile.shared.u32 	[_ZZN3cub18CUB_300001_SM_10006detail10merge_sort26DeviceMergeSortMergeKernelINS2_10policy_hubIN6thrust24THRUST_300001_SM_1000_NS6detail15normal_iteratorINS6_10device_ptrI5POINTEEEEE9Policy600ESC_PNS0_8NullTypeESC_SG_m13POINTCmpMilesSA_SF_EEvbT2_T3_T4_PT6_PT7_T5_PSK_SK_NS1_7vsmem_tEE19static_temp_storage+12288], %r53;
$L__BB24_54:
	bar.sync 	0;
	ld.volatile.shared.u32 	%r85, [_ZZN3cub18CUB_300001_SM_10006detail10merge_sort26DeviceMergeSortMergeKernelINS2_10policy_hubIN6thrust24THRUST_300001_SM_1000_NS6detail15normal_iteratorINS6_10device_ptrI5POINTEEEEE9Policy600ESC_PNS0_8NullTypeESC_SG_m13POINTCmpMilesSA_SF_EEvbT2_T3_T4_PT6_PT7_T5_PSK_SK_NS1_7vsmem_tEE19static_temp_storage+12288];
	and.b32  	%r137, %r1, 31;
	cvt.u64.u32 	%rd112, %r82;
	cvt.u64.u32 	%rd113, %r137;
	add.s32 	%r86, %r82, %r137;
	add.s64 	%rd114, %rd4, %rd113;
	add.s64 	%rd115, %rd114, %rd112;
	setp.ge.s32 	%p39, %r86, %r85;
	mad.lo.s64 	%rd58, %rd115, 24, %rd2;
	@%p39 bra 	$L__BB24_56;
	st.global.u32 	[%rd58], %r83;
	st.global.u64 	[%rd58+8], %rd56;
	st.global.v2.f32 	[%rd58+16], {%f75, %f76};
$L__BB24_56:
	add.s32 	%r138, %r86, 32;
	setp.ge.s32 	%p40, %r138, %r85;
	@%p40 bra 	$L__BB24_58;
	st.global.u32 	[%rd58+768], %r84;
	st.global.u64 	[%rd58+776], %rd57;
	st.global.v2.f32 	[%rd58+784], {%f77, %f78};
$L__BB24_58:
	ret;

}


// ===== COMPILED SASS (sm_100) =====

	.target	sm_100

	.elftype	@"ET_EXEC"


//--------------------- .note.nv.tkinfo           --------------------------
	.section	.note.nv.tkinfo,"",@"SHT_NOTE"
	.sectionflags	@"SHF_NOTE_NV_TKINFO"
	.tkinfo
        /*0018*/ 	.word	0x00000002
        /*0030*/ 	.string	""
        /*0030*/ 	.string	"ptxas"
        /*0030*/ 	.string	"Cuda compilation tools, release 13.0, V13.0.88"
        /*0030*/ 	.string	"Build cuda_13.0.r13.0/compiler.36424714_0"
        /*0030*/ 	.string	"-arch sm_100 -m 64 "



//--------------------- .note.nv.cuinfo           --------------------------
	.section	.note.nv.cuinfo,"",@"SHT_NOTE"
	.sectionflags	@"SHF_NOTE_NV_CUINFO"
        /*0018*/ 	.short	0x0002
        /*001a*/ 	.short	0x0064
        /*001c*/ 	.short	0x0082
	.zero		2


//--------------------- .nv.info                  --------------------------
	.section	.nv.info,"",@"SHT_CUDA_INFO"
	.align	4


	//----- nvinfo : EIATTR_REGCOUNT
	.align		4
        /*0000*/ 	.byte	0x04, 0x2f
        /*0002*/ 	.short	(.L_46 - .L_45)
	.align		4
.L_45:
        /*0004*/ 	.word	index@(_ZN3cub18CUB_300001_SM_10006detail11EmptyKernelIvEEvv)
        /*0008*/ 	.word	0x00000004


	//----- nvinfo : EIATTR_FRAME_SIZE
	.align		4
.L_46:
        /*000c*/ 	.byte	0x04, 0x11
        /*000e*/ 	.short	(.L_48 - .L_47)
	.align		4
.L_47:
        /*0010*/ 	.word	index@(_ZN3cub18CUB_300001_SM_10006detail11EmptyKernelIvEEvv)
        /*0014*/ 	.word	0x00000000


	//----- nvinfo : EIATTR_REGCOUNT
	.align		4
.L_48:
        /*0018*/ 	.byte	0x04, 0x2f
        /*001a*/ 	.short	(.L_50 - .L_49)
	.align		4
.L_49:
        /*001c*/ 	.word	index@(_ZN3cub18CUB_300001_SM_10006detail10merge_sort30DeviceMergeSortBlockSortKernelINS2_10policy_hubIN6thrust24THRUST_300001_SM_1000_NS6detail15normal_iteratorINS6_10device_ptrI5POINTEEEEE9Policy600ESC_PNS0_8NullTypeESC_SG_j12POINTCmpDateSA_SF_EEvbT0_T1_T2_T3_T4_PT6_PT7_T5_NS1_7vsmem_tE)
        /*0020*/ 	.word	0x0000001e


	//----- nvinfo : EIATTR_FRAME_SIZE
	.align		4
.L_50:
        /*0024*/ 	.byte	0x04, 0x11
        /*0026*/ 	.short	(.L_52 - .L_51)
	.align		4
.L_51:
        /*0028*/ 	.word	index@(_ZN3cub18CUB_300001_SM_10006detail10merge_sort30DeviceMergeSortBlockSortKernelINS2_10policy_hubIN6thrust24THRUST_300001_SM_1000_NS6detail15normal_iteratorINS6_10device_ptrI5POINTEEEEE9Policy600ESC_PNS0_8NullTypeESC_SG_j12POINTCmpDateSA_SF_EEvbT0_T1_T2_T3_T4_PT6_PT7_T5_NS1_7vsmem_tE)
        /*002c*/ 	.word	0x00000000


	//----- nvinfo : EIATTR_REGCOUNT
	.align		4
.L_52:
        /*0030*/ 	.byte	0x04, 0x2f
        /*0032*/ 	.short	(.L_54 - .L_53)
	.align		4
.L_53:
        /*0034*/ 	.word	index@(_ZN3cub18CUB_300001_SM_10006detail10merge_sort30DeviceMergeSortPartitionKernelIN6thrust24THRUST_300001_SM_1000_NS6detail15normal_iteratorINS5_10device_ptrI5POINTEEEEj12POINTCmpDateS9_EEvbT_PT2_T0_SG_PSG_T1_SG_i)
        /*0038*/ 	.word	0x00000014


	//----- nvinfo : EIATTR_FRAME_SIZE
	.align		4
.L_54:
        /*003c*/ 	.byte	0x04, 0x11
        /*003e*/ 	.short	(.L_56 - .L_55)
	.align		4
.L_55:
        /*0040*/ 	.word	index@(_ZN3cub18CUB_300001_SM_10006detail10merge_sort30DeviceMergeSortPartitionKernelIN6thrust24THRUST_300001_SM_1000_NS6detail15normal_iteratorINS5_10device_ptrI5POINTEEEEj12POINTCmpDateS9_EEvbT_PT2_T0_SG_PSG_T1_SG_i)
        /*0044*/ 	.word	0x00000000


	//----- nvinfo : EIATTR_REGCOUNT
	.align		4
.L_56:
        /*0048*/ 	.byte	0x04, 0x2f
        /*004a*/ 	.short	(.L_58 - .L_57)
	.align		4
.L_57:
        /*004c*/ 	.word	index@(_ZN3cub18CUB_300001_SM_10006detail10merge_sort26DeviceMergeSortMergeKernelINS2_10policy_hubIN6thrust24THRUST_300001_SM_1000_NS6detail15normal_iteratorINS6_10device_ptrI5POINTEEEEE9Policy600ESC_PNS0_8NullTypeESC_SG_j12POINTCmpDateSA_SF_EEvbT2_T3_T4_PT6_PT7_T5_PSK_SK_NS1_7vsmem_tE)
        /*0050*/ 	.word	0x0000001e


	//----- nvinfo : EIATTR_FRAME_SIZE
	.align		4
.L_58:
        /*0054*/ 	.byte	0x04, 0x11
        /*0056*/ 	.short	(.L_60 - .L_59)
	.align		4
.L_59:
        /*0058*/ 	.word	index@(_ZN3cub18CUB_300001_SM_10006detail10merge_sort26DeviceMergeSortMergeKernelINS2_10policy_hubIN6thrust24THRUST_300001_SM_1000_NS6detail15normal_iteratorINS6_10device_ptrI5POINTEEEEE9Policy600ESC_PNS0_8NullTypeESC_SG_j12POINTCmpDateSA_SF_EEvbT2_T3_T4_PT6_PT7_T5_PSK_SK_NS1_7vsmem_tE)
        /*005c*/ 	.word	0x00000000


	//----- nvinfo : EIATTR_REGCOUNT
	.align		4
.L_60:
        /*0060*/ 	.byte	0x04, 0x2f
        /*0062*/ 	.short	(.L_62 - .L_61)
	.align		4
.L_61:
        /*0064*/ 	.word	index@(_ZN3cub18CUB_300001_SM_10006detail10merge_sort30DeviceMergeSortBlockSortKernelINS2_10policy_hubIN6thrust24THRUST_300001_SM_1000_NS6detail15normal_iteratorINS6_10device_ptrI5POINTEEEEE9Policy600ESC_PNS0_8NullTypeESC_SG_m12POINTCmpDateSA_SF_EEvbT0_T1_T2_T3_T4_PT6_PT7_T5_NS1_7vsmem_tE)
        /*0068*/ 	.word	0x0000001e


	//----- nvinfo : EIATTR_FRAME_SIZE
	.align		4
.L_62:
        /*006c*/ 	.byte	0x04, 0x11
        /*006e*/ 	.short	(.L_64 - .L_63)
	.align		4
.L_63:
        /*0070*/ 	.word	index@(_ZN3cub18CUB_300001_SM_10006detail10merge_sort30DeviceMergeSortBlockSortKernelINS2_10policy_hubIN6thrust24THRUST_300001_SM_1000_NS6detail15normal_iteratorINS6_10device_ptrI5POINTEEEEE9Policy600ESC_PNS0_8NullTypeESC_SG_m12POINTCmpDateSA_SF_EEvbT0_T1_T2_T3_T4_PT6_PT7_T5_NS1_7vsmem_tE)
        /*0074*/ 	.word	0x00000000


	//----- nvinfo : EIATTR_REGCOUNT
	.align		4
.L_64:
        /*0078*/ 	.byte	0x04, 0x2f
        /*007a*/ 	.short	(.L_66 - .L_65)
	.align		4
.L_65:
        /*007c*/ 	.word	index@(_ZN3cub18CUB_300001_SM_10006detail10merge_sort30DeviceMergeSortPartitionKernelIN6thrust24THRUST_300001_SM_1000_NS6detail15normal_iteratorINS5_10device_ptrI5POINTEEEEm12POINTCmpDateS9_EEvbT_PT2_T0_SG_PSG_T1_SG_i)
        /*0080*/ 	.word	0x00000016


	//----- nvinfo : EIATTR_FRAME_SIZE
	.align		4
.L_66:
        /*0084*/ 	.byte	0x04, 0x11
        /*0086*/ 	.short	(.L_68 - .L_67)
	.align		4
.L_67:
        /*0088*/ 	.word	index@(_ZN3cub18CUB_300001_SM_10006detail10merge_sort30DeviceMergeSortPartitionKernelIN6thrust24THRUST_300001_SM_1000_NS6detail15normal_iteratorINS5_10device_ptrI5POINTEEEEm12POINTCmpDateS9_EEvbT_PT2_T0_SG_PSG_T1_SG_i)
        /*008c*/ 	.word	0x00000000


	//----- nvinfo : EIATTR_REGCOUNT
	.align		4
.L_68:
        /*0090*/ 	.byte	0x04, 0x2f
        /*0092*/ 	.short	(.L_70 - .L_69)
	.align		4
.L_69:
        /*0094*/ 	.word	index@(_ZN3cub18CUB_300001_SM_10006detail10merge_sort26DeviceMergeSortMergeKernelINS2_10policy_hubIN6thrust24THRUST_300001_SM_1000_NS6detail15normal_iteratorINS6_10device_ptrI5POINTEEEEE9Policy600ESC_PNS0_8NullTypeESC_SG_m12POINTCmpDateSA_SF_EEvbT2_T3_T4_PT6_PT7_T5_PSK_SK_NS1_7vsmem_tE)
        /*0098*/ 	.word	0x0000001e


	//----- nvinfo : EIATTR_FRAME_SIZE
	.align		4
.L_70:
        /*009c*/ 	.byte	0x04, 0x11
        /*009e*/ 	.short	(.L_72 - .L_71)
	.align		4
.L_71:
        /*00a0*/ 	.word	index@(_ZN3cub18CUB_300001_SM_10006detail10merge_sort26DeviceMergeSortMergeKernelINS2_10policy_hubIN6thrust24THRUST_300001_SM_1000_NS6detail15normal_iteratorINS6_10device_ptrI5POINTEEEEE9Policy600ESC_PNS0_8NullTypeESC_SG_m12POINTCmpDateSA_SF_EEvbT2_T3_T4_PT6_PT7_T5_PSK_SK_NS1_7vsmem_tE)
        /*00a4*/ 	.word	0x00000000


	//----- nvinfo : EIATTR_REGCOUNT
	.align		4
.L_72:
        /*00a8*/ 	.byte	0x04, 0x2f
        /*00aa*/ 	.short	(.L_74 - .L_73)
	.align		4
.L_73:
        /*00ac*/ 	.word	index@(_ZN3cub18CUB_300001_SM_10006detail10merge_sort30DeviceMergeSortBlockSortKernelINS2_10policy_hubIN6thrust24THRUST_300001_SM_1000_NS6detail15normal_iteratorINS6_10device_ptrI5POINTEEEEE9Policy600ESC_PNS0_8NullTypeESC_SG_j11POINTCmpLonSA_SF_EEvbT0_T1_T2_T3_T4_PT6_PT7_T5_NS1_7vsmem_tE)
        /*00b0*/ 	.word	0x0000001e


	//----- nvinfo : EIATTR_FRAME_SIZE
	.align		4
.L_74:
        /*00b4*/ 	.byte	0x04, 0x11
        /*00b6*/ 	.short	(.L_76 - .L_75)
	.align		4
.L_75:
        /*00b8*/ 	.word	index@(_ZN3cub18CUB_300001_SM_10006detail10merge_sort30DeviceMergeSortBlockSortKernelINS2_10policy_hubIN6thrust24THRUST_300001_SM_1000_NS6detail15normal_iteratorINS6_10device_ptrI5POINTEEEEE9Policy600ESC_PNS0_8NullTypeESC_SG_j11POINTCmpLonSA_SF_EEvbT0_T1_T2_T3_T4_PT6_PT7_T5_NS1_7vsmem_tE)
        /*00bc*/ 	.word	0x00000000


	//----- nvinfo : EIATTR_REGCOUNT
	.align		4
.L_76:
        /*00c0*/ 	.byte	0x04, 0x2f
        /*00c2*/ 	.short	(.L_78 - .L_77)
	.align		4
.L_77:
        /*00c4*/ 	.word	index@(_ZN3cub18CUB_300001_SM_10006detail10merge_sort30DeviceMergeSortPartitionKernelIN6thrust24THRUST_300001_SM_1000_NS6detail15normal_iteratorINS5_10device_ptrI5POINTEEEEj11POINTCmpLonS9_EEvbT_PT2_T0_SG_PSG_T1_SG_i)
        /*00c8*/ 	.word	0x00000014


	//----- nvinfo : EIATTR_FRAME_SIZE
	.align		4
.L_78:
        /*00cc*/ 	.byte	0x04, 0x11
        /*00ce*/ 	.short	(.L_80 - .L_79)
	.align		4
.L_79:
        /*00d0*/ 	.word	index@(_ZN3cub18CUB_300001_SM_10006detail10merge_sort30DeviceMergeSortPartitionKernelIN6thrust24THRUST_300001_SM_1000_NS6detail15normal_iteratorINS5_10device_ptrI5POINTEEEEj11POINTCmpLonS9_EEvbT_PT2_T0_SG_PSG_T1_SG_i)
        /*00d4*/ 	.word	0x00000000


	//----- nvinfo : EIATTR_REGCOUNT
	.align		4
.L_80:
        /*00d8*/ 	.byte	0x04, 0x2f
        /*00da*/ 	.short	(.L_82 - .L_81)
	.align		4
.L_81:
        /*00dc*/ 	.word	index@(_ZN3cub18CUB_300001_SM_10006detail10merge_sort26DeviceMergeSortMergeKernelINS2_10policy_hubIN6thrust24THRUST_300001_SM_1000_NS6detail15normal_iteratorINS6_10device_ptrI5POINTEEEEE9Policy600ESC_PNS0_8NullTypeESC_SG_j11POINTCmpLonSA_SF_EEvbT2_T3_T4_PT6_PT7_T5_PSK_SK_NS1_7vsmem_tE)
        /*00e0*/ 	.word	0x0000001e


	//----- nvinfo : EIATTR_FRAME_SIZE
	.align		4
.L_82:
        /*00e4*/ 	.byte	0x04, 0x11
        /*00e6*/ 	.short	(.L_84 - .L_83)
	.align		4
.L_83:
        /*00e8*/ 	.word	index@(_ZN3cub18CUB_300001_SM_10006detail10merge_sort26DeviceMergeSortMergeKernelINS2_10policy_hubIN6thrust24THRUST_300001_SM_1000_NS6detail15normal_iteratorINS6_10device_ptrI5POINTEEEEE9Policy600ESC_PNS0_8NullTypeESC_SG_j11POINTCmpLonSA_SF_EEvbT2_T3_T4_PT6_PT7_T5_PSK_SK_NS1_7vsmem_tE)
        /*00ec*/ 	.word	0x00000000


	//----- nvinfo : EIATTR_REGCOUNT
	.align		4
.L_84:
        /*00f0*/ 	.byte	0x04, 0x2f
        /*00f2*/ 	.short	(.L_86 - .L_85)
	.align		4
.L_85:
        /*00f4*/ 	.word	index@(_ZN3cub18CUB_300001_SM_10006detail10merge_sort30DeviceMergeSortBlockSortKernelINS2_10policy_hubIN6thrust24THRUST_300001_SM_1000_NS6detail15normal_iteratorINS6_10device_ptrI5POINTEEEEE9Policy600ESC_PNS0_8NullTypeESC_SG_m11POINTCmpLonSA_SF_EEvbT0_T1_T2_T3_T4_PT6_PT7_T5_NS1_7vsmem_tE)
        /*00f8*/ 	.word	0x0000001e


	//----- nvinfo : EIATTR_FRAME_SIZE
	.align		4
.L_86:
        /*00fc*/ 	.byte	0x04, 0x11
        /*00fe*/ 	.short	(.L_88 - .L_87)
	.align		4
.L_87:
        /*0100*/ 	.word	index@(_ZN3cub18CUB_300001_SM_10006detail10merge_sort30DeviceMergeSortBlockSortKernelINS2_10policy_hubIN6thrust24THRUST_300001_SM_1000_NS6detail15normal_iteratorINS6_10device_ptrI5POINTEEEEE9Policy600ESC_PNS0_8NullTypeESC_SG_m11POINTCmpLonSA_SF_EEvbT0_T1_T2_T3_T4_PT6_PT7_T5_NS1_7vsmem_tE)
        /*0104*/ 	.word	0x00000000


	//----- nvinfo : EIATTR_REGCOUNT
	.align		4
.L_88:
        /*0108*/ 	.byte	0x04, 0x2f
        /*010a*/ 	.short	(.L_90 - .L_89)
	.align		4
.L_89:
        /*010c*/ 	.word	index@(_ZN3cub18CUB_300001_SM_10006detail10merge_sort30DeviceMergeSortPartitionKernelIN6thrust24THRUST_300001_SM_1000_NS6detail15normal_iteratorINS5_10device_ptrI5POINTEEEEm11POINTCmpLonS9_EEvbT_PT2_T0_SG_PSG_T1_SG_i)
        /*0110*/ 	.word	0x00000018


	//----- nvinfo : EIATTR_FRAME_SIZE
	.align		4
.L_90:
        /*0114*/ 	.byte	0x04, 0x11
        /*0116*/ 	.short	(.L_92 - .L_91)
	.align		4
.L_91:
        /*0118*/ 	.word	index@(_ZN3cub18CUB_300001_SM_10006detail10merge_sort30DeviceMergeSortPartitionKernelIN6thrust24THRUST_300001_SM_1000_NS6detail15normal_iteratorINS5_10device_ptrI5POINTEEEEm11POINTCmpLonS9_EEvbT_PT2_T0_SG_PSG_T1_SG_i)
        /*011c*/ 	.word	0x00000000


	//----- nvinfo : EIATTR_REGCOUNT
	.align		4
.L_92:
        /*0120*/ 	.byte	0x04, 0x2f
        /*0122*/ 	.short	(.L_94 - .L_93)
	.align		4
.L_93:
        /*0124*/ 	.word	index@(_ZN3cub18CUB_300001_SM_10006detail10merge_sort26DeviceMergeSortMergeKernelINS2_10policy_hubIN6thrust24THRUST_300001_SM_1000_NS6detail15normal_iteratorINS6_10device_ptrI5POINTEEEEE9Policy600ESC_PNS0_8NullTypeESC_SG_m11POINTCmpLonSA_SF_EEvbT2_T3_T4_PT6_PT7_T5_PSK_SK_NS1_7vsmem_tE)
        /*0128*/ 	.word	0x0000001e


	//----- nvinfo : EIATTR_FRAME_SIZE
	.align		4
.L_94:
        /*012c*/ 	.byte	0x04, 0x11
        /*012e*/ 	.short	(.L_96 - .L_95)
	.align		4
.L_95:
        /*0130*/ 	.word	index@(_ZN3cub18CUB_300001_SM_10006detail10merge_sort26DeviceMergeSortMergeKernelINS2_10policy_hubIN6thrust24THRUST_300001_SM_1000_NS6detail15normal_iteratorINS6_10device_ptrI5POINTEEEEE9Policy600ESC_PNS0_8NullTypeESC_SG_m11POINTCmpLonSA_SF_EEvbT2_T3_T4_PT6_PT7_T5_PSK_SK_NS1_7vsmem_tE)
        /*0134*/ 	.word	0x00000000


	//----- nvinfo : EIATTR_REGCOUNT
	.align		4
.L_96:
        /*0138*/ 	.byte	0x04, 0x2f
        /*013a*/ 	.short	(.L_98 - .L_97)
	.align		4
.L_97:
        /*013c*/ 	.word	index@(_ZN3cub18CUB_300001_SM_10006detail10merge_sort30DeviceMergeSortBlockSortKernelINS2_10policy_hubIN6thrust24THRUST_300001_SM_1000_NS6detail15normal_iteratorINS6_10device_ptrI5POINTEEEEE9Policy600ESC_PNS0_8NullTypeESC_SG_j11POINTCmpLatSA_SF_EEvbT0_T1_T2_T3_T4_PT6_PT7_T5_NS1_7vsmem_tE)
        /*0140*/ 	.word	0x0000001e


	//----- nvinfo : EIATTR_FRAME_SIZE
	.align		4
.L_98:
        /*0144*/ 	.byte	0x04, 0x11
        /*0146*/ 	.short	(.L_100 - .L_99)
	.align		4
.L_99:
        /*0148*/ 	.word	index@(_ZN3cub18CUB_300001_SM_10006detail10merge_sort30DeviceMergeSortBlockSortKernelINS2_10policy_hubIN6thrust24THRUST_300001_SM_1000_NS6detail15normal_iteratorINS6_10device_ptrI5POINTEEEEE9Policy600ESC_PNS0_8NullTypeESC_SG_j11POINTCmpLatSA_SF_EEvbT0_T1_T2_T3_T4_PT6_PT7_T5_NS1_7vsmem_tE)
        /*014c*/ 	.word	0x00000000


	//----- nvinfo : EIATTR_REGCOUNT
	.align		4
.L_100:
        /*0150*/ 	.byte	0x04, 0x2f
        /*0152*/ 	.short	(.L_102 - .L_101)
	.align		4
.L_101:
        /*0154*/ 	.word	index@(_ZN3cub18CUB_300001_SM_10006detail10merge_sort30DeviceMergeSortPartitionKernelIN6thrust24THRUST_300001_SM_1000_NS6detail15normal_iteratorINS5_10device_ptrI5POINTEEEEj11POINTCmpLatS9_EEvbT_PT2_T0_SG_PSG_T1_SG_i)
        /*0158*/ 	.word	0x00000014


	//----- nvinfo : EIATTR_FRAME_SIZE
	.align		4
.L_102:
        /*015c*/ 	.byte	0x04, 0x11
        /*015e*/ 	.short	(.L_104 - .L_103)
	.align		4
.L_103:
        /*0160*/ 	.word	index@(_ZN3cub18CUB_300001_SM_10006detail10merge_sort30DeviceMergeSortPartitionKernelIN6thrust24THRUST_300001_SM_1000_NS6detail15normal_iteratorINS5_10device_ptrI5POINTEEEEj11POINTCmpLatS9_EEvbT_PT2_T0_SG_PSG_T1_SG_i)
        /*0164*/ 	.word	0x00000000


	//----- nvinfo : EIATTR_REGCOUNT
	.align		4
.L_104:
        /*0168*/ 	.byte	0x04, 0x2f
        /*016a*/ 	.short	(.L_106 - .L_105)
	.align		4
.L_105:
        /*016c*/ 	.word	index@(_ZN3cub18CUB_300001_SM_10006detail10merge_sort26DeviceMergeSortMergeKernelINS2_10policy_hubIN6thrust24THRUST_300001_SM_1000_NS6detail15normal_iteratorINS6_10device_ptrI5POINTEEEEE9Policy600ESC_PNS0_8NullTypeESC_SG_j11POINTCmpLatSA_SF_EEvbT2_T3_T4_PT6_PT7_T5_PSK_SK_NS1_7vsmem_tE)
        /*0170*/ 	.word	0x0000001e


	//----- nvinfo : EIATTR_FRAME_SIZE
	.align		4
.L_106:
        /*0174*/ 	.byte	0x04, 0x11
        /*0176*/ 	.short	(.L_108 - .L_107)
	.align		4
.L_107:
        /*0178*/ 	.word	index@(_ZN3cub18CUB_300001_SM_10006detail10merge_sort26DeviceMergeSortMergeKernelINS2_10policy_hubIN6thrust24THRUST_300001_SM_1000_NS6detail15normal_iteratorINS6_10device_ptrI5POINTEEEEE9Policy600ESC_PNS0_8NullTypeESC_SG_j11POINTCmpLatSA_SF_EEvbT2_T3_T4_PT6_PT7_T5_PSK_SK_NS1_7vsmem_tE)
        /*017c*/ 	.word	0x00000000


	//----- nvinfo : EIATTR_REGCOUNT
	.align		4
.L_108:
        /*0180*/ 	.byte	0x04, 0x2f
        /*0182*/ 	.short	(.L_110 - .L_109)
	.align		4
.L_109:
        /*0184*/ 	.word	index@(_ZN3cub18CUB_300001_SM_10006detail10merge_sort30DeviceMergeSortBlockSortKernelINS2_10policy_hubIN6thrust24THRUST_300001_SM_1000_NS6detail15normal_iteratorINS6_10device_ptrI5POINTEEEEE9Policy600ESC_PNS0_8NullTypeESC_SG_m11POINTCmpLatSA_SF_EEvbT0_T1_T2_T3_T4_PT6_PT7_T5_NS1_7vsmem_tE)
        /*0188*/ 	.word	0x0000001e


	//----- nvinfo : EIATTR_FRAME_SIZE
	.align		4
.L_110:
        /*018c*/ 	.byte	0x04, 0x11
        /*018e*/ 	.short	(.L_112 - .L_111)
	.align		4
.L_111:
        /*0190*/ 	.word	index@(_ZN3cub18CUB_300001_SM_10006detail10merge_sort30DeviceMergeSortBlockSortKernelINS2_10policy_hubIN6thrust24THRUST_300001_SM_1000_NS6detail15normal_iteratorINS6_10device_ptrI5POINTEEEEE9Policy600ESC_PNS0_8NullTypeESC_SG_m11POINTCmpLatSA_SF_EEvbT0_T1_T2_T3_T4_PT6_PT7_T5_NS1_7vsmem_tE)
        /*0194*/ 	.word	0x00000000


	//----- nvinfo : EIATTR_REGCOUNT
	.align		4
.L_112:
        /*0198*/ 	.byte	0x04, 0x2f
        /*019a*/ 	.short	(.L_114 - .L_113)
	.align		4
.L_113:
        /*019c*/ 	.word	index@(_ZN3cub18CUB_300001_SM_10006detail10merge_sort30DeviceMergeSortPartitionKernelIN6thrust24THRUST_300001_SM_1000_NS6detail15normal_iteratorINS5_10device_ptrI5POINTEEEEm11POINTCmpLatS9_EEvbT_PT2_T0_SG_PSG_T1_SG_i)
        /*01a0*/ 	.word	0x00000018


	//----- nvinfo : EIATTR_FRAME_SIZE
	.align		4
.L_114:
        /*01a4*/ 	.byte	0x04, 0x11
        /*01a6*/ 	.short	(.L_116 - .L_115)
	.align		4
.L_115:
        /*01a8*/ 	.word	index@(_ZN3cub18CUB_300001_SM_10006detail10merge_sort30DeviceMergeSortPartitionKernelIN6thrust24THRUST_300001_SM_1000_NS6detail15normal_iteratorINS5_10device_ptrI5POINTEEEEm11POINTCmpLatS9_EEvbT_PT2_T0_SG_PSG_T1_SG_i)
        /*01ac*/ 	.word	0x00000000


	//----- nvinfo : EIATTR_REGCOUNT
	.align		4
.L_116:
        /*01b0*/ 	.byte	0x04, 0x2f
        /*01b2*/ 	.short	(.L_118 - .L_117)
	.align		4
.L_117:
        /*01b4*/ 	.word	index@(_ZN3cub18CUB_300001_SM_10006detail10merge_sort26DeviceMergeSortMergeKernelINS2_10policy_hubIN6thrust24THRUST_300001_SM_1000_NS6detail15normal_iteratorINS6_10device_ptrI5POINTEEEEE9Policy600ESC_PNS0_8NullTypeESC_SG_m11POINTCmpLatSA_SF_EEvbT2_T3_T4_PT6_PT7_T5_PSK_SK_NS1_7vsmem_tE)
        /*01b8*/ 	.word	0x0000001e


	//----- nvinfo : EIATTR_FRAME_SIZE
	.align		4
.L_118:
        /*01bc*/ 	.byte	0x04, 0x11
        /*01be*/ 	.short	(.L_120 - .L_119)
	.align		4
.L_119:
        /*01c0*/ 	.word	index@(_ZN3cub18CUB_300001_SM_10006detail10merge_sort26DeviceMergeSortMergeKernelINS2_10policy_hubIN6thrust24THRUST_300001_SM_1000_NS6detail15normal_iteratorINS6_10device_ptrI5POINTEEEEE9Policy600ESC_PNS0_8NullTypeESC_SG_m11POINTCmpLatSA_SF_EEvbT2_T3_T4_PT6_PT7_T5_PSK_SK_NS1_7vsmem_tE)
        /*01c4*/ 	.word	0x00000000


	//----- nvinfo : EIATTR_REGCOUNT
	.align		4
.L_120:
        /*01c8*/ 	.byte	0x04, 0x2f
        /*01ca*/ 	.short	(.L_122 - .L_121)
	.align		4
.L_121:
        /*01cc*/ 	.word	index@(_ZN3cub18CUB_300001_SM_10006detail10merge_sort30DeviceMergeSortBlockSortKernelINS2_10policy_hubIN6thrust24THRUST_300001_SM_1000_NS6detail15normal_iteratorINS6_10device_ptrI5POINTEEEEE9Policy600ESC_PNS0_8NullTypeESC_SG_j13POINTCmpMilesSA_SF_EEvbT0_T1_T2_T3_T4_PT6_PT7_T5_NS1_7vsmem_tE)
        /*01d0*/ 	.word	0x0000001e


	//----- nvinfo : EIATTR_FRAME_SIZE
	.align		4
.L_122:
        /*01d4*/ 	.byte	0x04, 0x11
        /*01d6*/ 	.short	(.L_124 - .L_123)
	.align		4
.L_123:
        /*01d8*/ 	.word	index@(_ZN3cub18CUB_300001_SM_10006detail10merge_sort30DeviceMergeSortBlockSortKernelINS2_10policy_hubIN6thrust24THRUST_300001_SM_1000_NS6detail15normal_iteratorINS6_10device_ptrI5POINTEEEEE9Policy600ESC_PNS0_8NullTypeESC_SG_j13POINTCmpMilesSA_SF_EEvbT0_T1_T2_T3_T4_PT6_PT7_T5_NS1_7vsmem_tE)
        /*01dc*/ 	.word	0x00000000


	//----- nvinfo : EIATTR_REGCOUNT
	.align		4
.L_124:
        /*01e0*/ 	.byte	0x04, 0x2f
        /*01e2*/ 	.short	(.L_126 - .L_125)
	.align		4
.L_125:
        /*01e4*/ 	.word	index@(_ZN3cub18CUB_300001_SM_10006detail10merge_sort30DeviceMergeSortPartitionKernelIN6thrust24THRUST_300001_SM_1000_NS6detail15normal_iteratorINS5_10device_ptrI5POINTEEEEj13POINTCmpMilesS9_EEvbT_PT2_T0_SG_PSG_T1_SG_i)
        /*01e8*/ 	.word	0x00000014


	//----- nvinfo : EIATTR_FRAME_SIZE
	.align		4
.L_126:
        /*01ec*/ 	.byte	0x04, 0x11
        /*01ee*/ 	.short	(.L_128 - .L_127)
	.align		4
.L_127:
        /*01f0*/ 	.word	index@(_ZN3cub18CUB_300001_SM_10006detail10merge_sort30DeviceMergeSortPartitionKernelIN6thrust24THRUST_300001_SM_1000_NS6detail15normal_iteratorINS5_10device_ptrI5POINTEEEEj13POINTCmpMilesS9_EEvbT_PT2_T0_SG_PSG_T1_SG_i)
        /*01f4*/ 	.word	0x00000000


	//----- nvinfo : EIATTR_REGCOUNT
	.align		4
.L_128:
        /*01f8*/ 	.byte	0x04, 0x2f
        /*01fa*/ 	.short	(.L_130 - .L_129)
	.align		4
.L_129:
        /*01fc*/ 	.word	index@(_ZN3cub18CUB_300001_SM_10006detail10merge_sort26DeviceMergeSortMergeKernelINS2_10policy_hubIN6thrust24THRUST_300001_SM_1000_NS6detail15normal_iteratorINS6_10device_ptrI5POINTEEEEE9Policy600ESC_PNS0_8NullTypeESC_SG_j13POINTCmpMilesSA_SF_EEvbT2_T3_T4_PT6_PT7_T5_PSK_SK_NS1_7vsmem_tE)
        /*0200*/ 	.word	0x0000001e


	//----- nvinfo : EIATTR_FRAME_SIZE
	.align		4
.L_130:
        /*0204*/ 	.byte	0x04, 0x11
        /*0206*/ 	.short	(.L_132 - .L_131)
	.align		4
.L_131:
        /*0208*/ 	.word	index@(_ZN3cub18CUB_300001_SM_10006detail10merge_sort26DeviceMergeSortMergeKernelINS2_10policy_hubIN6thrust24THRUST_300001_SM_1000_NS6detail15normal_iteratorINS6_10device_ptrI5POINTEEEEE9Policy600ESC_PNS0_8NullTypeESC_SG_j13POINTCmpMilesSA_SF_EEvbT2_T3_T4_PT6_PT7_T5_PSK_SK_NS1_7vsmem_tE)
        /*020c*/ 	.word	0x00000000


	//----- nvinfo : EIATTR_REGCOUNT
	.align		4
.L_132:
        /*0210*/ 	.byte	0x04, 0x2f
        /*0212*/ 	.short	(.L_134 - .L_133)
	.align		4
.L_133:
        /*0214*/ 	.word	index@(_ZN3cub18CUB_300001_SM_10006detail10merge_sort30DeviceMergeSortBlockSortKernelINS2_10policy_hubIN6thrust24THRUST_300001_SM_1000_NS6detail15normal_iteratorINS6_10device_ptrI5POINTEEEEE9Policy600ESC_PNS0_8NullTypeESC_SG_m13POINTCmpMilesSA_SF_EEvbT0_T1_T2_T3_T4_PT6_PT7_T5_NS1_7vsmem_tE)
        /*0218*/ 	.word	0x0000001e


	//----- nvinfo : EIATTR_FRAME_SIZE
	.align		4
.L_134:
        /*021c*/ 	.byte	0x04, 0x11
        /*021e*/ 	.short	(.L_136 - .L_135)
	.align		4
.L_135:
        /*0220*/ 	.word	index@(_ZN3cub18CUB_300001_SM_10006detail10merge_sort30DeviceMergeSortBlockSortKernelINS2_10policy_hubIN6thrust24THRUST_300001_SM_1000_NS6detail15normal_iteratorINS6_10device_ptrI5POINTEEEEE9Policy600ESC_PNS0_8NullTypeESC_SG_m13POINTCmpMilesSA_SF_EEvbT0_T1_T2_T3_T4_PT6_PT7_T5_NS1_7vsmem_tE)
        /*0224*/ 	.word	0x00000000


	//----- nvinfo : EIATTR_REGCOUNT
	.align		4
.L_136:
        /*0228*/ 	.byte	0x04, 0x2f
        /*022a*/ 	.short	(.L_138 - .L_137)
	.align		4
.L_137:
        /*022c*/ 	.word	index@(_ZN3cub18CUB_300001_SM_10006detail10merge_sort30DeviceMergeSortPartitionKernelIN6thrust24THRUST_300001_SM_1000_NS6detail15normal_iteratorINS5_10device_ptrI5POINTEEEEm13POINTCmpMilesS9_EEvbT_PT2_T0_SG_PSG_T1_SG_i)
        /*0230*/ 	.word	0x00000018


	//----- nvinfo : EIATTR_FRAME_SIZE
	.align		4
.L_138:
        /*0234*/ 	.byte	0x04, 0x11
        /*0236*/ 	.short	(.L_140 - .L_139)
	.align		4
.L_139:
        /*0238*/ 	.word	index@(_ZN3cub18CUB_300001_SM_10006detail10merge_sort30DeviceMergeSortPartitionKernelIN6thrust24THRUST_300001_SM_1000_NS6detail15normal_iteratorINS5_10device_ptrI5POINTEEEEm13POINTCmpMilesS9_EEvbT_PT2_T0_SG_PSG_T1_SG_i)
        /*023c*/ 	.word	0x00000000


	//----- nvinfo : EIATTR_REGCOUNT
	.align		4
.L_140:
        /*0240*/ 	.byte	0x04, 0x2f
        /*0242*/ 	.short	(.L_142 - .L_141)
	.align		4
.L_141:
        /*0244*/ 	.word	index@(_ZN3cub18CUB_300001_SM_10006detail10merge_sort26DeviceMergeSortMergeKernelINS2_10policy_hubIN6thrust24THRUST_300001_SM_1000_NS6detail15normal_iteratorINS6_10device_ptrI5POINTEEEEE9Policy600ESC_PNS0_8NullTypeESC_SG_m13POINTCmpMilesSA_SF_EEvbT2_T3_T4_PT6_PT7_T5_PSK_SK_NS1_7vsmem_tE)
        /*0248*/ 	.word	0x0000001e


	//----- nvinfo : EIATTR_FRAME_SIZE
	.align		4
.L_142:
        /*024c*/ 	.byte	0x04, 0x11
        /*024e*/ 	.short	(.L_144 - .L_143)
	.align		4
.L_143:
        /*0250*/ 	.word	index@(_ZN3cub18CUB_300001_SM_10006detail10merge_sort26DeviceMergeSortMergeKernelINS2_10policy_hubIN6thrust24THRUST_300001_SM_1000_NS6detail15normal_iteratorINS6_10device_ptrI5POINTEEEEE9Policy600ESC_PNS0_8NullTypeESC_SG_m13POINTCmpMilesSA_SF_EEvbT2_T3_T4_PT6_PT7_T5_PSK_SK_NS1_7vsmem_tE)
        /*0254*/ 	.word	0x00000000


	//----- nvinfo : EIATTR_MIN_STACK_SIZE
	.align		4
.L_144:
        /*0258*/ 	.byte	0x04, 0x12
        /*025a*/ 	.short	(.L_146 - .L_145)
	.align		4
.L_145:
        /*025c*/ 	.word	index@(_ZN3cub18CUB_300001_SM_10006detail10merge_sort26DeviceMergeSortMergeKernelINS2_10policy_hubIN6thrust24THRUST_300001_SM_1000_NS6detail15normal_iteratorINS6_10device_ptrI5POINTEEEEE9Policy600ESC_PNS0_8NullTypeESC_SG_m13POINTCmpMilesSA_SF_EEvbT2_T3_T4_PT6_PT7_T5_PSK_SK_NS1_7vsmem_tE)
        /*0260*/ 	.word	0x00000000


	//----- nvinfo : EIATTR_MIN_STACK_SIZE
	.align		4
.L_146:
        /*0264*/ 	.byte	0x04, 0x12
        /*0266*/ 	.short	(.L_148 - .L_147)
	.align		4
.L_147:
        /*0268*/ 	.word	index@(_ZN3cub18CUB_300001_SM_10006detail10merge_sort30DeviceMergeSortPartitionKernelIN6thrust24THRUST_300001_SM_1000_NS6detail15normal_iteratorINS5_10device_ptrI5POINTEEEEm13POINTCmpMilesS9_EEvbT_PT2_T0_SG_PSG_T1_SG_i)
        /*026c*/ 	.word	0x00000000


	//----- nvinfo : EIATTR_MIN_STACK_SIZE
	.align		4
.L_148:
        /*0270*/ 	.byte	0x04, 0x12
        /*0272*/ 	.short	(.L_150 - .L_149)
	.align		4
.L_149:
        /*0274*/ 	.word	index@(_ZN3cub18CUB_300001_SM_10006detail10merge_sort30DeviceMergeSortBlockSortKernelINS2_10policy_hubIN6thrust24THRUST_300001_SM_1000_NS6detail15normal_iteratorINS6_10device_ptrI5POINTEEEEE9Policy600ESC_PNS0_8NullTypeESC_SG_m13POINTCmpMilesSA_SF_EEvbT0_T1_T2_T3_T4_PT6_PT7_T5_NS1_7vsmem_tE)
        /*0278*/ 	.word	0x00000000


	//----- nvinfo : EIATTR_MIN_STACK_SIZE
	.align		4
.L_150:
        /*027c*/ 	.byte	0x04, 0x12
        /*027e*/ 	.short	(.L_152 - .L_151)
	.align		4
.L_151:
        /*0280*/ 	.word	index@(_ZN3cub18CUB_300001_SM_10006detail10merge_sort26DeviceMergeSortMergeKernelINS2_10policy_hubIN6thrust24THRUST_300001_SM_1000_NS6detail15normal_iteratorINS6_10device_ptrI5POINTEEEEE9Policy600ESC_PNS0_8NullTypeESC_SG_j13POINTCmpMilesSA_SF_EEvbT2_T3_T4_PT6_PT7_T5_PSK_SK_NS1_7vsmem_tE)
        /*0284*/ 	.word	0x00000000


	//----- nvinfo : EIATTR_MIN_STACK_SIZE
	.align		4
.L_152:
        /*0288*/ 	.byte	0x04, 0x12
        /*028a*/ 	.short	(.L_154 - .L_153)
	.align		4
.L_153:
        /*028c*/ 	.word	index@(_ZN3cub18CUB_300001_SM_10006detail10merge_sort30DeviceMergeSortPartitionKernelIN6thrust24THRUST_300001_SM_1000_NS6detail15normal_iteratorINS5_10device_ptrI5POINTEEEEj13POINTCmpMilesS9_EEvbT_PT2_T0_SG_PSG_T1_SG_i)
        /*0290*/ 	.word	0x00000000


	//----- nvinfo : EIATTR_MIN_STACK_SIZE
	.align		4
.L_154:
        /*0294*/ 	.byte	0x04, 0x12
        /*0296*/ 	.short	(.L_156 - .L_155)
	.align		4
.L_155:
        /*0298*/ 	.word	index@(_ZN3cub18CUB_300001_SM_10006detail10merge_sort30DeviceMergeSortBlockSortKernelINS2_10policy_hubIN6thrust24THRUST_300001_SM_1000_NS6detail15normal_iteratorINS6_10device_ptrI5POINTEEEEE9Policy600ESC_PNS0_8NullTypeESC_SG_j13POINTCmpMilesSA_SF_EEvbT0_T1_T2_T3_T4_PT6_PT7_T5_NS1_7vsmem_tE)
        /*029c*/ 	.word	0x00000000


	//----- nvinfo : EIATTR_MIN_STACK_SIZE
	.align		4
.L_156:
        /*02a0*/ 	.byte	0x04, 0x12
        /*02a2*/ 	.short	(.L_158 - .L_157)
	.align		4
.L_157:
        /*02a4*/ 	.word	index@(_ZN3cub18CUB_300001_SM_10006detail10merge_sort26DeviceMergeSortMergeKernelINS2_10policy_hubIN6thrust24THRUST_300001_SM_1000_NS6detail15normal_iteratorINS6_10device_ptrI5POINTEEEEE9Policy600ESC_PNS0_8NullTypeESC_SG_m11POINTCmpLatSA_SF_EEvbT2_T3_T4_PT6_PT7_T5_PSK_SK_NS1_7vsmem_tE)
        /*02a8*/ 	.word	0x00000000


	//----- nvinfo : EIATTR_MIN_STACK_SIZE
	.align		4
.L_158:
        /*02ac*/ 	.byte	0x04, 0x12
        /*02ae*/ 	.short	(.L_160 - .L_159)
	.align		4
.L_159:
        /*02b0*/ 	.word	index@(_ZN3cub18CUB_300001_SM_10006detail10merge_sort30DeviceMergeSortPartitionKernelIN6thrust24THRUST_300001_SM_1000_NS6detail15normal_iteratorINS5_10device_ptrI5POINTEEEEm11POINTCmpLatS9_EEvbT_PT2_T0_SG_PSG_T1_SG_i)
        /*02b4*/ 	.word	0x00000000


	//----- nvinfo : EIATTR_MIN_STACK_SIZE
	.align		4
.L_160:
        /*02b8*/ 	.byte	0x04, 0x12
        /*02ba*/ 	.short	(.L_162 - .L_161)
	.align		4
.L_161:
        /*02bc*/ 	.word	index@(_ZN3cub18CUB_300001_SM_10006detail10merge_sort30DeviceMergeSortBlockSortKernelINS2_10policy_hubIN6thrust24THRUST_300001_SM_1000_NS6detail15normal_iteratorINS6_10device_ptrI5POINTEEEEE9Policy600ESC_PNS0_8NullTypeESC_SG_m11POINTCmpLatSA_SF_EEvbT0_T1_T2_T3_T4_PT6_PT7_T5_NS1_7vsmem_tE)
        /*02c0*/ 	.word	0x00000000


	//----- nvinfo : EIATTR_MIN_STACK_SIZE
	.align		4
.L_162:
        /*02c4*/ 	.byte	0x04, 0x12
        /*02c6*/ 	.short	(.L_164 - .L_163)
	.align		4
.L_163:
        /*02c8*/ 	.word	index@(_ZN3cub18CUB_300001_SM_10006detail10merge_sort26DeviceMergeSortMergeKernelINS2_10policy_hubIN6thrust24THRUST_300001_SM_1000_NS6detail15normal_iteratorINS6_10device_ptrI5POINTEEEEE9Policy600ESC_PNS0_8NullTypeESC_SG_j11POINTCmpLatSA_SF_EEvbT2_T3_T4_PT6_PT7_T5_PSK_SK_NS1_7vsmem_tE)
        /*02cc*/ 	.word	0x00000000


	//----- nvinfo : EIATTR_MIN_STACK_SIZE
	.align		4
.L_164:
        /*02d0*/ 	.byte	0x04, 0x12
        /*02d2*/ 	.short	(.L_166 - .L_165)
	.align		4
.L_165:
        /*02d4*/ 	.word	index@(_ZN3cub18CUB_300001_SM_10006detail10merge_sort30DeviceMergeSortPartitionKernelIN6thrust24THRUST_300001_SM_1000_NS6detail15normal_iteratorINS5_10device_ptrI5POINTEEEEj11POINTCmpLatS9_EEvbT_PT2_T0_SG_PSG_T1_SG_i)
        /*02d8*/ 	.word	0x00000000


	//----- nvinfo : EIATTR_MIN_STACK_SIZE
	.align		4
.L_166:
        /*02dc*/ 	.byte	0x04, 0x12
        /*02de*/ 	.short	(.L_168 - .L_167)
	.align		4
.L_167:
        /*02e0*/ 	.word	index@(_ZN3cub18CUB_300001_SM_10006detail10merge_sort30DeviceMergeSortBlockSortKernelINS2_10policy_hubIN6thrust24THRUST_300001_SM_1000_NS6detail15normal_iteratorINS6_10device_ptrI5POINTEEEEE9Policy600ESC_PNS0_8NullTypeESC_SG_j11POINTCmpLatSA_SF_EEvbT0_T1_T2_T3_T4_PT6_PT7_T5_NS1_7vsmem_tE)
        /*02e4*/ 	.word	0x00000000


	//----- nvinfo : EIATTR_MIN_STACK_SIZE
	.align		4
.L_168:
        /*02e8*/ 	.byte	0x04, 0x12
        /*02ea*/ 	.short	(.L_170 - .L_169)
	.align		4
.L_169:
        /*02ec*/ 	.word	index@(_ZN3cub18CUB_300001_SM_10006detail10merge_sort26DeviceMergeSortMergeKernelINS2_10policy_hubIN6thrust24THRUST_300001_SM_1000_NS6detail15normal_iteratorINS6_10device_ptrI5POINTEEEEE9Policy600ESC_PNS0_8NullTypeESC_SG_m11POINTCmpLonSA_SF_EEvbT2_T3_T4_PT6_PT7_T5_PSK_SK_NS1_7vsmem_tE)
        /*02f0*/ 	.word	0x00000000


	//----- nvinfo : EIATTR_MIN_STACK_SIZE
	.align		4
.L_170:
        /*02f4*/ 	.byte	0x04, 0x12
        /*02f6*/ 	.short	(.L_172 - .L_171)
	.align		4
.L_171:
        /*02f8*/ 	.word	index@(_ZN3cub18CUB_300001_SM_10006detail10merge_sort30DeviceMergeSortPartitionKernelIN6thrust24THRUST_300001_SM_1000_NS6detail15normal_iteratorINS5_10device_ptrI5POINTEEEEm11POINTCmpLonS9_EEvbT_PT2_T0_SG_PSG_T1_SG_i)
        /*02fc*/ 	.word	0x00000000


	//----- nvinfo : EIATTR_MIN_STACK_SIZE
	.align		4
.L_172:
        /*0300*/ 	.byte	0x04, 0x12
        /*0302*/ 	.short	(.L_174 - .L_173)
	.align		4
.L_173:
        /*0304*/ 	.word	index@(_ZN3cub18CUB_300001_SM_10006detail10merge_sort30DeviceMergeSortBlockSortKernelINS2_10policy_hubIN6thrust24THRUST_300001_SM_1000_NS6detail15normal_iteratorINS6_10device_ptrI5POINTEEEEE9Policy600ESC_PNS0_8NullTypeESC_SG_m11POINTCmpLonSA_SF_EEvbT0_T1_T2_T3_T4_PT6_PT7_T5_NS1_7vsmem_tE)
        /*0308*/ 	.word	0x00000000


	//----- nvinfo : EIATTR_MIN_STACK_SIZE
	.align		4
.L_174:
        /*030c*/ 	.byte	0x04, 0x12
        /*030e*/ 	.short	(.L_176 - .L_175)
	.align		4
.L_175:
        /*0310*/ 	.word	index@(_ZN3cub18CUB_300001_SM_10006detail10merge_sort26DeviceMergeSortMergeKernelINS2_10policy_hubIN6thrust24THRUST_300001_SM_1000_NS6detail15normal_iteratorINS6_10device_ptrI5POINTEEEEE9Policy600ESC_PNS0_8NullTypeESC_SG_j11POINTCmpLonSA_SF_EEvbT2_T3_T4_PT6_PT7_T5_PSK_SK_NS1_7vsmem_tE)
        /*0314*/ 	.word	0x00000000


	//----- nvinfo : EIATTR_MIN_STACK_SIZE
	.align		4
.L_176:
        /*0318*/ 	.byte	0x04, 0x12
        /*031a*/ 	.short	(.L_178 - .L_177)
	.align		4
.L_177:
        /*031c*/ 	.word	index@(_ZN3cub18CUB_300001_SM_10006detail10merge_sort30DeviceMergeSortPartitionKernelIN6thrust24THRUST_300001_SM_1000_NS6detail15normal_iteratorINS5_10device_ptrI5POINTEEEEj11POINTCmpLonS9_EEvbT_PT2_T0_SG_PSG_T1_SG_i)
        /*0320*/ 	.word	0x00000000


	//----- nvinfo : EIATTR_MIN_STACK_SIZE
	.align		4
.L_178:
        /*0324*/ 	.byte	0x04, 0x12
        /*0326*/ 	.short	(.L_180 - .L_179)
	.align		4
.L_179:
        /*0328*/ 	.word	index@(_ZN3cub18CUB_300001_SM_10006detail10merge_sort30DeviceMergeSortBlockSortKernelINS2_10policy_hubIN6thrust24THRUST_300001_SM_1000_NS6detail15normal_iteratorINS6_10device_ptrI5POINTEEEEE9Policy600ESC_PNS0_8NullTypeESC_SG_j11POINTCmpLonSA_SF_EEvbT0_T1_T2_T3_T4_PT6_PT7_T5_NS1_7vsmem_tE)
        /*032c*/ 	.word	0x00000000


	//----- nvinfo : EIATTR_MIN_STACK_SIZE
	.align		4
.L_180:
        /*0330*/ 	.byte	0x04, 0x12
        /*0332*/ 	.short	(.L_182 - .L_181)
	.align		4
.L_181:
        /*0334*/ 	.word	index@(_ZN3cub18CUB_300001_SM_10006detail10merge_sort26DeviceMergeSortMergeKernelINS2_10policy_hubIN6thrust24THRUST_300001_SM_1000_NS6detail15normal_iteratorINS6_10device_ptrI5POINTEEEEE9Policy600ESC_PNS0_8NullTypeESC_SG_m12POINTCmpDateSA_SF_EEvbT2_T3_T4_PT6_PT7_T5_PSK_SK_NS1_7vsmem_tE)
        /*0338*/ 	.word	0x00000000


	//----- nvinfo : EIATTR_MIN_STACK_SIZE
	.align		4
.L_182:
        /*033c*/ 	.byte	0x04, 0x12
        /*033e*/ 	.short	(.L_184 - .L_183)
	.align		4
.L_183:
        /*0340*/ 	.word	index@(_ZN3cub18CUB_300001_SM_10006detail10merge_sort30DeviceMergeSortPartitionKernelIN6thrust24THRUST_300001_SM_1000_NS6detail15normal_iteratorINS5_10device_ptrI5POINTEEEEm12POINTCmpDateS9_EEvbT_PT2_T0_SG_PSG_T1_SG_i)
        /*0344*/ 	.word	0x00000000


	//----- nvinfo : EIATTR_MIN_STACK_SIZE
	.align		4
.L_184:
        /*0348*/ 	.byte	0x04, 0x12
        /*034a*/ 	.short	(.L_186 - .L_185)
	.align		4
.L_185:
        /*034c*/ 	.word	index@(_ZN3cub18CUB_300001_SM_10006detail10merge_sort30DeviceMergeSortBlockSortKernelINS2_10policy_hubIN6thrust24THRUST_300001_SM_1000_NS6detail15normal_iteratorINS6_10device_ptrI5POINTEEEEE9Policy600ESC_PNS0_8NullTypeESC_SG_m12POINTCmpDateSA_SF_EEvbT0_T1_T2_T3_T4_PT6_PT7_T5_NS1_7vsmem_tE)
        /*0350*/ 	.word	0x00000000


	//----- nvinfo : EIATTR_MIN_STACK_SIZE
	.align		4
.L_186:
        /*0354*/ 	.byte	0x04, 0x12
        /*0356*/ 	.short	(.L_188 - .L_187)
	.align		4
.L_187:
        /*0358*/ 	.word	index@(_ZN3cub18CUB_300001_SM_10006detail10merge_sort26DeviceMergeSortMergeKernelINS2_10policy_hubIN6thrust24THRUST_300001_SM_1000_NS6detail15normal_iteratorINS6_10device_ptrI5POINTEEEEE9Policy600ESC_PNS0_8NullTypeESC_SG_j12POINTCmpDateSA_SF_EEvbT2_T3_T4_PT6_PT7_T5_PSK_SK_NS1_7vsmem_tE)
        /*035c*/ 	.word	0x00000000


	//----- nvinfo : EIATTR_MIN_STACK_SIZE
	.align		4
.L_188:
        /*0360*/ 	.byte	0x04, 0x12
        /*0362*/ 	.short	(.L_190 - .L_189)
	.align		4
.L_189:
        /*0364*/ 	.word	index@(_ZN3cub18CUB_300001_SM_10006detail10merge_sort30DeviceMergeSortPartitionKernelIN6thrust24THRUST_300001_SM_1000_NS6detail15normal_iteratorINS5_10device_ptrI5POINTEEEEj12POINTCmpDateS9_EEvbT_PT2_T0_SG_PSG_T1_SG_i)
        /*0368*/ 	.word	0x00000000


	//----- nvinfo : EIATTR_MIN_STACK_SIZE
	.align		4
.L_190:
        /*036c*/ 	.byte	0x04, 0x12
        /*036e*/ 	.short	(.L_192 - .L_191)
	.align		4
.L_191:
        /*0370*/ 	.word	index@(_ZN3cub18CUB_300001_SM_10006detail10merge_sort30DeviceMergeSortBlockSortKernelINS2_10policy_hubIN6thrust24THRUST_300001_SM_1000_NS6detail15normal_iteratorINS6_10device_ptrI5POINTEEEEE9Policy600ESC_PNS0_8NullTypeESC_SG_j12POINTCmpDateSA_SF_EEvbT0_T1_T2_T3_T4_PT6_PT7_T5_NS1_7vsmem_tE)
        /*0374*/ 	.word	0x00000000


	//----- nvinfo : EIATTR_MIN_STACK_SIZE
	.align		4
.L_192:
        /*0378*/ 	.byte	0x04, 0x12
        /*037a*/ 	.short	(.L_194 - .L_193)
	.align		4
.L_193:
        /*037c*/ 	.word	index@(_ZN3cub18CUB_300001_SM_10006detail11EmptyKernelIvEEvv)
        /*0380*/ 	.word	0x00000000
.L_194:


//--------------------- .nv.compat                --------------------------
	.section	.nv.compat,"",@"SHT_CUDA_COMPAT_INFO"
	.align	4
        /*0000*/ 	.byte	0x02, 0x09, 0x00, 0x00, 0x02, 0x02, 0x01, 0x00, 0x02, 0x05, 0x05, 0x00, 0x03, 0x07, 0x01, 0x01
        /*0010*/ 	.byte	0x02, 0x03, 0x00, 0x00, 0x02, 0x06, 0x01, 0x00, 0x04, 0x0b, 0x08, 0x00, 0x09, 0x00, 0x00, 0x00
        /*0020*/ 	.byte	0x00, 0x00, 0x00, 0x00


//--------------------- .nv.info._ZN3cub18CUB_300001_SM_10006detail10merge_sort26DeviceMergeSortMergeKernelINS2_10policy_hubIN6thrust24THRUST_300001_SM_1000_NS6detail15normal_iteratorINS6_10device_ptrI5POINTEEEEE9Policy600ESC_PNS0_8NullTypeESC_SG_m13POINTCmpMilesSA_SF_EEvbT2_T3_T4_PT6_PT7_T5_PSK_SK_NS1_7vsmem_tE --------------------------
	.section	.nv.info._ZN3cub18CUB_300001_SM_10006detail10merge_sort26DeviceMergeSortMergeKernelINS2_10policy_hubIN6thrust24THRUST_300001_SM_1000_NS6detail15normal_iteratorINS6_10device_ptrI5POINTEEEEE9Policy600ESC_PNS0_8NullTypeESC_SG_m13POINTCmpMilesSA_SF_EEvbT2_T3_T4_PT6_PT7_T5_PSK_SK_NS1_7vsmem_tE,"",@"SHT_CUDA_INFO"
	.sectionflags	@""
	.align	4


	//----- nvinfo : EIATTR_CUDA_API_VERSION
	.align		4
        /*0000*/ 	.byte	0x04, 0x37
        /*0002*/ 	.short	(.L_196 - .L_195)
.L_195:
        /*0004*/ 	.word	0x00000082


	//----- nvinfo : EIATTR_KPARAM_INFO
	.align		4
.L_196:
        /*0008*/ 	.byte	0x04, 0x17
        /*000a*/ 	.short	(.L_198 - .L_197)
.L_197:
        /*000c*/ 	.word	0x00000000
        /*0010*/ 	.short	0x0009
        /*0012*/ 	.short	0x0048
        /*0014*/ 	.byte	0x00, 0xf0, 0x21, 0x00


	//----- nvinfo : EIATTR_KPARAM_INFO
	.align		4
.L_198:
        /*0018*/ 	.byte	0x04, 0x17
        /*001a*/ 	.short	(.L_200 - .L_199)
.L_199:
        /*001c*/ 	.word	0x00000000
        /*0020*/ 	.short	0x0008
        /*0022*/ 	.short	0x0040
        /*0024*/ 	.byte	0x00, 0xf0, 0x21, 0x00


	//----- nvinfo : EIATTR_KPARAM_INFO
	.align		4
.L_200:
        /*0028*/ 	.byte	0x04, 0x17
        /*002a*/ 	.short	(.L_202 - .L_201)
.L_201:
        /*002c*/ 	.word	0x00000000
        /*0030*/ 	.short	0x0007
        /*0032*/ 	.short	0x0038
        /*0034*/ 	.byte	0x00, 0xf5, 0x21, 0x00


	//----- nvinfo : EIATTR_KPARAM_INFO
	.align		4
.L_202:
        /*0038*/ 	.byte	0x04, 0x17
        /*003a*/ 	.short	(.L_204 - .L_203)
.L_203:
        /*003c*/ 	.word	0x00000000
        /*0040*/ 	.short	0x0006
        /*0042*/ 	.short	0x0030
        /*0044*/ 	.byte	0x00, 0xf0, 0x05, 0x00


	//----- nvinfo : EIATTR_KPARAM_INFO
	.align		4
.L_204:
        /*0048*/ 	.byte	0x04, 0x17
        /*004a*/ 	.short	(.L_206 - .L_205)
.L_205:
        /*004c*/ 	.word	0x00000000
        /*0050*/ 	.short	0x0005
        /*0052*/ 	.short	0x0028
        /*0054*/ 	.byte	0x00, 0xf5, 0x21, 0x00


	//----- nvinfo : EIATTR_KPARAM_INFO
	.align		4
.L_206:
        /*0058*/ 	.byte	0x04, 0x17
        /*005a*/ 	.short	(.L_208 - .L_207)
.L_207:
        /*005c*/ 	.word	0x00000000
        /*0060*/ 	.short	0x0004
        /*0062*/ 	.short	0x0020
        /*0064*/ 	.byte	0x00, 0xf5, 0x21, 0x00


	//----- nvinfo : EIATTR_KPARAM_INFO
	.align		4
.L_208:
        /*0068*/ 	.byte	0x04, 0x17
        /*006a*/ 	.short	(.L_210 - .L_209)
.L_209:
        /*006c*/ 	.word	0x00000000
        /*0070*/ 	.short	0x0003
        /*0072*/ 	.short	0x0018
        /*0074*/ 	.byte	0x00, 0xf0, 0x21, 0x00


	//----- nvinfo : EIATTR_KPARAM_INFO
	.align		4
.L_210:
        /*0078*/ 	.byte	0x04, 0x17
        /*007a*/ 	.short	(.L_212 - .L_211)
.L_211:
        /*007c*/ 	.word	0x00000000
        /*0080*/ 	.short	0x0002
        /*0082*/ 	.short	0x0010
        /*0084*/ 	.byte	0x00, 0xf5, 0x21, 0x00


	//----- nvinfo : EIATTR_KPARAM_INFO
	.align		4
.L_212:
        /*0088*/ 	.byte	0x04, 0x17
        /*008a*/ 	.short	(.L_214 - .L_213)
.L_213:
        /*008c*/ 	.word	0x00000000
        /*0090*/ 	.short	0x0001
        /*0092*/ 	.short	0x0008
        /*0094*/ 	.byte	0x00, 0xf0, 0x21, 0x00


	//----- nvinfo : EIATTR_KPARAM_INFO
	.align		4
.L_214:
        /*0098*/ 	.byte	0x04, 0x17
        /*009a*/ 	.short	(.L_216 - .L_215)
.L_215:
        /*009c*/ 	.word	0x00000000
        /*00a0*/ 	.short	0x0000
        /*00a2*/ 	.short	0x0000
        /*00a4*/ 	.byte	0x00, 0xf0, 0x05, 0x00


	//----- nvinfo : EIATTR_SPARSE_MMA_MASK
	.align		4
.L_216:
        /*00a8*/ 	.byte	0x03, 0x50
        /*00aa*/ 	.short	0x0000


	//----- nvinfo : EIATTR_MAXREG_COUNT
	.align		4
        /*00ac*/ 	.byte	0x03, 0x1b
        /*00ae*/ 	.short	0x00ff


	//----- nvinfo : EIATTR_NUM_BARRIERS
	.align		4
        /*00b0*/ 	.byte	0x02, 0x4c
        /*00b2*/ 	.byte	0x01
	.zero		1


	//----- nvinfo : EIATTR_MERCURY_ISA_VERSION
	.align		4
        /*00b4*/ 	.byte	0x03, 0x5f
        /*00b6*/ 	.short	0x0101


	//----- nvinfo : EIATTR_UNUSED_LOAD_BYTE_OFFSET
	.align		4
        /*00b8*/ 	.byte	0x04, 0x44
        /*00ba*/ 	.short	(.L_218 - .L_217)


	//   ....[0]....
.L_217:
        /*00bc*/ 	.word	0x00001050
        /*00c0*/ 	.word	0x0000000f


	//   ....[1]....
        /*00c4*/ 	.word	0x000010c0
        /*00c8*/ 	.word	0x0000000f


	//----- nvinfo : EIATTR_COOP_GROUP_MASK_REGIDS
	.align		4
.L_218:
        /*00cc*/ 	.byte	0x04, 0x29
        /*00ce*/ 	.short	(.L_220 - .L_219)


	//   ....[0]....
.L_219:
        /*00d0*/ 	.word	0xffffffff


	//   ....[1]....
        /*00d4*/ 	.word	0xffffffff


	//   ....[2]....
        /*00d8*/ 	.word	0xffffffff


	//   ....[3]....
        /*00dc*/ 	.word	0xffffffff


	//----- nvinfo : EIATTR_COOP_GROUP_INSTR_OFFSETS
	.align		4
.L_220:
        /*00e0*/ 	.byte	0x04, 0x28
        /*00e2*/ 	.short	(.L_222 - .L_221)


	//   ....[0]....
.L_221:
        /*00e4*/ 	.word	0x00000e30


	//   ....[1]....
        /*00e8*/ 	.word	0x00001040


	//   ....[2]....
        /*00ec*/ 	.word	0x00001fe0


	//   ....[3]....
        /*00f0*/ 	.word	0x00002290


	//----- nvinfo : EIATTR_VRC_CTA_INIT_COUNT
	.align		4
.L_222:
        /*00f4*/ 	.byte	0x02, 0x4a
	.zero		1
	.zero		1


	//----- nvinfo : EIATTR_EXIT_INSTR_OFFSETS
	.align		4
        /*00f8*/ 	.byte	0x04, 0x1c
        /*00fa*/ 	.short	(.L_224 - .L_223)


	//   ....[0]....
.L_223:
        /*00fc*/ 	.word	0x00000f60


	//   ....[1]....
        /*0100*/ 	.word	0x00001190


	//   ....[2]....
        /*0104*/ 	.word	0x00002160


	//   ....[3]....
        /*0108*/ 	.word	0x000021a0


	//   ....[4]....
        /*010c*/ 	.word	0x00002420


	//   ....[5]....
        /*0110*/ 	.word	0x00002460


	//----- nvinfo : EIATTR_MAX_THREADS
	.align		4
.L_224:
        /*0114*/ 	.byte	0x04, 0x05
        /*0116*/ 	.short	(.L_226 - .L_225)
.L_225:
        /*0118*/ 	.word	0x00000100
        /*011c*/ 	.word	0x00000001
        /*0120*/ 	.word	0x00000001


	//----- nvinfo : EIATTR_CRS_STACK_SIZE
	.align		4
.L_226:
        /*0124*/ 	.byte	0x04, 0x1e
        /*0126*/ 	.short	(.L_228 - .L_227)
.L_227:
        /*0128*/ 	.word	0x00000000


	//----- nvinfo : EIATTR_CBANK_PARAM_SIZE
	.align		4
.L_228:
        /*012c*/ 	.byte	0x03, 0x19
        /*012e*/ 	.short	0x0050


	//----- nvinfo : EIATTR_PARAM_CBANK
	.align		4
        /*0130*/ 	.byte	0x04, 0x0a
        /*0132*/ 	.short	(.L_230 - .L_229)
	.align		4
.L_229:
        /*0134*/ 	.word	index@(.nv.constant0._ZN3cub18CUB_300001_SM_10006detail10merge_sort26DeviceMergeSortMergeKernelINS2_10policy_hubIN6thrust24THRUST_300001_SM_1000_NS6detail15normal_iteratorINS6_10device_ptrI5POINTEEEEE9Policy600ESC_PNS0_8NullTypeESC_SG_m13POINTCmpMilesSA_SF_EEvbT2_T3_T4_PT6_PT7_T5_PSK_SK_NS1_7vsmem_tE)
        /*0138*/ 	.short	0x0380
        /*013a*/ 	.short	0x0050


	//----- nvinfo : EIATTR_SW_WAR
	.align		4
.L_230:
        /*013c*/ 	.byte	0x04, 0x36
        /*013e*/ 	.short	(.L_232 - .L_231)
.L_231:
        /*0140*/ 	.word	0x00000008
.L_232:


//--------------------- .nv.info._ZN3cub18CUB_300001_SM_10006detail10merge_sort30DeviceMergeSortPartitionKernelIN6thrust24THRUST_300001_SM_1000_NS6detail15normal_iteratorINS5_10device_ptrI5POINTEEEEm13POINTCmpMilesS9_EEvbT_PT2_T0_SG_PSG_T1_SG_i --------------------------
	.section	.nv.info._ZN3cub18CUB_300001_SM_10006detail10merge_sort30DeviceMergeSortPartitionKernelIN6thrust24THRUST_300001_SM_1000_NS6detail15normal_iteratorINS5_10device_ptrI5POINTEEEEm13POINTCmpMilesS9_EEvbT_PT2_T0_SG_PSG_T1_SG_i,"",@"SHT_CUDA_INFO"
	.sectionflags	@""
	.align	4


	//----- nvinfo : EIATTR_CUDA_API_VERSION
	.align		4
        /*0000*/ 	.byte	0x04, 0x37
        /*0002*/ 	.short	(.L_234 - .L_233)
.L_233:
        /*0004*/ 	.word	0x00000082


	//----- nvinfo : EIATTR_KPARAM_INFO
	.align		4
.L_234:
        /*0008*/ 	.byte	0x04, 0x17
        /*000a*/ 	.short	(.L_236 - .L_235)
.L_235:
        /*000c*/ 	.word	0x00000000
        /*0010*/ 	.short	0x0008
        /*0012*/ 	.short	0x0040
        /*0014*/ 	.byte	0x00, 0xf0, 0x11, 0x00


	//----- nvinfo : EIATTR_KPARAM_INFO
	.align		4
.L_236:
        /*0018*/ 	.byte	0x04, 0x17
        /*001a*/ 	.short	(.L_238 - .L_237)
.L_237:
        /*001c*/ 	.word	0x00000000
        /*0020*/ 	.short	0x0007
        /*0022*/ 	.short	0x0038
        /*0024*/ 	.byte	0x00, 0xf0, 0x21, 0x00


	//----- nvinfo : EIATTR_KPARAM_INFO
	.align		4
.L_238:
        /*0028*/ 	.byte	0x04, 0x17
        /*002a*/ 	.short	(.L_240 - .L_239)
.L_239:
        /*002c*/ 	.word	0x00000000
        /*0030*/ 	.short	0x0006
        /*0032*/ 	.short	0x0030
        /*0034*/ 	.byte	0x00, 0xf0, 0x05, 0x00


	//----- nvinfo : EIATTR_KPARAM_INFO
	.align		4
.L_240:
        /*0038*/ 	.byte	0x04, 0x17
        /*003a*/ 	.short	(.L_242 - .L_241)
.L_241:
        /*003c*/ 	.word	0x00000000
        /*0040*/ 	.short	0x0005
        /*0042*/ 	.short	0x0028
        /*0044*/ 	.byte	0x00, 0xf5, 0x21, 0x00


	//----- nvinfo : EIATTR_KPARAM_INFO
	.align		4
.L_242:
        /*0048*/ 	.byte	0x04, 0x17
        /*004a*/ 	.short	(.L_244 - .L_243)
.L_243:
        /*004c*/ 	.word	0x00000000
        /*0050*/ 	.short	0x0004
        /*0052*/ 	.short	0x0020
        /*0054*/ 	.byte	0x00, 0xf0, 0x21, 0x00


	//----- nvinfo : EIATTR_KPARAM_INFO
	.align		4
.L_244:
        /*0058*/ 	.byte	0x04, 0x17
        /*005a*/ 	.short	(.L_246 - .L_245)
.L_245:
        /*005c*/ 	.word	0x00000000
        /*0060*/ 	.short	0x0003
        /*0062*/ 	.short	0x0018
        /*0064*/ 	.byte	0x00, 0xf0, 0x21, 0x00


	//----- nvinfo : EIATTR_KPARAM_INFO
	.align		4
.L_246:
        /*0068*/ 	.byte	0x04, 0x17
        /*006a*/ 	.short	(.L_248 - .L_247)
.L_247:
        /*006c*/ 	.word	0x00000000
        /*0070*/ 	.short	0x0002
        /*0072*/ 	.short	0x0010
        /*0074*/ 	.byte	0x00, 0xf5, 0x21, 0x00


	//----- nvinfo : EIATTR_KPARAM_INFO
	.align		4
.L_248:
        /*0078*/ 	.byte	0x04, 0x17
        /*007a*/ 	.short	(.L_250 - .L_249)
.L_249:
        /*007c*/ 	.word	0x00000000
        /*0080*/ 	.short	0x0001
        /*0082*/ 	.short	0x0008
        /*0084*/ 	.byte	0x00, 0xf0, 0x21, 0x00


	//----- nvinfo : EIATTR_KPARAM_INFO
	.align		4
.L_250:
        /*0088*/ 	.byte	0x04, 0x17
        /*008a*/ 	.short	(.L_252 - .L_251)
.L_251:
        /*008c*/ 	.word	0x00000000
        /*0090*/ 	.short	0x0000
        /*0092*/ 	.short	0x0000
        /*0094*/ 	.byte	0x00, 0xf0, 0x05, 0x00


	//----- nvinfo : EIATTR_SPARSE_MMA_MASK
	.align		4
.L_252:
        /*0098*/ 	.byte	0x03, 0x50
        /*009a*/ 	.short	0x0000


	//----- nvinfo : EIATTR_MAXREG_COUNT
	.align		4
        /*009c*/ 	.byte	0x03, 0x1b
        /*009e*/ 	.short	0x00ff


	//----- nvinfo : EIATTR_MERCURY_ISA_VERSION
	.align		4
        /*00a0*/ 	.byte	0x03, 0x5f
        /*00a2*/ 	.short	0x0101


	//----- nvinfo : EIATTR_VRC_CTA_INIT_COUNT
	.align		4
        /*00a4*/ 	.byte	0x02, 0x4a
	.zero		1
	.zero		1


	//----- nvinfo : EIATTR_EXIT_INSTR_OFFSETS
	.align		4
        /*00a8*/ 	.byte	0x04, 0x1c
        /*00aa*/ 	.short	(.L_254 - .L_253)


	//   ....[0]....
.L_253:
        /*00ac*/ 	.word	0x00000080


	//   ....[1]....
        /*00b0*/ 	.word	0x000003d0


	//   ....[2]....
        /*00b4*/ 	.word	0x00000bf0


	//----- nvinfo : EIATTR_CRS_STACK_SIZE
	.align		4
.L_254:
        /*00b8*/ 	.byte	0x04, 0x1e
        /*00ba*/ 	.short	(.L_256 - .L_255)
.L_255:
        /*00bc*/ 	.word	0x00000000


	//----- nvinfo : EIATTR_CBANK_PARAM_SIZE
	.align		4
.L_256:
        /*00c0*/ 	.byte	0x03, 0x19
        /*00c2*/ 	.short	0x0044


	//----- nvinfo : EIATTR_PARAM_CBANK
	.align		4
        /*00c4*/ 	.byte	0x04, 0x0a
        /*00c6*/ 	.short	(.L_258 - .L_257)
	.align		4
.L_257:
        /*00c8*/ 	.word	index@(.nv.constant0._ZN3cub18CUB_300001_SM_10006detail10merge_sort30DeviceMergeSortPartitionKernelIN6thrust24THRUST_300001_SM_1000_NS6detail15normal_iteratorINS5_10device_ptrI5POINTEEEEm13POINTCmpMilesS9_EEvbT_PT2_T0_SG_PSG_T1_SG_i)
        /*00cc*/ 	.short	0x0380
        /*00ce*/ 	.short	0x0044


	//----- nvinfo : EIATTR_SW_WAR
	.align		4
.L_258:
        /*00d0*/ 	.byte	0x04, 0x36
        /*00d2*/ 	.short	(.L_260 - .L_259)
.L_259:
        /*00d4*/ 	.word	0x00000008
.L_260:


//--------------------- .nv.info._ZN3cub18CUB_300001_SM_10006detail10merge_sort30DeviceMergeSortBlockSortKernelINS2_10policy_hubIN6thrust24THRUST_300001_SM_1000_NS6detail15normal_iteratorINS6_10device_ptrI5POINTEEEEE9Policy600ESC_PNS0_8NullTypeESC_SG_m13POINTCmpMilesSA_SF_EEvbT0_T1_T2_T3_T4_PT6_PT7_T5_NS1_7vsmem_tE --------------------------
	.section	.nv.info._ZN3cub18CUB_300001_SM_10006detail10merge_sort30DeviceMergeSortBlockSortKernelINS2_10policy_hubIN6thrust24THRUST_300001_SM_1000_NS6detail15normal_iteratorINS6_10device_ptrI5POINTEEEEE9Policy600ESC_PNS0_8NullTypeESC_SG_m13POINTCmpMilesSA_SF_EEvbT0_T1_T2_T3_T4_PT6_PT7_T5_NS1_7vsmem_tE,"",@"SHT_CUDA_INFO"
	.sectionflags	@""
	.align	4


	//----- nvinfo : EIATTR_CUDA_API_VERSION
	.align		4
        /*0000*/ 	.byte	0x04, 0x37
        /*0002*/ 	.short	(.L_262 - .L_261)
.L_261:
        /*0004*/ 	.word	0x00000082


	//----- nvinfo : EIATTR_KPARAM_INFO
	.align		4
.L_262:
        /*0008*/ 	.byte	0x04, 0x17
        /*000a*/ 	.short	(.L_264 - .L_263)
.L_263:
        /*000c*/ 	.word	0x00000000
        /*0010*/ 	.short	0x0009
        /*0012*/ 	.short	0x0048
        /*0014*/ 	.byte	0x00, 0xf0, 0x21, 0x00


	//----- nvinfo : EIATTR_KPARAM_INFO
	.align		4
.L_264:
        /*0018*/ 	.byte	0x04, 0x17
        /*001a*/ 	.short	(.L_266 - .L_265)
.L_265:
        /*001c*/ 	.word	0x00000000
        /*0020*/ 	.short	0x0008
        /*0022*/ 	.short	0x0040
        /*0024*/ 	.byte	0x00, 0xf0, 0x05, 0x00


	//----- nvinfo : EIATTR_KPARAM_INFO
	.align		4
.L_266:
        /*0028*/ 	.byte	0x04, 0x17
        /*002a*/ 	.short	(.L_268 - .L_267)
.L_267:
        /*002c*/ 	.word	0x00000000
        /*0030*/ 	.short	0x0007
        /*0032*/ 	.short	0x0038
        /*0034*/ 	.byte	0x00, 0xf5, 0x21, 0x00


	//----- nvinfo : EIATTR_KPARAM_INFO
	.align		4
.L_268:
        /*0038*/ 	.byte	0x04, 0x17
        /*003a*/ 	.short	(.L_270 - .L_269)
.L_269:
        /*003c*/ 	.word	0x00000000
        /*0040*/ 	.short	0x0006
        /*0042*/ 	.short	0x0030
        /*0044*/ 	.byte	0x00, 0xf5, 0x21, 0x00


	//----- nvinfo : EIATTR_KPARAM_INFO
	.align		4
.L_270:
        /*0048*/ 	.byte	0x04, 0x17
        /*004a*/ 	.short	(.L_272 - .L_271)
.L_271:
        /*004c*/ 	.word	0x00000000
        /*0050*/ 	.short	0x0005
        /*0052*/ 	.short	0x0028
        /*0054*/ 	.byte	0x00, 0xf0, 0x21, 0x00


	//----- nvinfo : EIATTR_KPARAM_INFO
	.align		4
.L_272:
        /*0058*/ 	.byte	0x04, 0x17
        /*005a*/ 	.short	(.L_274 - .L_273)
.L_273:
        /*005c*/ 	.word	0x00000000
        /*0060*/ 	.short	0x0004
        /*0062*/ 	.short	0x0020
        /*0064*/ 	.byte	0x00, 0xf5, 0x21, 0x00


	//----- nvinfo : EIATTR_KPARAM_INFO
	.align		4
.L_274:
        /*0068*/ 	.byte	0x04, 0x17
        /*006a*/ 	.short	(.L_276 - .L_275)
.L_275:
        /*006c*/ 	.word	0x00000000
        /*0070*/ 	.short	0x0003
        /*0072*/ 	.short	0x0018
        /*0074*/ 	.byte	0x00, 0xf0, 0x21, 0x00


	//----- nvinfo : EIATTR_KPARAM_INFO
	.align		4
.L_276:
        /*0078*/ 	.byte	0x04, 0x17
        /*007a*/ 	.short	(.L_278 - .L_277)
.L_277:
        /*007c*/ 	.word	0x00000000
        /*0080*/ 	.short	0x0002
        /*0082*/ 	.short	0x0010
        /*0084*/ 	.byte	0x00, 0xf5, 0x21, 0x00


	//----- nvinfo : EIATTR_KPARAM_INFO
	.align		4
.L_278:
        /*0088*/ 	.byte	0x04, 0x17
        /*008a*/ 	.short	(.L_280 - .L_279)
.L_279:
        /*008c*/ 	.word	0x00000000
        /*0090*/ 	.short	0x0001
        /*0092*/ 	.short	0x0008
        /*0094*/ 	.byte	0x00, 0xf0, 0x21, 0x00


	//----- nvinfo : EIATTR_KPARAM_INFO
	.align		4
.L_280:
        /*0098*/ 	.byte	0x04, 0x17
        /*009a*/ 	.short	(.L_282 - .L_281)
.L_281:
        /*009c*/ 	.word	0x00000000
        /*00a0*/ 	.short	0x0000
        /*00a2*/ 	.short	0x0000
        /*00a4*/ 	.byte	0x00, 0xf0, 0x05, 0x00


	//----- nvinfo : EIATTR_SPARSE_MMA_MASK
	.align		4
.L_282:
        /*00a8*/ 	.byte	0x03, 0x50
        /*00aa*/ 	.short	0x0000


	//----- nvinfo : EIATTR_MAXREG_COUNT
	.align		4
        /*00ac*/ 	.byte	0x03, 0x1b
        /*00ae*/ 	.short	0x00ff


	//----- nvinfo : EIATTR_NUM_BARRIERS
	.align		4
        /*00b0*/ 	.byte	0x02, 0x4c
        /*00b2*/ 	.byte	0x01
	.zero		1


	//----- nvinfo : EIATTR_MERCURY_ISA_VERSION
	.align		4
        /*00b4*/ 	.byte	0x03, 0x5f
        /*00b6*/ 	.short	0x0101


	//----- nvinfo : EIATTR_UNUSED_LOAD_BYTE_OFFSET
	.align		4
        /*00b8*/ 	.byte	0x04, 0x44
        /*00ba*/ 	.short	(.L_284 - .L_283)


	//   ....[0]....
.L_283:
        /*00bc*/ 	.word	0x000002a0
        /*00c0*/ 	.word	0x00000fff


	//   ....[1]....
        /*00c4*/ 	.word	0x00000af0
        /*00c8*/ 	.word	0x0000000f


	//   ....[2]....
        /*00cc*/ 	.word	0x00000b60
        /*00d0*/ 	.word	0x0000000f


	//   ....[3]....
        /*00d4*/ 	.word	0x000010c0
        /*00d8*/ 	.word	0x00000fff


	//----- nvinfo : EIATTR_COOP_GROUP_MASK_REGIDS
	.align		4
.L_284:
        /*00dc*/ 	.byte	0x04, 0x29
        /*00de*/ 	.short	(.L_286 - .L_285)


	//   ....[0]....
.L_285:
        /*00e0*/ 	.word	0xffffffff


	//   ....[1]....
        /*00e4*/ 	.word	0xffffffff


	//   ....[2]....
        /*00e8*/ 	.word	0xffffffff


	//   ....[3]....
        /*00ec*/ 	.word	0xffffffff


	//   ....[4]....
        /*00f0*/ 	.word	0xffffffff


	//   ....[5]....
        /*00f4*/ 	.word	0xffffffff


	//----- nvinfo : EIATTR_COOP_GROUP_INSTR_OFFSETS
	.align		4
.L_286:
        /*00f8*/ 	.byte	0x04, 0x28
        /*00fa*/ 	.short	(.L_288 - .L_287)


	//   ....[0]....
.L_287:
        /*00fc*/ 	.word	0x00000290


	//   ....[1]....
        /*0100*/ 	.word	0x00000ae0


	//   ....[2]....
        /*0104*/ 	.word	0x00000cc0


	//   ....[3]....
        /*0108*/ 	.word	0x000010b0


	//   ....[4]....
        /*010c*/ 	.word	0x00001a40


	//   ....[5]....
        /*0110*/ 	.word	0x00001ce0


	//----- nvinfo : EIATTR_VRC_CTA_INIT_COUNT
	.align		4
.L_288:
        /*0114*/ 	.byte	0x02, 0x4a
	.zero		1
	.zero		1


	//----- nvinfo : EIATTR_EXIT_INSTR_OFFSETS
	.align		4
        /*0118*/ 	.byte	0x04, 0x1c
        /*011a*/ 	.short	(.L_290 - .L_289)


	//   ....[0]....
.L_289:
        /*011c*/ 	.word	0x00000c40


	//   ....[1]....
        /*0120*/ 	.word	0x00000dc0


	//   ....[2]....
        /*0124*/ 	.word	0x00001bf0


	//   ....[3]....
        /*0128*/ 	.word	0x00001c30


	//   ....[4]....
        /*012c*/ 	.word	0x00001e20


	//   ....[5]....
        /*0130*/ 	.word	0x00001e60


	//----- nvinfo : EIATTR_MAX_THREADS
	.align		4
.L_290:
        /*0134*/ 	.byte	0x04, 0x05
        /*0136*/ 	.short	(.L_292 - .L_291)
.L_291:
        /*0138*/ 	.word	0x00000100
        /*013c*/ 	.word	0x00000001
        /*0140*/ 	.word	0x00000001


	//----- nvinfo : EIATTR_CRS_STACK_SIZE
	.align		4
.L_292:
        /*0144*/ 	.byte	0x04, 0x1e
        /*0146*/ 	.short	(.L_294 - .L_293)
.L_293:
        /*0148*/ 	.word	0x00000000


	//----- nvinfo : EIATTR_CBANK_PARAM_SIZE
	.align		4
.L_294:
        /*014c*/ 	.byte	0x03, 0x19
        /*014e*/ 	.short	0x0050


	//----- nvinfo : EIATTR_PARAM_CBANK
	.align		4
        /*0150*/ 	.byte	0x04, 0x0a
        /*0152*/ 	.short	(.L_296 - .L_295)
	.align		4
.L_295:
        /*0154*/ 	.word	index@(.nv.constant0._ZN3cub18CUB_300001_SM_10006detail10merge_sort30DeviceMergeSortBlockSortKernelINS2_10policy_hubIN6thrust24THRUST_300001_SM_1000_NS6detail15normal_iteratorINS6_10device_ptrI5POINTEEEEE9Policy600ESC_PNS0_8NullTypeESC_SG_m13POINTCmpMilesSA_SF_EEvbT0_T1_T2_T3_T4_PT6_PT7_T5_NS1_7vsmem_tE)
        /*0158*/ 	.short	0x0380
        /*015a*/ 	.short	0x0050


	//----- nvinfo : EIATTR_SW_WAR
	.align		4
.L_296:
        /*015c*/ 	.byte	0x04, 0x36
        /*015e*/ 	.short	(.L_298 - .L_297)
.L_297:
        /*0160*/ 	.word	0x00000008
.L_298:


//--------------------- .nv.info._ZN3cub18CUB_300001_SM_10006detail10merge_sort26DeviceMergeSortMergeKernelINS2_10policy_hubIN6thrust24THRUST_300001_SM_1000_NS6detail15normal_iteratorINS6_10device_ptrI5POINTEEEEE9Policy600ESC_PNS0_8NullTypeESC_SG_j13POINTCmpMilesSA_SF_EEvbT2_T3_T4_PT6_PT7_T5_PSK_SK_NS1_7vsmem_tE --------------------------
	.section	.nv.info._ZN3cub18CUB_300001_SM_10006detail10merge_sort26DeviceMergeSortMergeKernelINS2_10policy_hubIN6thrust24THRUST_300001_SM_1000_NS6detail15normal_iteratorINS6_10device_ptrI5POINTEEEEE9Policy600ESC_PNS0_8NullTypeESC_SG_j13POINTCmpMilesSA_SF_EEvbT2_T3_T4_PT6_PT7_T5_PSK_SK_NS1_7vsmem_tE,"",@"SHT_CUDA_INFO"
	.sectionflags	@""
	.align	4


	//----- nvinfo : EIATTR_CUDA_API_VERSION
	.align		4
        /*0000*/ 	.byte	0x04, 0x37
        /*0002*/ 	.short	(.L_300 - .L_299)
.L_299:
        /*0004*/ 	.word	0x00000082


	//----- nvinfo : EIATTR_KPARAM_INFO
	.align		4
.L_300:
        /*0008*/ 	.byte	0x04, 0x17
        /*000a*/ 	.short	(.L_302 - .L_301)
.L_301:
        /*000c*/ 	.word	0x00000000
        /*0010*/ 	.short	0x0009
        /*0012*/ 	.short	0x0048
        /*0014*/ 	.byte	0x00, 0xf0, 0x21, 0x00


	//----- nvinfo : EIATTR_KPARAM_INFO
	.align		4
.L_302:
        /*0018*/ 	.byte	0x04, 0x17
        /*001a*/ 	.short	(.L_304 - .L_303)
.L_303:
        /*001c*/ 	.word	0x00000000
        /*0020*/ 	.short	0x0008
        /*0022*/ 	.short	0x0040
        /*0024*/ 	.byte	0x00, 0xf0, 0x11, 0x00


	//----- nvinfo : EIATTR_KPARAM_INFO
	.align		4
.L_304:
        /*0028*/ 	.byte	0x04, 0x17
        /*002a*/ 	.short	(.L_306 - .L_305)
.L_305:
        /*002c*/ 	.word	0x00000000
        /*0030*/ 	.short	0x0007
        /*0032*/ 	.short	0x0038
        /*0034*/ 	.byte	0x00, 0xf5, 0x21, 0x00


	//----- nvinfo : EIATTR_KPARAM_INFO
	.align		4
.L_306:
        /*0038*/ 	.byte	0x04, 0x17
        /*003a*/ 	.short	(.L_308 - .L_307)
.L_307:
        /*003c*/ 	.word	0x00000000
        /*0040*/ 	.short	0x0006
        /*0042*/ 	.short	0x0030
        /*0044*/ 	.byte	0x00, 0xf0, 0x05, 0x00


	//----- nvinfo : EIATTR_KPARAM_INFO
	.align		4
.L_308:
        /*0048*/ 	.byte	0x04, 0x17
        /*004a*/ 	.short	(.L_310 - .L_309)
.L_309:
        /*004c*/ 	.word	0x00000000
        /*0050*/ 	.short	0x0005
        /*0052*/ 	.short	0x0028
        /*0054*/ 	.byte	0x00, 0xf5, 0x21, 0x00


	//----- nvinfo : EIATTR_KPARAM_INFO
	.align		4
.L_310:
        /*0058*/ 	.byte	0x04, 0x17
        /*005a*/ 	.short	(.L_312 - .L_311)
.L_311:
        /*005c*/ 	.word	0x00000000
        /*0060*/ 	.short	0x0004
        /*0062*/ 	.short	0x0020
        /*0064*/ 	.byte	0x00, 0xf5, 0x21, 0x00


	//----- nvinfo : EIATTR_KPARAM_INFO
	.align		4
.L_312:
        /*0068*/ 	.byte	0x04, 0x17
        /*006a*/ 	.short	(.L_314 - .L_313)
.L_313:
        /*006c*/ 	.word	0x00000000
        /*0070*/ 	.short	0x0003
        /*0072*/ 	.short	0x0018
        /*0074*/ 	.byte	0x00, 0xf0, 0x11, 0x00


	//----- nvinfo : EIATTR_KPARAM_INFO
	.align		4
.L_314:
        /*0078*/ 	.byte	0x04, 0x17
        /*007a*/ 	.short	(.L_316 - .L_315)
.L_315:
        /*007c*/ 	.word	0x00000000
        /*0080*/ 	.short	0x0002
        /*0082*/ 	.short	0x0010
        /*0084*/ 	.byte	0x00, 0xf5, 0x21, 0x00


	//----- nvinfo : EIATTR_KPARAM_INFO
	.align		4
.L_316:
        /*0088*/ 	.byte	0x04, 0x17
        /*008a*/ 	.short	(.L_318 - .L_317)
.L_317:
        /*008c*/ 	.word	0x00000000
        /*0090*/ 	.short	0x0001
        /*0092*/ 	.short	0x0008
        /*0094*/ 	.byte	0x00, 0xf0, 0x21, 0x00


	//----- nvinfo : EIATTR_KPARAM_INFO
	.align		4
.L_318:
        /*0098*/ 	.byte	0x04, 0x17
        /*009a*/ 	.short	(.L_320 - .L_319)
.L_319:
        /*009c*/ 	.word	0x00000000
        /*00a0*/ 	.short	0x0000
        /*00a2*/ 	.short	0x0000
        /*00a4*/ 	.byte	0x00, 0xf0, 0x05, 0x00


	//----- nvinfo : EIATTR_SPARSE_MMA_MASK
	.align		4
.L_320:
        /*00a8*/ 	.byte	0x03, 0x50
        /*00aa*/ 	.short	0x0000


	//----- nvinfo : EIATTR_MAXREG_COUNT
	.align		4
        /*00ac*/ 	.byte	0x03, 0x1b
        /*00ae*/ 	.short	0x00ff


	//----- nvinfo : EIATTR_NUM_BARRIERS
	.align		4
        /*00b0*/ 	.byte	0x02, 0x4c
        /*00b2*/ 	.byte	0x01
	.zero		1


	//----- nvinfo : EIATTR_MERCURY_ISA_VERSION
	.align		4
        /*00b4*/ 	.byte	0x03, 0x5f
        /*00b6*/ 	.short	0x0101


	//----- nvinfo : EIATTR_UNUSED_LOAD_BYTE_OFFSET
	.align		4
        /*00b8*/ 	.byte	0x04, 0x44
        /*00ba*/ 	.short	(.L_322 - .L_321)


	//   ....[0]....
.L_321:
        /*00bc*/ 	.word	0x00000ec0
        /*00c0*/ 	.word	0x0000000f


	//   ....[1]....
        /*00c4*/ 	.word	0x00000f20
        /*00c8*/ 	.word	0x0000000f


	//----- nvinfo : EIATTR_COOP_GROUP_MASK_REGIDS
	.align		4
.L_322:
        /*00cc*/ 	.byte	0x04, 0x29
        /*00ce*/ 	.short	(.L_324 - .L_323)


	//   ....[0]....
.L_323:
        /*00d0*/ 	.word	0xffffffff


	//   ....[1]....
        /*00d4*/ 	.word	0xffffffff


	//   ....[2]....
        /*00d8*/ 	.word	0xffffffff


	//   ....[3]....
        /*00dc*/ 	.word	0xffffffff


	//----- nvinfo : EIATTR_COOP_GROUP_INSTR_OFFSETS
	.align		4
.L_324:
        /*00e0*/ 	.byte	0x04, 0x28
        /*00e2*/ 	.short	(.L_326 - .L_325)


	//   ....[0]....
.L_325:
        /*00e4*/ 	.word	0x00000cb0


	//   ....[1]....
        /*00e8*/ 	.word	0x00000eb0


	//   ....[2]....
        /*00ec*/ 	.word	0x00001cc0


	//   ....[3]....
        /*00f0*/ 	.word	0x00001f70


	//----- nvinfo : EIATTR_VRC_CTA_INIT_COUNT
	.align		4
.L_326:
        /*00f4*/ 	.byte	0x02, 0x4a
	.zero		1
	.zero		1


	//----- nvinfo : EIATTR_EXIT_INSTR_OFFSETS
	.align		4
        /*00f8*/ 	.byte	0x04, 0x1c
        /*00fa*/ 	.short	(.L_328 - .L_327)


	//   ....[0]....
.L_327:
        /*00fc*/ 	.word	0x00000dd0


	//   ....[1]....
        /*0100*/ 	.word	0x00000ff0


	//   ....[2]....
        /*0104*/ 	.word	0x00001e30


	//   ....[3]....
        /*0108*/ 	.word	0x00001e70


	//   ....[4]....
        /*010c*/ 	.word	0x000020e0


	//   ....[5]....
        /*0110*/ 	.word	0x00002120


	//----- nvinfo : EIATTR_MAX_THREADS
	.align		4
.L_328:
        /*0114*/ 	.byte	0x04, 0x05
        /*0116*/ 	.short	(.L_330 - .L_329)
.L_329:
        /*0118*/ 	.word	0x00000100
        /*011c*/ 	.word	0x00000001
        /*0120*/ 	.word	0x00000001


	//----- nvinfo : EIATTR_CRS_STACK_SIZE
	.align		4
.L_330:
        /*0124*/ 	.byte	0x04, 0x1e
        /*0126*/ 	.short	(.L_332 - .L_331)
.L_331:
        /*0128*/ 	.word	0x00000000


	//----- nvinfo : EIATTR_CBANK_PARAM_SIZE
	.align		4
.L_332:
        /*012c*/ 	.byte	0x03, 0x19
        /*012e*/ 	.short	0x0050


	//----- nvinfo : EIATTR_PARAM_CBANK
	.align		4
        /*0130*/ 	.byte	0x04, 0x0a
        /*0132*/ 	.short	(.L_334 - .L_333)
	.align		4
.L_333:
        /*0134*/ 	.word	index@(.nv.constant0._ZN3cub18CUB_300001_SM_10006detail10merge_sort26DeviceMergeSortMergeKernelINS2_10policy_hubIN6thrust24THRUST_300001_SM_1000_NS6detail15normal_iteratorINS6_10device_ptrI5POINTEEEEE9Policy600ESC_PNS0_8NullTypeESC_SG_j13POINTCmpMilesSA_SF_EEvbT2_T3_T4_PT6_PT7_T5_PSK_SK_NS1_7vsmem_tE)
        /*0138*/ 	.short	0x0380
        /*013a*/ 	.short	0x0050


	//----- nvinfo : EIATTR_SW_WAR
	.align		4
.L_334:
        /*013c*/ 	.byte	0x04, 0x36
        /*013e*/ 	.short	(.L_336 - .L_335)
.L_335:
        /*0140*/ 	.word	0x00000008
.L_336:


//--------------------- .nv.info._ZN3cub18CUB_300001_SM_10006detail10merge_sort30DeviceMergeSortPartitionKernelIN6thrust24THRUST_300001_SM_1000_NS6detail15normal_iteratorINS5_10device_ptrI5POINTEEEEj13POINTCmpMilesS9_EEvbT_PT2_T0_SG_PSG_T1_SG_i --------------------------
	.section	.nv.info._ZN3cub18CUB_300001_SM_10006detail10merge_sort30DeviceMergeSortPartitionKernelIN6thrust24THRUST_300001_SM_1000_NS6detail15normal_iteratorINS5_10device_ptrI5POINTEEEEj13POINTCmpMilesS9_EEvbT_PT2_T0_SG_PSG_T1_SG_i,"",@"SHT_CUDA_INFO"
	.sectionflags	@""
	.align	4


	//----- nvinfo : EIATTR_CUDA_API_VERSION
	.align		4
        /*0000*/ 	.byte	0x04, 0x37
        /*0002*/ 	.short	(.L_338 - .L_337)
.L_337:
        /*0004*/ 	.word	0x00000082


	//----- nvinfo : EIATTR_KPARAM_INFO
	.align		4
.L_338:
        /*0008*/ 	.byte	0x04, 0x17
        /*000a*/ 	.short	(.L_340 - .L_339)
.L_339:
        /*000c*/ 	.word	0x00000000
        /*0010*/ 	.short	0x0008
        /*0012*/ 	.short	0x0030
        /*0014*/ 	.byte	0x00, 0xf0, 0x11, 0x00


	//----- nvinfo : EIATTR_KPARAM_INFO
	.align		4
.L_340:
        /*0018*/ 	.byte	0x04, 0x17
        /*001a*/ 	.short	(.L_342 - .L_341)
.L_341:
        /*001c*/ 	.word	0x00000000
        /*0020*/ 	.short	0x0007
        /*0022*/ 	.short	0x002c
        /*0024*/ 	.byte	0x00, 0xf0, 0x11, 0x00


	//----- nvinfo : EIATTR_KPARAM_INFO
	.align		4
.L_342:
        /*0028*/ 	.byte	0x04, 0x17
        /*002a*/ 	.short	(.L_344 - .L_343)
.L_343:
        /*002c*/ 	.word	0x00000000
        /*0030*/ 	.short	0x0006
        /*0032*/ 	.short	0x0028
        /*0034*/ 	.byte	0x00, 0xf0, 0x05, 0x00


	//----- nvinfo : EIATTR_KPARAM_INFO
	.align		4
.L_344:
        /*0038*/ 	.byte	0x04, 0x17
        /*003a*/ 	.short	(.L_346 - .L_345)
.L_345:
        /*003c*/ 	.word	0x00000000
        /*0040*/ 	.short	0x0005
        /*0042*/ 	.short	0x0020
        /*0044*/ 	.byte	0x00, 0xf5, 0x21, 0x00


	//----- nvinfo : EIATTR_KPARAM_INFO
	.align		4
.L_346:
        /*0048*/ 	.byte	0x04, 0x17
        /*004a*/ 	.short	(.L_348 - .L_347)
.L_347:
        /*004c*/ 	.word	0x00000000
        /*0050*/ 	.short	0x0004
        /*0052*/ 	.short	0x001c
        /*0054*/ 	.byte	0x00, 0xf0, 0x11, 0x00


	//----- nvinfo : EIATTR_KPARAM_INFO
	.align		4
.L_348:
        /*0058*/ 	.byte	0x04, 0x17
        /*005a*/ 	.short	(.L_350 - .L_349)
.L_349:
        /*005c*/ 	.word	0x00000000
        /*0060*/ 	.short	0x0003
        /*0062*/ 	.short	0x0018
        /*0064*/ 	.byte	0x00, 0xf0, 0x11, 0x00


	//----- nvinfo : EIATTR_KPARAM_INFO
	.align		4
.L_350:
        /*0068*/ 	.byte	0x04, 0x17
        /*006a*/ 	.short	(.L_352 - .L_351)
.L_351:
        /*006c*/ 	.word	0x00000000
        /*0070*/ 	.short	0x0002
        /*0072*/ 	.short	0x0010
        /*0074*/ 	.byte	0x00, 0xf5, 0x21, 0x00


	//----- nvinfo : EIATTR_KPARAM_INFO
	.align		4
.L_352:
        /*0078*/ 	.byte	0x04, 0x17
        /*007a*/ 	.short	(.L_354 - .L_353)
.L_353:
        /*007c*/ 	.word	0x00000000
        /*0080*/ 	.short	0x0001
        /*0082*/ 	.short	0x0008
        /*0084*/ 	.byte	0x00, 0xf0, 0x21, 0x00


	//----- nvinfo : EIATTR_KPARAM_INFO
	.align		4
.L_354:
        /*0088*/ 	.byte	0x04, 0x17
        /*008a*/ 	.short	(.L_356 - .L_355)
.L_355:
        /*008c*/ 	.word	0x00000000
        /*0090*/ 	.short	0x0000
        /*0092*/ 	.short	0x0000
        /*0094*/ 	.byte	0x00, 0xf0, 0x05, 0x00


	//----- nvinfo : EIATTR_SPARSE_MMA_MASK
	.align		4
.L_356:
        /*0098*/ 	.byte	0x03, 0x50
        /*009a*/ 	.short	0x0000


	//----- nvinfo : EIATTR_MAXREG_COUNT
	.align		4
        /*009c*/ 	.byte	0x03, 0x1b
        /*009e*/ 	.short	0x00ff


	//----- nvinfo : EIATTR_MERCURY_ISA_VERSION
	.align		4
        /*00a0*/ 	.byte	0x03, 0x5f
        /*00a2*/ 	.short	0x0101


	//----- nvinfo : EIATTR_VRC_CTA_INIT_COUNT
	.align		4
        /*00a4*/ 	.byte	0x02, 0x4a
	.zero		1
	.zero		1


	//----- nvinfo : EIATTR_EXIT_INSTR_OFFSETS
	.align		4
        /*00a8*/ 	.byte	0x04, 0x1c
        /*00aa*/ 	.short	(.L_358 - .L_357)


	//   ....[0]....
.L_357:
        /*00ac*/ 	.word	0x00000070


	//   ....[1]....
        /*00b0*/ 	.word	0x000001e0


	//   ....[2]....
        /*00b4*/ 	.word	0x00000690


	//----- nvinfo : EIATTR_CRS_STACK_SIZE
	.align		4
.L_358:
        /*00b8*/ 	.byte	0x04, 0x1e
        /*00ba*/ 	.short	(.L_360 - .L_359)
.L_359:
        /*00bc*/ 	.word	0x00000000


	//----- nvinfo : EIATTR_CBANK_PARAM_SIZE
	.align		4
.L_360:
        /*00c0*/ 	.byte	0x03, 0x19
        /*00c2*/ 	.short	0x0034


	//----- nvinfo : EIATTR_PARAM_CBANK
	.align		4
        /*00c4*/ 	.byte	0x04, 0x0a
        /*00c6*/ 	.short	(.L_362 - .L_361)
	.align		4
.L_361:
        /*00c8*/ 	.word	index@(.nv.constant0._ZN3cub18CUB_300001_SM_10006detail10merge_sort30DeviceMergeSortPartitionKernelIN6thrust24THRUST_300001_SM_1000_NS6detail15normal_iteratorINS5_10device_ptrI5POINTEEEEj13POINTCmpMilesS9_EEvbT_PT2_T0_SG_PSG_T1_SG_i)
        /*00cc*/ 	.short	0x0380
        /*00ce*/ 	.short	0x0034


	//----- nvinfo : EIATTR_SW_WAR
	.align		4
.L_362:
        /*00d0*/ 	.byte	0x04, 0x36
        /*00d2*/ 	.short	(.L_364 - .L_363)
.L_363:
        /*00d4*/ 	.word	0x00000008
.L_364:


//--------------------- .nv.info._ZN3cub18CUB_300001_SM_10006detail10merge_sort30DeviceMergeSortBlockSortKernelINS2_10policy_hubIN6thrust24THRUST_300001_SM_1000_NS6detail15normal_iteratorINS6_10device_ptrI5POINTEEEEE9Policy600ESC_PNS0_8NullTypeESC_SG_j13POINTCmpMilesSA_SF_EEvbT0_T1_T2_T3_T4_PT6_PT7_T5_NS1_7vsmem_tE --------------------------
	.section	.nv.info._ZN3cub18CUB_300001_SM_10006detail10merge_sort30DeviceMergeSortBlockSortKernelINS2_10policy_hubIN6thrust24THRUST_300001_SM_1000_NS6detail15normal_iteratorINS6_10device_ptrI5POINTEEEEE9Policy600ESC_PNS0_8NullTypeESC_SG_j13POINTCmpMilesSA_SF_EEvbT0_T1_T2_T3_T4_PT6_PT7_T5_NS1_7vsmem_tE,"",@"SHT_CUDA_INFO"
	.sectionflags	@""
	.align	4


	//----- nvinfo : EIATTR_CUDA_API_VERSION
	.align		4
        /*0000*/ 	.byte	0x04, 0x37
        /*0002*/ 	.short	(.L_366 - .L_365)
.L_365:
        /*0004*/ 	.word	0x00000082


	//----- nvinfo : EIATTR_KPARAM_INFO
	.align		4
.L_366:
        /*0008*/ 	.byte	0x04, 0x17
        /*000a*/ 	.short	(.L_368 - .L_367)
.L_367:
        /*000c*/ 	.word	0x00000000
        /*0010*/ 	.short	0x0009
        /*0012*/ 	.short	0x0048
        /*0014*/ 	.byte	0x00, 0xf0, 0x21, 0x00


	//----- nvinfo : EIATTR_KPARAM_INFO
	.align		4
.L_368:
        /*0018*/ 	.byte	0x04, 0x17
        /*001a*/ 	.short	(.L_370 - .L_369)
.L_369:
        /*001c*/ 	.word	0x00000000
        /*0020*/ 	.short	0x0008
        /*0022*/ 	.short	0x0040
        /*0024*/ 	.byte	0x00, 0xf0, 0x05, 0x00


	//----- nvinfo : EIATTR_KPARAM_INFO
	.align		4
.L_370:
        /*0028*/ 	.byte	0x04, 0x17
        /*002a*/ 	.short	(.L_372 - .L_371)
.L_371:
        /*002c*/ 	.word	0x00000000
        /*0030*/ 	.short	0x0007
        /*0032*/ 	.short	0x0038
        /*0034*/ 	.byte	0x00, 0xf5, 0x21, 0x00


	//----- nvinfo : EIATTR_KPARAM_INFO
	.align		4
.L_372:
        /*0038*/ 	.byte	0x04, 0x17
        /*003a*/ 	.short	(.L_374 - .L_373)
.L_373:
        /*003c*/ 	.word	0x00000000
        /*0040*/ 	.short	0x0006
        /*0042*/ 	.short	0x0030
        /*0044*/ 	.byte	0x00, 0xf5, 0x21, 0x00


	//----- nvinfo : EIATTR_KPARAM_INFO
	.align		4
.L_374:
        /*0048*/ 	.byte	0x04, 0x17
        /*004a*/ 	.short	(.L_376 - .L_375)
.L_375:
        /*004c*/ 	.word	0x00000000
        /*0050*/ 	.short	0x0005
        /*0052*/ 	.short	0x0028
        /*0054*/ 	.byte	0x00, 0xf0, 0x11, 0x00


	//----- nvinfo : EIATTR_KPARAM_INFO
	.align		4
.L_376:
        /*0058*/ 	.byte	0x04, 0x17
        /*005a*/ 	.short	(.L_378 - .L_377)
.L_377:
        /*005c*/ 	.word	0x00000000
        /*0060*/ 	.short	0x0004
        /*0062*/ 	.short	0x0020
        /*0064*/ 	.byte	0x00, 0xf5, 0x21, 0x00


	//----- nvinfo : EIATTR_KPARAM_INFO
	.align		4
.L_378:
        /*0068*/ 	.byte	0x04, 0x17
        /*006a*/ 	.short	(.L_380 - .L_379)
.L_379:
        /*006c*/ 	.word	0x00000000
        /*0070*/ 	.short	0x0003
        /*0072*/ 	.short	0x0018
        /*0074*/ 	.byte	0x00, 0xf0, 0x21, 0x00


	//----- nvinfo : EIATTR_KPARAM_INFO
	.align		4
.L_380:
        /*0078*/ 	.byte	0x04, 0x17
        /*007a*/ 	.short	(.L_382 - .L_381)
.L_381:
        /*007c*/ 	.word	0x00000000
        /*0080*/ 	.short	0x0002
        /*0082*/ 	.short	0x0010
        /*0084*/ 	.byte	0x00, 0xf5, 0x21, 0x00


	//----- nvinfo : EIATTR_KPARAM_INFO
	.align		4
.L_382:
        /*0088*/ 	.byte	0x04, 0x17
        /*008a*/ 	.short	(.L_384 - .L_383)
.L_383:
        /*008c*/ 	.word	0x00000000
        /*0090*/ 	.short	0x0001
        /*0092*/ 	.short	0x0008
        /*0094*/ 	.byte	0x00, 0xf0, 0x21, 0x00


	//----- nvinfo : EIATTR_KPARAM_INFO
	.align		4
.L_384:
        /*0098*/ 	.byte	0x04, 0x17
        /*009a*/ 	.short	(.L_386 - .L_385)
.L_385:
        /*009c*/ 	.word	0x00000000
        /*00a0*/ 	.short	0x0000
        /*00a2*/ 	.short	0x0000
        /*00a4*/ 	.byte	0x00, 0xf0, 0x05, 0x00


	//----- nvinfo : EIATTR_SPARSE_MMA_MASK
	.align		4
.L_386:
        /*00a8*/ 	.byte	0x03, 0x50
        /*00aa*/ 	.short	0x0000


	//----- nvinfo : EIATTR_MAXREG_COUNT
	.align		4
        /*00ac*/ 	.byte	0x03, 0x1b
        /*00ae*/ 	.short	0x00ff


	//----- nvinfo : EIATTR_NUM_BARRIERS
	.align		4
        /*00b0*/ 	.byte	0x02, 0x4c
        /*00b2*/ 	.byte	0x01
	.zero		1


	//----- nvinfo : EIATTR_MERCURY_ISA_VERSION
	.align		4
        /*00b4*/ 	.byte	0x03, 0x5f
        /*00b6*/ 	.short	0x0101


	//----- nvinfo : EIATTR_UNUSED_LOAD_BYTE_OFFSET
	.align		4
        /*00b8*/ 	.byte	0x04, 0x44
        /*00ba*/ 	.short	(.L_388 - .L_387)


	//   ....[0]....
.L_387:
        /*00bc*/ 	.word	0x00000270
        /*00c0*/ 	.word	0x00000fff


	//   ....[1]....
        /*00c4*/ 	.word	0x00000ac0
        /*00c8*/ 	.word	0x0000000f


	//   ....[2]....
        /*00cc*/ 	.word	0x00000b40
        /*00d0*/ 	.word	0x0000000f


	//   ....[3]....
        /*00d4*/ 	.word	0x00001060
        /*00d8*/ 	.word	0x00000fff


	//----- nvinfo : EIATTR_COOP_GROUP_MASK_REGIDS
	.align		4
.L_388:
        /*00dc*/ 	.byte	0x04, 0x29
        /*00de*/ 	.short	(.L_390 - .L_389)


	//   ....[0]....
.L_389:
        /*00e0*/ 	.word	0xffffffff


	//   ....[1]....
        /*00e4*/ 	.word	0xffffffff


	//   ....[2]....
        /*00e8*/ 	.word	0xffffffff


	//   ....[3]....
        /*00ec*/ 	.word	0xffffffff


	//   ....[4]....
        /*00f0*/ 	.word	0xffffffff


	//   ....[5]....
        /*00f4*/ 	.word	0xffffffff


	//----- nvinfo : EIATTR_COOP_GROUP_INSTR_OFFSETS
	.align		4
.L_390:
        /*00f8*/ 	.byte	0x04, 0x28
        /*00fa*/ 	.short	(.L_392 - .L_391)


	//   ....[0]....
.L_391:
        /*00fc*/ 	.word	0x00000260


	//   ....[1]....
        /*0100*/ 	.word	0x00000ab0


	//   ....[2]....
        /*0104*/ 	.word	0x00000c90


	//   ....[3]....
        /*0108*/ 	.word	0x00001050


	//   ....[4]....
        /*010c*/ 	.word	0x000019e0


	//   ....[5]....
        /*0110*/ 	.word	0x00001c70


	//----- nvinfo : EIATTR_VRC_CTA_INIT_COUNT
	.align		4
.L_392:
        /*0114*/ 	.byte	0x02, 0x4a
	.zero		1
	.zero		1


	//----- nvinfo : EIATTR_EXIT_INSTR_OFFSETS
	.align		4
        /*0118*/ 	.byte	0x04, 0x1c
        /*011a*/ 	.short	(.L_394 - .L_393)


	//   ....[0]....
.L_393:
        /*011c*/ 	.word	0x00000c10


	//   ....[1]....
        /*0120*/ 	.word	0x00000d90


	//   ....[2]....
        /*0124*/ 	.word	0x00001b90


	//   ....[3]....
        /*0128*/ 	.word	0x00001bd0


	//   ....[4]....
        /*012c*/ 	.word	0x00001dd0


	//   ....[5]....
        /*0130*/ 	.word	0x00001e10


	//----- nvinfo : EIATTR_MAX_THREADS
	.align		4
.L_394:
        /*0134*/ 	.byte	0x04, 0x05
        /*0136*/ 	.short	(.L_396 - .L_395)
.L_395:
        /*0138*/ 	.word	0x00000100
        /*013c*/ 	.word	0x00000001
        /*0140*/ 	.word	0x00000001


	//----- nvinfo : EIATTR_CRS_STACK_SIZE
	.align		4
.L_396:
        /*0144*/ 	.byte	0x04, 0x1e
        /*0146*/ 	.short	(.L_398 - .L_397)
.L_397:
        /*0148*/ 	.word	0x00000000


	//----- nvinfo : EIATTR_CBANK_PARAM_SIZE
	.align		4
.L_398:
        /*014c*/ 	.byte	0x03, 0x19
        /*014e*/ 	.short	0x0050


	//----- nvinfo : EIATTR_PARAM_CBANK
	.align		4
        /*0150*/ 	.byte	0x04, 0x0a
        /*0152*/ 	.short	(.L_400 - .L_399)
	.align		4
.L_399:
        /*0154*/ 	.word	index@(.nv.constant0._ZN3cub18CUB_300001_SM_10006detail10merge_sort30DeviceMergeSortBlockSortKernelINS2_10policy_hubIN6thrust24THRUST_300001_SM_1000_NS6detail15normal_iteratorINS6_10device_ptrI5POINTEEEEE9Policy600ESC_PNS0_8NullTypeESC_SG_j13POINTCmpMilesSA_SF_EEvbT0_T1_T2_T3_T4_PT6_PT7_T5_NS1_7vsmem_tE)
        /*0158*/ 	.short	0x0380
        /*015a*/ 	.short	0x0050


	//----- nvinfo : EIATTR_SW_WAR
	.align		4
.L_400:
        /*015c*/ 	.byte	0x04, 0x36
        /*015e*/ 	.short	(.L_402 - .L_401)
.L_401:
        /*0160*/ 	.word	0x00000008
.L_402:


//--------------------- .nv.info._ZN3cub18CUB_300001_SM_10006detail10merge_sort26DeviceMergeSortMergeKernelINS2_10policy_hubIN6thrust24THRUST_300001_SM_1000_NS6detail15normal_iteratorINS6_10device_ptrI5POINTEEEEE9Policy600ESC_PNS0_8NullTypeESC_SG_m11POINTCmpLatSA_SF_EEvbT2_T3_T4_PT6_PT7_T5_PSK_SK_NS1_7vsmem_tE --------------------------
	.section	.nv.info._ZN3cub18CUB_300001_SM_10006detail10merge_sort26DeviceMergeSortMergeKernelINS2_10policy_hubIN6thrust24THRUST_300001_SM_1000_NS6detail15normal_iteratorINS6_10device_ptrI5POINTEEEEE9Policy600ESC_PNS0_8NullTypeESC_SG_m11POINTCmpLatSA_SF_EEvbT2_T3_T4_PT6_PT7_T5_PSK_SK_NS1_7vsmem_tE,"",@"SHT_CUDA_INFO"
	.sectionflags	@""
	.align	4


	//----- nvinfo : EIATTR_CUDA_API_VERSION
	.align		4
        /*0000*/ 	.byte	0x04, 0x37
        /*0002*/ 	.short	(.L_404 - .L_403)
.L_403:
        /*0004*/ 	.word	0x00000082


	//----- nvinfo : EIATTR_KPARAM_INFO
	.align		4
.L_404:
        /*0008*/ 	.byte	0x04, 0x17
        /*000a*/ 	.short	(.L_406 - .L_405)
.L_405:
        /*000c*/ 	.word	0x00000000
        /*0010*/ 	.short	0x0009
        /*0012*/ 	.short	0x0048
        /*0014*/ 	.byte	0x00, 0xf0, 0x21, 0x00


	//----- nvinfo : EIATTR_KPARAM_INFO
	.align		4
.L_406:
        /*0018*/ 	.byte	0x04, 0x17
        /*001a*/ 	.short	(.L_408 - .L_407)
.L_407:
        /*001c*/ 	.word	0x00000000
        /*0020*/ 	.short	0x0008
        /*0022*/ 	.short	0x0040
        /*0024*/ 	.byte	0x00, 0xf0, 0x21, 0x00


	//----- nvinfo : EIATTR_KPARAM_INFO
	.align		4
.L_408:
        /*0028*/ 	.byte	0x04, 0x17
        /*002a*/ 	.short	(.L_410 - .L_409)
.L_409:
        /*002c*/ 	.word	0x00000000
        /*0030*/ 	.short	0x0007
        /*0032*/ 	.short	0x0038
        /*0034*/ 	.byte	0x00, 0xf5, 0x21, 0x00


	//----- nvinfo : EIATTR_KPARAM_INFO
	.align		4
.L_410:
        /*0038*/ 	.byte	0x04, 0x17
        /*003a*/ 	.short	(.L_412 - .L_411)
.L_411:
        /*003c*/ 	.word	0x00000000
        /*0040*/ 	.short	0x0006
        /*0042*/ 	.short	0x0030
        /*0044*/ 	.byte	0x00, 0xf0, 0x05, 0x00


	//----- nvinfo : EIATTR_KPARAM_INFO
	.align		4
.L_412:
        /*0048*/ 	.byte	0x04, 0x17
        /*004a*/ 	.short	(.L_414 - .L_413)
.L_413:
        /*004c*/ 	.word	0x00000000
        /*0050*/ 	.short	0x0005
        /*0052*/ 	.short	0x0028
        /*0054*/ 	.byte	0x00, 0xf5, 0x21, 0x00


	//----- nvinfo : EIATTR_KPARAM_INFO
	.align		4
.L_414:
        /*0058*/ 	.byte	0x04, 0x17
        /*005a*/ 	.short	(.L_416 - .L_415)
.L_415:
        /*005c*/ 	.word	0x00000000
        /*0060*/ 	.short	0x0004
        /*0062*/ 	.short	0x0020
        /*0064*/ 	.byte	0x00, 0xf5, 0x21, 0x00


	//----- nvinfo : EIATTR_KPARAM_INFO
	.align		4
.L_416:
        /*0068*/ 	.byte	0x04, 0x17
        /*006a*/ 	.short	(.L_418 - .L_417)
.L_417:
        /*006c*/ 	.word	0x00000000
        /*0070*/ 	.short	0x0003
        /*0072*/ 	.short	0x0018
        /*0074*/ 	.byte	0x00, 0xf0, 0x21, 0x00


	//----- nvinfo : EIATTR_KPARAM_INFO
	.align		4
.L_418:
        /*0078*/ 	.byte	0x04, 0x17
        /*007a*/ 	.short	(.L_420 - .L_419)
.L_419:
        /*007c*/ 	.word	0x00000000
        /*0080*/ 	.short	0x0002
        /*0082*/ 	.short	0x0010
        /*0084*/ 	.byte	0x00, 0xf5, 0x21, 0x00


	//----- nvinfo : EIATTR_KPARAM_INFO
	.align		4
.L_420:
        /*0088*/ 	.byte	0x04, 0x17
        /*008a*/ 	.short	(.L_422 - .L_421)
.L_421:
        /*008c*/ 	.word	0x00000000
        /*0090*/ 	.short	0x0001
        /*0092*/ 	.short	0x0008
        /*0094*/ 	.byte	0x00, 0xf0, 0x21, 0x00


	//----- nvinfo : EIATTR_KPARAM_INFO
	.align		4
.L_422:
        /*0098*/ 	.byte	0x04, 0x17
        /*009a*/ 	.short	(.L_424 - .L_423)
.L_423:
        /*009c*/ 	.word	0x00000000
        /*00a0*/ 	.short	0x0000
        /*00a2*/ 	.short	0x0000
        /*00a4*/ 	.byte	0x00, 0xf0, 0x05, 0x00


	//----- nvinfo : EIATTR_SPARSE_MMA_MASK
	.align		4
.L_424:
        /*00a8*/ 	.byte	0x03, 0x50
        /*00aa*/ 	.short	0x0000


	//----- nvinfo : EIATTR_MAXREG_COUNT
	.align		4
        /*00ac*/ 	.byte	0x03, 0x1b
        /*00ae*/ 	.short	0x00ff


	//----- nvinfo : EIATTR_NUM_BARRIERS
	.align		4
        /*00b0*/ 	.byte	0x02, 0x4c
        /*00b2*/ 	.byte	0x01
	.zero		1


	//----- nvinfo : EIATTR_MERCURY_ISA_VERSION
	.align		4
        /*00b4*/ 	.byte	0x03, 0x5f
        /*00b6*/ 	.short	0x0101


	//----- nvinfo : EIATTR_UNUSED_LOAD_BYTE_OFFSET
	.align		4
        /*00b8*/ 	.byte	0x04, 0x44
        /*00ba*/ 	.short	(.L_426 - .L_425)


	//   ....[0]....
.L_425:
        /*00bc*/ 	.word	0x00001060
        /*00c0*/ 	.word	0x0000000f


	//   ....[1]....
        /*00c4*/ 	.word	0x000010c0
        /*00c8*/ 	.word	0x0000000f


	//----- nvinfo : EIATTR_COOP_GROUP_MASK_REGIDS
	.align		4
.L_426:
        /*00cc*/ 	.byte	0x04, 0x29
        /*00ce*/ 	.short	(.L_428 - .L_427)


	//   ....[0]....
.L_427:
        /*00d0*/ 	.word	0xffffffff


	//   ....[1]....
        /*00d4*/ 	.word	0xffffffff


	//   ....[2]....
        /*00d8*/ 	.word	0xffffffff


	//   ....[3]....
        /*00dc*/ 	.word	0xffffffff


	//----- nvinfo : EIATTR_COOP_GROUP_INSTR_OFFSETS
	.align		4
.L_428:
        /*00e0*/ 	.byte	0x04, 0x28
        /*00e2*/ 	.short	(.L_430 - .L_429)


	//   ....[0]....
.L_429:
        /*00e4*/ 	.word	0x00000e40


	//   ....[1]....
        /*00e8*/ 	.word	0x00001050


	//   ....[2]....
        /*00ec*/ 	.word	0x00001fe0


	//   ....[3]....
        /*00f0*/ 	.word	0x00002280


	//----- nvinfo : EIATTR_VRC_CTA_INIT_COUNT
	.align		4
.L_430:
        /*00f4*/ 	.byte	0x02, 0x4a
	.zero		1
	.zero		1


	//----- nvinfo : EIATTR_EXIT_INSTR_OFFSETS
	.align		4
        /*00f8*/ 	.byte	0x04, 0x1c
        /*00fa*/ 	.short	(.L_432 - .L_431)


	//   ....[0]....
.L_431:
        /*00fc*/ 	.word	0x00000f60


	//   ....[1]....
        /*0100*/ 	.word	0x00001190


	//   ....[2]....
        /*0104*/ 	.word	0x00002160


	//   ....[3]....
        /*0108*/ 	.word	0x000021a0


	//   ....[4]....
        /*010c*/ 	.word	0x00002420


	//   ....[5]....
        /*0110*/ 	.word	0x00002460


	//----- nvinfo : EIATTR_MAX_THREADS
	.align		4
.L_432:
        /*0114*/ 	.byte	0x04, 0x05
        /*0116*/ 	.short	(.L_434 - .L_433)
.L_433:
        /*0118*/ 	.word	0x00000100
        /*011c*/ 	.word	0x00000001
        /*0120*/ 	.word	0x00000001


	//----- nvinfo : EIATTR_CRS_STACK_SIZE
	.align		4
.L_434:
        /*0124*/ 	.byte	0x04, 0x1e
        /*0126*/ 	.short	(.L_436 - .L_435)
.L_435:
        /*0128*/ 	.word	0x00000000


	//----- nvinfo : EIATTR_CBANK_PARAM_SIZE
	.align		4
.L_436:
        /*012c*/ 	.byte	0x03, 0x19
        /*012e*/ 	.short	0x0050


	//----- nvinfo : EIATTR_PARAM_CBANK
	.align		4
        /*0130*/ 	.byte	0x04, 0x0a
        /*0132*/ 	.short	(.L_438 - .L_437)
	.align		4
.L_437:
        /*0134*/ 	.word	index@(.nv.constant0._ZN3cub18CUB_300001_SM_10006detail10merge_sort26DeviceMergeSortMergeKernelINS2_10policy_hubIN6thrust24THRUST_300001_SM_1000_NS6detail15normal_iteratorINS6_10device_ptrI5POINTEEEEE9Policy600ESC_PNS0_8NullTypeESC_SG_m11POINTCmpLatSA_SF_EEvbT2_T3_T4_PT6_PT7_T5_PSK_SK_NS1_7vsmem_tE)
        /*0138*/ 	.short	0x0380
        /*013a*/ 	.short	0x0050


	//----- nvinfo : EIATTR_SW_WAR
	.align		4
.L_438:
        /*013c*/ 	.byte	0x04, 0x36
        /*013e*/ 	.short	(.L_440 - .L_439)
.L_439:
        /*0140*/ 	.word	0x00000008
.L_440:


//--------------------- .nv.info._ZN3cub18CUB_300001_SM_10006detail10merge_sort30DeviceMergeSortPartitionKernelIN6thrust24THRUST_300001_SM_1000_NS6detail15normal_iteratorINS5_10device_ptrI5POINTEEEEm11POINTCmpLatS9_EEvbT_PT2_T0_SG_PSG_T1_SG_i --------------------------
	.section	.nv.info._ZN3cub18CUB_300001_SM_10006detail10merge_sort30DeviceMergeSortPartitionKernelIN6thrust24THRUST_300001_SM_1000_NS6detail15normal_iteratorINS5_10device_ptrI5POINTEEEEm11POINTCmpLatS9_EEvbT_PT2_T0_SG_PSG_T1_SG_i,"",@"SHT_CUDA_INFO"
	.sectionflags	@""
	.align	4


	//----- nvinfo : EIATTR_CUDA_API_VERSION
	.align		4
        /*0000*/ 	.byte	0x04, 0x37
        /*0002*/ 	.short	(.L_442 - .L_441)
.L_441:
        /*0004*/ 	.word	0x00000082


	//----- nvinfo : EIATTR_KPARAM_INFO
	.align		4
.L_442:
        /*0008*/ 	.byte	0x04, 0x17
        /*000a*/ 	.short	(.L_444 - .L_443)
.L_443:
        /*000c*/ 	.word	0x00000000
        /*0010*/ 	.short	0x0008
        /*0012*/ 	.short	0x0040
        /*0014*/ 	.byte	0x00, 0xf0, 0x11, 0x00


	//----- nvinfo : EIATTR_KPARAM_INFO
	.align		4
.L_444:
        /*0018*/ 	.byte	0x04, 0x17
        /*001a*/ 	.short	(.L_446 - .L_445)
.L_445:
        /*001c*/ 	.word	0x00000000
        /*0020*/ 	.short	0x0007
        /*0022*/ 	.short	0x0038
        /*0024*/ 	.byte	0x00, 0xf0, 0x21, 0x00


	//----- nvinfo : EIATTR_KPARAM_INFO
	.align		4
.L_446:
        /*0028*/ 	.byte	0x04, 0x17
        /*002a*/ 	.short	(.L_448 - .L_447)
.L_447:
        /*002c*/ 	.word	0x00000000
        /*0030*/ 	.short	0x0006
        /*0032*/ 	.short	0x0030
        /*0034*/ 	.byte	0x00, 0xf0, 0x05, 0x00


	//----- nvinfo : EIATTR_KPARAM_INFO
	.align		4
.L_448:
        /*0038*/ 	.byte	0x04, 0x17
        /*003a*/ 	.short	(.L_450 - .L_449)
.L_449:
        /*003c*/ 	.word	0x00000000
        /*0040*/ 	.short	0x0005
        /*0042*/ 	.short	0x0028
        /*0044*/ 	.byte	0x00, 0xf5, 0x21, 0x00


	//----- nvinfo : EIATTR_KPARAM_INFO
	.align		4
.L_450:
        /*0048*/ 	.byte	0x04, 0x17
        /*004a*/ 	.short	(.L_452 - .L_451)
.L_451:
        /*004c*/ 	.word	0x00000000
        /*0050*/ 	.short	0x0004
        /*0052*/ 	.short	0x0020
        /*0054*/ 	.byte	0x00, 0xf0, 0x21, 0x00


	//----- nvinfo : EIATTR_KPARAM_INFO
	.align		4
.L_452:
        /*0058*/ 	.byte	0x04, 0x17
        /*005a*/ 	.short	(.L_454 - .L_453)
.L_453:
        /*005c*/ 	.word	0x00000000
        /*0060*/ 	.short	0x0003
        /*0062*/ 	.short	0x0018
        /*0064*/ 	.byte	0x00, 0xf0, 0x21, 0x00


	//----- nvinfo : EIATTR_KPARAM_INFO
	.align		4
.L_454:
        /*0068*/ 	.byte	0x04, 0x17
        /*006a*/ 	.short	(.L_456 - .L_455)
.L_455:
        /*006c*/ 	.word	0x00000000
        /*0070*/ 	.short	0x0002
        /*0072*/ 	.short	0x0010
        /*0074*/ 	.byte	0x00, 0xf5, 0x21, 0x00


	//----- nvinfo : EIATTR_KPARAM_INFO
	.align		4
.L_456:
        /*0078*/ 	.byte	0x04, 0x17
        /*007a*/ 	.short	(.L_458 - .L_457)
.L_457:
        /*007c*/ 	.word	0x00000000
        /*0080*/ 	.short	0x0001
        /*0082*/ 	.short	0x0008
        /*0084*/ 	.byte	0x00, 0xf0, 0x21, 0x00


	//----- nvinfo : EIATTR_KPARAM_INFO
	.align		4
.L_458:
        /*0088*/ 	.byte	0x04, 0x17
        /*008a*/ 	.short	(.L_460 - .L_459)
.L_459:
        /*008c*/ 	.word	0x00000000
        /*0090*/ 	.short	0x0000
        /*0092*/ 	.short	0x0000
        /*0094*/ 	.byte	0x00, 0xf0, 0x05, 0x00


	//----- nvinfo : EIATTR_SPARSE_MMA_MASK
	.align		4
.L_460:
        /*0098*/ 	.byte	0x03, 0x50
        /*009a*/ 	.short	0x0000


	//----- nvinfo : EIATTR_MAXREG_COUNT
	.align		4
        /*009c*/ 	.byte	0x03, 0x1b
        /*009e*/ 	.short	0x00ff


	//----- nvinfo : EIATTR_MERCURY_ISA_VERSION
	.align		4
        /*00a0*/ 	.byte	0x03, 0x5f
        /*00a2*/ 	.short	0x0101


	//----- nvinfo : EIATTR_VRC_CTA_INIT_COUNT
	.align		4
        /*00a4*/ 	.byte	0x02, 0x4a
	.zero		1
	.zero		1


	//----- nvinfo : EIATTR_EXIT_INSTR_OFFSETS
	.align		4
        /*00a8*/ 	.byte	0x04, 0x1c
        /*00aa*/ 	.short	(.L_462 - .L_461)


	//   ....[0]....
.L_461:
        /*00ac*/ 	.word	0x00000080


	//   ....[1]....
        /*00b0*/ 	.word	0x000003d0


	//   ....[2]....
        /*00b4*/ 	.word	0x00000bd0


	//----- nvinfo : EIATTR_CRS_STACK_SIZE
	.align		4
.L_462:
        /*00b8*/ 	.byte	0x04, 0x1e
        /*00ba*/ 	.short	(.L_464 - .L_463)
.L_463:
        /*00bc*/ 	.word	0x00000000


	//----- nvinfo : EIATTR_CBANK_PARAM_SIZE
	.align		4
.L_464:
        /*00c0*/ 	.byte	0x03, 0x19
        /*00c2*/ 	.short	0x0044


	//----- nvinfo : EIATTR_PARAM_CBANK
	.align		4
        /*00c4*/ 	.byte	0x04, 0x0a
        /*00c6*/ 	.short	(.L_466 - .L_465)
	.align		4
.L_465:
        /*00c8*/ 	.word	index@(.nv.constant0._ZN3cub18CUB_300001_SM_10006detail10merge_sort30DeviceMergeSortPartitionKernelIN6thrust24THRUST_300001_SM_1000_NS6detail15normal_iteratorINS5_10device_ptrI5POINTEEEEm11POINTCmpLatS9_EEvbT_PT2_T0_SG_PSG_T1_SG_i)
        /*00cc*/ 	.short	0x0380
        /*00ce*/ 	.short	0x0044


	//----- nvinfo : EIATTR_SW_WAR
	.align		4
.L_466:
        /*00d0*/ 	.byte	0x04, 0x36
        /*00d2*/ 	.short	(.L_468 - .L_467)
.L_467:
        /*00d4*/ 	.word	0x00000008
.L_468:


//--------------------- .nv.info._ZN3cub18CUB_300001_SM_10006detail10merge_sort30DeviceMergeSortBlockSortKernelINS2_10policy_hubIN6thrust24THRUST_300001_SM_1000_NS6detail15normal_iteratorINS6_10device_ptrI5POINTEEEEE9Policy600ESC_PNS0_8NullTypeESC_SG_m11POINTCmpLatSA_SF_EEvbT0_T1_T2_T3_T4_PT6_PT7_T5_NS1_7vsmem_tE --------------------------
	.section	.nv.info._ZN3cub18CUB_300001_SM_10006detail10merge_sort30DeviceMergeSortBlockSortKernelINS2_10policy_hubIN6thrust24THRUST_300001_SM_1000_NS6detail15normal_iteratorINS6_10device_ptrI5POINTEEEEE9Policy600ESC_PNS0_8NullTypeESC_SG_m11POINTCmpLatSA_SF_EEvbT0_T1_T2_T3_T4_PT6_PT7_T5_NS1_7vsmem_tE,"",@"SHT_CUDA_INFO"
	.sectionflags	@""
	.align	4


	//----- nvinfo : EIATTR_CUDA_API_VERSION
	.align		4
        /*0000*/ 	.byte	0x04, 0x37
        /*0002*/ 	.short	(.L_470 - .L_469)
.L_469:
        /*0004*/ 	.word	0x00000082


	//----- nvinfo : EIATTR_KPARAM_INFO
	.align		4
.L_470:
        /*0008*/ 	.byte	0x04, 0x17
        /*000a*/ 	.short	(.L_472 - .L_471)
.L_471:
        /*000c*/ 	.word	0x00000000
        /*0010*/ 	.short	0x0009
        /*0012*/ 	.short	0x0048
        /*0014*/ 	.byte	0x00, 0xf0, 0x21, 0x00


	//----- nvinfo : EIATTR_KPARAM_INFO
	.align		4
.L_472:
        /*0018*/ 	.byte	0x04, 0x17
        /*001a*/ 	.short	(.L_474 - .L_473)
.L_473:
        /*001c*/ 	.word	0x00000000
        /*0020*/ 	.short	0x0008
        /*0022*/ 	.short	0x0040
        /*0024*/ 	.byte	0x00, 0xf0, 0x05, 0x00


	//----- nvinfo : EIATTR_KPARAM_INFO
	.align		4
.L_474:
        /*0028*/ 	.byte	0x04, 0x17
        /*002a*/ 	.short	(.L_476 - .L_475)
.L_475:
        /*002c*/ 	.word	0x00000000
        /*0030*/ 	.short	0x0007
        /*0032*/ 	.short	0x0038
        /*0034*/ 	.byte	0x00, 0xf5, 0x21, 0x00


	//----- nvinfo : EIATTR_KPARAM_INFO
	.align		4
.L_476:
        /*0038*/ 	.byte	0x04, 0x17
        /*003a*/ 	.short	(.L_478 - .L_477)
.L_477:
        /*003c*/ 	.word	0x00000000
        /*0040*/ 	.short	0x0006
        /*0042*/ 	.short	0x0030
        /*0044*/ 	.byte	0x00, 0xf5, 0x21, 0x00


	//----- nvinfo : EIATTR_KPARAM_INFO
	.align		4
.L_478:
        /*0048*/ 	.byte	0x04, 0x17
        /*004a*/ 	.short	(.L_480 - .L_479)
.L_479:
        /*004c*/ 	.word	0x00000000
        /*0050*/ 	.short	0x0005
        /*0052*/ 	.short	0x0028
        /*0054*/ 	.byte	0x00, 0xf0, 0x21, 0x00


	//----- nvinfo : EIATTR_KPARAM_INFO
	.align		4
.L_480:
        /*0058*/ 	.byte	0x04, 0x17
        /*005a*/ 	.short	(.L_482 - .L_481)
.L_481:
        /*005c*/ 	.word	0x00000000
        /*0060*/ 	.short	0x0004
        /*0062*/ 	.short	0x0020
        /*0064*/ 	.byte	0x00, 0xf5, 0x21, 0x00


	//----- nvinfo : EIATTR_KPARAM_INFO
	.align		4
.L_482:
        /*0068*/ 	.byte	0x04, 0x17
        /*006a*/ 	.short	(.L_484 - .L_483)
.L_483:
        /*006c*/ 	.word	0x00000000
        /*0070*/ 	.short	0x0003
        /*0072*/ 	.short	0x0018
        /*0074*/ 	.byte	0x00, 0xf0, 0x21, 0x00


	//----- nvinfo : EIATTR_KPARAM_INFO
	.align		4
.L_484:
        /*0078*/ 	.byte	0x04, 0x17
        /*007a*/ 	.short	(.L_486 - .L_485)
.L_485:
        /*007c*/ 	.word	0x00000000
        /*0080*/ 	.short	0x0002
        /*0082*/ 	.short	0x0010
        /*0084*/ 	.byte	0x00, 0xf5, 0x21, 0x00


	//----- nvinfo : EIATTR_KPARAM_INFO
	.align		4
.L_486:
        /*0088*/ 	.byte	0x04, 0x17
        /*008a*/ 	.short	(.L_488 - .L_487)
.L_487:
        /*008c*/ 	.word	0x00000000
        /*0090*/ 	.short	0x0001
        /*0092*/ 	.short	0x0008
        /*0094*/ 	.byte	0x00, 0xf0, 0x21, 0x00


	//----- nvinfo : EIATTR_KPARAM_INFO
	.align		4
.L_488:
        /*0098*/ 	.byte	0x04, 0x17
        /*009a*/ 	.short	(.L_490 - .L_489)
.L_489:
        /*009c*/ 	.word	0x00000000
        /*00a0*/ 	.short	0x0000
        /*00a2*/ 	.short	0x0000
        /*00a4*/ 	.byte	0x00, 0xf0, 0x05, 0x00


	//----- nvinfo : EIATTR_SPARSE_MMA_MASK
	.align		4
.L_490:
        /*00a8*/ 	.byte	0x03, 0x50
        /*00aa*/ 	.short	0x0000


	//----- nvinfo : EIATTR_MAXREG_COUNT
	.align		4
        /*00ac*/ 	.byte	0x03, 0x1b
        /*00ae*/ 	.short	0x00ff


	//----- nvinfo : EIATTR_NUM_BARRIERS
	.align		4
        /*00b0*/ 	.byte	0x02, 0x4c
        /*00b2*/ 	.byte	0x01
	.zero		1


	//----- nvinfo : EIATTR_MERCURY_ISA_VERSION
	.align		4
        /*00b4*/ 	.byte	0x03, 0x5f
        /*00b6*/ 	.short	0x0101


	//----- nvinfo : EIATTR_UNUSED_LOAD_BYTE_OFFSET
	.align		4
        /*00b8*/ 	.byte	0x04, 0x44
        /*00ba*/ 	.short	(.L_492 - .L_491)


	//   ....[0]....
.L_491:
        /*00bc*/ 	.word	0x000002a0
        /*00c0*/ 	.word	0x00000fff


	//   ....[1]....
        /*00c4*/ 	.word	0x00000b10
        /*00c8*/ 	.word	0x0000000f


	//   ....[2]....
        /*00cc*/ 	.word	0x00000b80
        /*00d0*/ 	.word	0x0000000f


	//   ....[3]....
        /*00d4*/ 	.word	0x000010d0
        /*00d8*/ 	.word	0x00000fff


	//----- nvinfo : EIATTR_COOP_GROUP_MASK_REGIDS
	.align		4
.L_492:
        /*00dc*/ 	.byte	0x04, 0x29
        /*00de*/ 	.short	(.L_494 - .L_493)


	//   ....[0]....
.L_493:
        /*00e0*/ 	.word	0xffffffff


	//   ....[1]....
        /*00e4*/ 	.word	0xffffffff


	//   ....[2]....
        /*00e8*/ 	.word	0xffffffff


	//   ....[3]....
        /*00ec*/ 	.word	0xffffffff


	//   ....[4]....
        /*00f0*/ 	.word	0xffffffff


	//   ....[5]....
        /*00f4*/ 	.word	0xffffffff


	//----- nvinfo : EIATTR_COOP_GROUP_INSTR_OFFSETS
	.align		4
.L_494:
        /*00f8*/ 	.byte	0x04, 0x28
        /*00fa*/ 	.short	(.L_496 - .L_495)


	//   ....[0]....
.L_495:
        /*00fc*/ 	.word	0x00000290


	//   ....[1]....
        /*0100*/ 	.word	0x00000b00


	//   ....[2]....
        /*0104*/ 	.word	0x00000ce0


	//   ....[3]....
        /*0108*/ 	.word	0x000010c0


	//   ....[4]....
        /*010c*/ 	.word	0x00001a10


	//   ....[5]....
        /*0110*/ 	.word	0x00001c90


	//----- nvinfo : EIATTR_VRC_CTA_INIT_COUNT
	.align		4
.L_496:
        /*0114*/ 	.byte	0x02, 0x4a
	.zero		1
	.zero		1


	//----- nvinfo : EIATTR_EXIT_INSTR_OFFSETS
	.align		4
        /*0118*/ 	.byte	0x04, 0x1c
        /*011a*/ 	.short	(.L_498 - .L_497)


	//   ....[0]....
.L_497:
        /*011c*/ 	.word	0x00000c60


	//   ....[1]....
        /*0120*/ 	.word	0x00000de0


	//   ....[2]....
        /*0124*/ 	.word	0x00001bb0


	//   ....[3]....
        /*0128*/ 	.word	0x00001bf0


	//   ....[4]....
        /*012c*/ 	.word	0x00001dc0


	//   ....[5]....
        /*0130*/ 	.word	0x00001e00


	//----- nvinfo : EIATTR_MAX_THREADS
	.align		4
.L_498:
        /*0134*/ 	.byte	0x04, 0x05
        /*0136*/ 	.short	(.L_500 - .L_499)
.L_499:
        /*0138*/ 	.word	0x00000100
        /*013c*/ 	.word	0x00000001
        /*0140*/ 	.word	0x00000001


	//----- nvinfo : EIATTR_CRS_STACK_SIZE
	.align		4
.L_500:
        /*0144*/ 	.byte	0x04, 0x1e
        /*0146*/ 	.short	(.L_502 - .L_501)
.L_501:
        /*0148*/ 	.word	0x00000000


	//----- nvinfo : EIATTR_CBANK_PARAM_SIZE
	.align		4
.L_502:
        /*014c*/ 	.byte	0x03, 0x19
        /*014e*/ 	.short	0x0050


	//----- nvinfo : EIATTR_PARAM_CBANK
	.align		4
        /*0150*/ 	.byte	0x04, 0x0a
        /*0152*/ 	.short	(.L_504 - .L_503)
	.align		4
.L_503:
        /*0154*/ 	.word	index@(.nv.constant0._ZN3cub18CUB_300001_SM_10006detail10merge_sort30DeviceMergeSortBlockSortKernelINS2_10policy_hubIN6thrust24THRUST_300001_SM_1000_NS6detail15normal_iteratorINS6_10device_ptrI5POINTEEEEE9Policy600ESC_PNS0_8NullTypeESC_SG_m11POINTCmpLatSA_SF_EEvbT0_T1_T2_T3_T4_PT6_PT7_T5_NS1_7vsmem_tE)
        /*0158*/ 	.short	0x0380
        /*015a*/ 	.short	0x0050


	//----- nvinfo : EIATTR_SW_WAR
	.align		4
.L_504:
        /*015c*/ 	.byte	0x04, 0x36
        /*015e*/ 	.short	(.L_506 - .L_505)
.L_505:
        /*0160*/ 	.word	0x00000008
.L_506:


//--------------------- .nv.info._ZN3cub18CUB_300001_SM_10006detail10merge_sort26DeviceMergeSortMergeKernelINS2_10policy_hubIN6thrust24THRUST_300001_SM_1000_NS6detail15normal_iteratorINS6_10device_ptrI5POINTEEEEE9Policy600ESC_PNS0_8NullTypeESC_SG_j11POINTCmpLatSA_SF_EEvbT2_T3_T4_PT6_PT7_T5_PSK_SK_NS1_7vsmem_tE --------------------------
	.section	.nv.info._ZN3cub18CUB_300001_SM_10006detail10merge_sort26DeviceMergeSortMergeKernelINS2_10policy_hubIN6thrust24THRUST_300001_SM_1000_NS6detail15normal_iteratorINS6_10device_ptrI5POINTEEEEE9Policy600ESC_PNS0_8NullTypeESC_SG_j11POINTCmpLatSA_SF_EEvbT2_T3_T4_PT6_PT7_T5_PSK_SK_NS1_7vsmem_tE,"",@"SHT_CUDA_INFO"
	.sectionflags	@""
	.align	4


	//----- nvinfo : EIATTR_CUDA_API_VERSION
	.align		4
        /*0000*/ 	.byte	0x04, 0x37
        /*0002*/ 	.short	(.L_508 - .L_507)
.L_507:
        /*0004*/ 	.word	0x00000082


	//----- nvinfo : EIATTR_KPARAM_INFO
	.align		4
.L_508:
        /*0008*/ 	.byte	0x04, 0x17
        /*000a*/ 	.short	(.L_510 - .L_509)
.L_509:
        /*000c*/ 	.word	0x00000000
        /*0010*/ 	.short	0x0009
        /*0012*/ 	.short	0x0048
        /*0014*/ 	.byte	0x00, 0xf0, 0x21, 0x00


	//----- nvinfo : EIATTR_KPARAM_INFO
	.align		4
.L_510:
        /*0018*/ 	.byte	0x04, 0x17
        /*001a*/ 	.short	(.L_512 - .L_511)
.L_511:
        /*001c*/ 	.word	0x00000000
        /*0020*/ 	.short	0x0008
        /*0022*/ 	.short	0x0040
        /*0024*/ 	.byte	0x00, 0xf0, 0x11, 0x00


	//----- nvinfo : EIATTR_KPARAM_INFO
	.align		4
.L_512:
        /*0028*/ 	.byte	0x04, 0x17
        /*002a*/ 	.short	(.L_514 - .L_513)
.L_513:
        /*002c*/ 	.word	0x00000000
        /*0030*/ 	.short	0x0007
        /*0032*/ 	.short	0x0038
        /*0034*/ 	.byte	0x00, 0xf5, 0x21, 0x00


	//----- nvinfo : EIATTR_KPARAM_INFO
	.align		4
.L_514:
        /*0038*/ 	.byte	0x04, 0x17
        /*003a*/ 	.short	(.L_516 - .L_515)
.L_515:
        /*003c*/ 	.word	0x00000000
        /*0040*/ 	.short	0x0006
        /*0042*/ 	.short	0x0030
        /*0044*/ 	.byte	0x00, 0xf0, 0x05, 0x00


	//----- nvinfo : EIATTR_KPARAM_INFO
	.align		4
.L_516:
        /*0048*/ 	.byte	0x04, 0x17
        /*004a*/ 	.short	(.L_518 - .L_517)
.L_517:
        /*004c*/ 	.word	0x00000000
        /*0050*/ 	.short	0x0005
        /*0052*/ 	.short	0x0028
        /*0054*/ 	.byte	0x00, 0xf5, 0x21, 0x00


	//----- nvinfo : EIATTR_KPARAM_INFO
	.align		4
.L_518:
        /*0058*/ 	.byte	0x04, 0x17
        /*005a*/ 	.short	(.L_520 - .L_519)
.L_519:
        /*005c*/ 	.word	0x00000000
        /*0060*/ 	.short	0x0004
        /*0062*/ 	.short	0x0020
        /*0064*/ 	.byte	0x00, 0xf5, 0x21, 0x00


	//----- nvinfo : EIATTR_KPARAM_INFO
	.align		4
.L_520:
        /*0068*/ 	.byte	0x04, 0x17
        /*006a*/ 	.short	(.L_522 - .L_521)
.L_521:
        /*006c*/ 	.word	0x00000000
        /*0070*/ 	.short	0x0003
        /*0072*/ 	.short	0x0018
        /*0074*/ 	.byte	0x00, 0xf0, 0x11, 0x00


	//----- nvinfo : EIATTR_KPARAM_INFO
	.align		4
.L_522:
        /*0078*/ 	.byte	0x04, 0x17
        /*007a*/ 	.short	(.L_524 - .L_523)
.L_523:
        /*007c*/ 	.word	0x00000000
        /*0080*/ 	.short	0x0002
        /*0082*/ 	.short	0x0010
        /*0084*/ 	.byte	0x00, 0xf5, 0x21, 0x00


	//----- nvinfo : EIATTR_KPARAM_INFO
	.align		4
.L_524:
        /*0088*/ 	.byte	0x04, 0x17
        /*008a*/ 	.short	(.L_526 - .L_525)
.L_525:
        /*008c*/ 	.word	0x00000000
        /*0090*/ 	.short	0x0001
        /*0092*/ 	.short	0x0008
        /*0094*/ 	.byte	0x00, 0xf0, 0x21, 0x00


	//----- nvinfo : EIATTR_KPARAM_INFO
	.align		4
.L_526:
        /*0098*/ 	.byte	0x04, 0x17
        /*009a*/ 	.short	(.L_528 - .L_527)
.L_527:
        /*009c*/ 	.word	0x00000000
        /*00a0*/ 	.short	0x0000
        /*00a2*/ 	.short	0x0000
        /*00a4*/ 	.byte	0x00, 0xf0, 0x05, 0x00


	//----- nvinfo : EIATTR_SPARSE_MMA_MASK
	.align		4
.L_528:
        /*00a8*/ 	.byte	0x03, 0x50
        /*00aa*/ 	.short	0x0000


	//----- nvinfo : EIATTR_MAXREG_COUNT
	.align		4
        /*00ac*/ 	.byte	0x03, 0x1b
        /*00ae*/ 	.short	0x00ff


	//----- nvinfo : EIATTR_NUM_BARRIERS
	.align		4
        /*00b0*/ 	.byte	0x02, 0x4c
        /*00b2*/ 	.byte	0x01
	.zero		1


	//----- nvinfo : EIATTR_MERCURY_ISA_VERSION
	.align		4
        /*00b4*/ 	.byte	0x03, 0x5f
        /*00b6*/ 	.short	0x0101


	//----- nvinfo : EIATTR_UNUSED_LOAD_BYTE_OFFSET
	.align		4
        /*00b8*/ 	.byte	0x04, 0x44
        /*00ba*/ 	.short	(.L_530 - .L_529)


	//   ....[0]....
.L_529:
        /*00bc*/ 	.word	0x00000ec0
        /*00c0*/ 	.word	0x0000000f


	//   ....[1]....
        /*00c4*/ 	.word	0x00000f20
        /*00c8*/ 	.word	0x0000000f


	//----- nvinfo : EIATTR_COOP_GROUP_MASK_REGIDS
	.align		4
.L_530:
        /*00cc*/ 	.byte	0x04, 0x29
        /*00ce*/ 	.short	(.L_532 - .L_531)


	//   ....[0]....
.L_531:
        /*00d0*/ 	.word	0xffffffff


	//   ....[1]....
        /*00d4*/ 	.word	0xffffffff


	//   ....[2]....
        /*00d8*/ 	.word	0xffffffff


	//   ....[3]....
        /*00dc*/ 	.word	0xffffffff


	//----- nvinfo : EIATTR_COOP_GROUP_INSTR_OFFSETS
	.align		4
.L_532:
        /*00e0*/ 	.byte	0x04, 0x28
        /*00e2*/ 	.short	(.L_534 - .L_533)


	//   ....[0]....
.L_533:
        /*00e4*/ 	.word	0x00000cb0


	//   ....[1]....
        /*00e8*/ 	.word	0x00000eb0


	//   ....[2]....
        /*00ec*/ 	.word	0x00001cc0


	//   ....[3]....
        /*00f0*/ 	.word	0x00001f70


	//----- nvinfo : EIATTR_VRC_CTA_INIT_COUNT
	.align		4
.L_534:
        /*00f4*/ 	.byte	0x02, 0x4a
	.zero		1
	.zero		1


	//----- nvinfo : EIATTR_EXIT_INSTR_OFFSETS
	.align		4
        /*00f8*/ 	.byte	0x04, 0x1c
        /*00fa*/ 	.short	(.L_536 - .L_535)


	//   ....[0]....
.L_535:
        /*00fc*/ 	.word	0x00000dd0


	//   ....[1]....
        /*0100*/ 	.word	0x00000ff0


	//   ....[2]....
        /*0104*/ 	.word	0x00001e30


	//   ....[3]....
        /*0108*/ 	.word	0x00001e70


	//   ....[4]....
        /*010c*/ 	.word	0x000020e0


	//   ....[5]....
        /*0110*/ 	.word	0x00002120


	//----- nvinfo : EIATTR_MAX_THREADS
	.align		4
.L_536:
        /*0114*/ 	.byte	0x04, 0x05
        /*0116*/ 	.short	(.L_538 - .L_537)
.L_537:
        /*0118*/ 	.word	0x00000100
        /*011c*/ 	.word	0x00000001
        /*0120*/ 	.word	0x00000001


	//----- nvinfo : EIATTR_CRS_STACK_SIZE
	.align		4
.L_538:
        /*0124*/ 	.byte	0x04, 0x1e
        /*0126*/ 	.short	(.L_540 - .L_539)
.L_539:
        /*0128*/ 	.word	0x00000000


	//----- nvinfo : EIATTR_CBANK_PARAM_SIZE
	.align		4
.L_540:
        /*012c*/ 	.byte	0x03, 0x19
        /*012e*/ 	.short	0x0050


	//----- nvinfo : EIATTR_PARAM_CBANK
	.align		4
        /*0130*/ 	.byte	0x04, 0x0a
        /*0132*/ 	.short	(.L_542 - .L_541)
	.align		4
.L_541:
        /*0134*/ 	.word	index@(.nv.constant0._ZN3cub18CUB_300001_SM_10006detail10merge_sort26DeviceMergeSortMergeKernelINS2_10policy_hubIN6thrust24THRUST_300001_SM_1000_NS6detail15normal_iteratorINS6_10device_ptrI5POINTEEEEE9Policy600ESC_PNS0_8NullTypeESC_SG_j11POINTCmpLatSA_SF_EEvbT2_T3_T4_PT6_PT7_T5_PSK_SK_NS1_7vsmem_tE)
        /*0138*/ 	.short	0x0380
        /*013a*/ 	.short	0x0050


	//----- nvinfo : EIATTR_SW_WAR
	.align		4
.L_542:
        /*013c*/ 	.byte	0x04, 0x36
        /*013e*/ 	.short	(.L_544 - .L_543)
.L_543:
        /*0140*/ 	.word	0x00000008
.L_544:


//--------------------- .nv.info._ZN3cub18CUB_300001_SM_10006detail10merge_sort30DeviceMergeSortPartitionKernelIN6thrust24THRUST_300001_SM_1000_NS6detail15normal_iteratorINS5_10device_ptrI5POINTEEEEj11POINTCmpLatS9_EEvbT_PT2_T0_SG_PSG_T1_SG_i --------------------------
	.section	.nv.info._ZN3cub18CUB_300001_SM_10006detail10merge_sort30DeviceMergeSortPartitionKernelIN6thrust24THRUST_300001_SM_1000_NS6detail15normal_iteratorINS5_10device_ptrI5POINTEEEEj11POINTCmpLatS9_EEvbT_PT2_T0_SG_PSG_T1_SG_i,"",@"SHT_CUDA_INFO"
	.sectionflags	@""
	.align	4


	//----- nvinfo : EIATTR_CUDA_API_VERSION
	.align		4
        /*0000*/ 	.byte	0x04, 0x37
        /*0002*/ 	.short	(.L_546 - .L_545)
.L_545:
        /*0004*/ 	.word	0x00000082


	//----- nvinfo : EIATTR_KPARAM_INFO
	.align		4
.L_546:
        /*0008*/ 	.byte	0x04, 0x17
        /*000a*/ 	.short	(.L_548 - .L_547)
.L_547:
        /*000c*/ 	.word	0x00000000
        /*0010*/ 	.short	0x0008
        /*0012*/ 	.short	0x0030
        /*0014*/ 	.byte	0x00, 0xf0, 0x11, 0x00


	//----- nvinfo : EIATTR_KPARAM_INFO
	.align		4
.L_548:
        /*0018*/ 	.byte	0x04, 0x17
        /*001a*/ 	.short	(.L_550 - .L_549)
.L_549:
        /*001c*/ 	.word	0x00000000
        /*0020*/ 	.short	0x0007
        /*0022*/ 	.short	0x002c
        /*0024*/ 	.byte	0x00, 0xf0, 0x11, 0x00


	//----- nvinfo : EIATTR_KPARAM_INFO
	.align		4
.L_550:
        /*0028*/ 	.byte	0x04, 0x17
        /*002a*/ 	.short	(.L_552 - .L_551)
.L_551:
        /*002c*/ 	.word	0x00000000
        /*0030*/ 	.short	0x0006
        /*0032*/ 	.short	0x0028
        /*0034*/ 	.byte	0x00, 0xf0, 0x05, 0x00


	//----- nvinfo : EIATTR_KPARAM_INFO
	.align		4
.L_552:
        /*0038*/ 	.byte	0x04, 0x17
        /*003a*/ 	.short	(.L_554 - .L_553)
.L_553:
        /*003c*/ 	.word	0x00000000
        /*0040*/ 	.short	0x0005
        /*0042*/ 	.short	0x0020
        /*0044*/ 	.byte	0x00, 0xf5, 0x21, 0x00


	//----- nvinfo : EIATTR_KPARAM_INFO
	.align		4
.L_554:
        /*0048*/ 	.byte	0x04, 0x17
        /*004a*/ 	.short	(.L_556 - .L_555)
.L_555:
        /*004c*/ 	.word	0x00000000
        /*0050*/ 	.short	0x0004
        /*0052*/ 	.short	0x001c
        /*0054*/ 	.byte	0x00, 0xf0, 0x11, 0x00


	//----- nvinfo : EIATTR_KPARAM_INFO
	.align		4
.L_556:
        /*0058*/ 	.byte	0x04, 0x17
        /*005a*/ 	.short	(.L_558 - .L_557)
.L_557:
        /*005c*/ 	.word	0x00000000
        /*0060*/ 	.short	0x0003
        /*0062*/ 	.short	0x0018
        /*0064*/ 	.byte	0x00, 0xf0, 0x11, 0x00


	//----- nvinfo : EIATTR_KPARAM_INFO
	.align		4
.L_558:
        /*0068*/ 	.byte	0x04, 0x17
        /*006a*/ 	.short	(.L_560 - .L_559)
.L_559:
        /*006c*/ 	.word	0x00000000
        /*0070*/ 	.short	0x0002
        /*0072*/ 	.short	0x0010
        /*0074*/ 	.byte	0x00, 0xf5, 0x21, 0x00


	//----- nvinfo : EIATTR_KPARAM_INFO
	.align		4
.L_560:
        /*0078*/ 	.byte	0x04, 0x17
        /*007a*/ 	.short	(.L_562 - .L_561)
.L_561:
        /*007c*/ 	.word	0x00000000
        /*0080*/ 	.short	0x0001
        /*0082*/ 	.short	0x0008
        /*0084*/ 	.byte	0x00, 0xf0, 0x21, 0x00


	//----- nvinfo : EIATTR_KPARAM_INFO
	.align		4
.L_562:
        /*0088*/ 	.byte	0x04, 0x17
        /*008a*/ 	.short	(.L_564 - .L_563)
.L_563:
        /*008c*/ 	.word	0x00000000
        /*0090*/ 	.short	0x0000
        /*0092*/ 	.short	0x0000
        /*0094*/ 	.byte	0x00, 0xf0, 0x05, 0x00


	//----- nvinfo : EIATTR_SPARSE_MMA_MASK
	.align		4
.L_564:
        /*0098*/ 	.byte	0x03, 0x50
        /*009a*/ 	.short	0x0000


	//----- nvinfo : EIATTR_MAXREG_COUNT
	.align		4
        /*009c*/ 	.byte	0x03, 0x1b
        /*009e*/ 	.short	0x00ff


	//----- nvinfo : EIATTR_MERCURY_ISA_VERSION
	.align		4
        /*00a0*/ 	.byte	0x03, 0x5f
        /*00a2*/ 	.short	0x0101


	//----- nvinfo : EIATTR_VRC_CTA_INIT_COUNT
	.align		4
        /*00a4*/ 	.byte	0x02, 0x4a
	.zero		1
	.zero		1


	//----- nvinfo : EIATTR_EXIT_INSTR_OFFSETS
	.align		4
        /*00a8*/ 	.byte	0x04, 0x1c
        /*00aa*/ 	.short	(.L_566 - .L_565)


	//   ....[0]....
.L_565:
        /*00ac*/ 	.word	0x00000070


	//   ....[1]....
        /*00b0*/ 	.word	0x000001e0


	//   ....[2]....
        /*00b4*/ 	.word	0x00000690


	//----- nvinfo : EIATTR_CRS_STACK_SIZE
	.align		4
.L_566:
        /*00b8*/ 	.byte	0x04, 0x1e
        /*00ba*/ 	.short	(.L_568 - .L_567)
.L_567:
        /*00bc*/ 	.word	0x00000000


	//----- nvinfo : EIATTR_CBANK_PARAM_SIZE
	.align		4
.L_568:
        /*00c0*/ 	.byte	0x03, 0x19
        /*00c2*/ 	.short	0x0034


	//----- nvinfo : EIATTR_PARAM_CBANK
	.align		4
        /*00c4*/ 	.byte	0x04, 0x0a
        /*00c6*/ 	.short	(.L_570 - .L_569)
	.align		4
.L_569:
        /*00c8*/ 	.word	index@(.nv.constant0._ZN3cub18CUB_300001_SM_10006detail10merge_sort30DeviceMergeSortPartitionKernelIN6thrust24THRUST_300001_SM_1000_NS6detail15normal_iteratorINS5_10device_ptrI5POINTEEEEj11POINTCmpLatS9_EEvbT_PT2_T0_SG_PSG_T1_SG_i)
        /*00cc*/ 	.short	0x0380
        /*00ce*/ 	.short	0x0034


	//----- nvinfo : EIATTR_SW_WAR
	.align		4
.L_570:
        /*00d0*/ 	.byte	0x04, 0x36
        /*00d2*/ 	.short	(.L_572 - .L_571)
.L_571:
        /*00d4*/ 	.word	0x00000008
.L_572:


//--------------------- .nv.info._ZN3cub18CUB_300001_SM_10006detail10merge_sort30DeviceMergeSortBlockSortKernelINS2_10policy_hubIN6thrust24THRUST_300001_SM_1000_NS6detail15normal_iteratorINS6_10device_ptrI5POINTEEEEE9Policy600ESC_PNS0_8NullTypeESC_SG_j11POINTCmpLatSA_SF_EEvbT0_T1_T2_T3_T4_PT6_PT7_T5_NS1_7vsmem_tE --------------------------
	.section	.nv.info._ZN3cub18CUB_300001_SM_10006detail10merge_sort30DeviceMergeSortBlockSortKernelINS2_10policy_hubIN6thrust24THRUST_300001_SM_1000_NS6detail15normal_iteratorINS6_10device_ptrI5POINTEEEEE9Policy600ESC_PNS0_8NullTypeESC_SG_j11POINTCmpLatSA_SF_EEvbT0_T1_T2_T3_T4_PT6_PT7_T5_NS1_7vsmem_tE,"",@"SHT_CUDA_INFO"
	.sectionflags	@""
	.align	4


	//----- nvinfo : EIATTR_CUDA_API_VERSION
	.align		4
        /*0000*/ 	.byte	0x04, 0x37
        /*0002*/ 	.short	(.L_574 - .L_573)
.L_573:
        /*0004*/ 	.word	0x00000082


	//----- nvinfo : EIATTR_KPARAM_INFO
	.align		4
.L_574:
        /*0008*/ 	.byte	0x04, 0x17
        /*000a*/ 	.short	(.L_576 - .L_575)
.L_575:
        /*000c*/ 	.word	0x00000000
        /*0010*/ 	.short	0x0009
        /*0012*/ 	.short	0x0048
        /*0014*/ 	.byte	0x00, 0xf0, 0x21, 0x00


	//----- nvinfo : EIATTR_KPARAM_INFO
	.align		4
.L_576:
        /*0018*/ 	.byte	0x04, 0x17
        /*001a*/ 	.short	(.L_578 - .L_577)
.L_577:
        /*001c*/ 	.word	0x00000000
        /*0020*/ 	.short	0x0008
        /*0022*/ 	.short	0x0040
        /*0024*/ 	.byte	0x00, 0xf0, 0x05, 0x00


	//----- nvinfo : EIATTR_KPARAM_INFO
	.align		4
.L_578:
        /*0028*/ 	.byte	0x04, 0x17
        /*002a*/ 	.short	(.L_580 - .L_579)
.L_579:
        /*002c*/ 	.word	0x00000000
        /*0030*/ 	.short	0x0007
        /*0032*/ 	.short	0x0038
        /*0034*/ 	.byte	0x00, 0xf5, 0x21, 0x00


	//----- nvinfo : EIATTR_KPARAM_INFO
	.align		4
.L_580:
        /*0038*/ 	.byte	0x04, 0x17
        /*003a*/ 	.short	(.L_582 - .L_581)
.L_581:
        /*003c*/ 	.word	0x00000000
        /*0040*/ 	.short	0x0006
        /*0042*/ 	.short	0x0030
        /*0044*/ 	.byte	0x00, 0xf5, 0x21, 0x00


	//----- nvinfo : EIATTR_KPARAM_INFO
	.align		4
.L_582:
        /*0048*/ 	.byte	0x04, 0x17
        /*004a*/ 	.short	(.L_584 - .L_583)
.L_583:
        /*004c*/ 	.word	0x00000000
        /*0050*/ 	.short	0x0005
        /*0052*/ 	.short	0x0028
        /*0054*/ 	.byte	0x00, 0xf0, 0x11, 0x00


	//----- nvinfo : EIATTR_KPARAM_INFO
	.align		4
.L_584:
        /*0058*/ 	.byte	0x04, 0x17
        /*005a*/ 	.short	(.L_586 - .L_585)
.L_585:
        /*005c*/ 	.word	0x00000000
        /*0060*/ 	.short	0x0004
        /*0062*/ 	.short	0x0020
        /*0064*/ 	.byte	0x00, 0xf5, 0x21, 0x00


	//----- nvinfo : EIATTR_KPARAM_INFO
	.align		4
.L_586:
        /*0068*/ 	.byte	0x04, 0x17
        /*006a*/ 	.short	(.L_588 - .L_587)
.L_587:
        /*006c*/ 	.word	0x00000000
        /*0070*/ 	.short	0x0003
        /*0072*/ 	.short	0x0018
        /*0074*/ 	.byte	0x00, 0xf0, 0x21, 0x00


	//----- nvinfo : EIATTR_KPARAM_INFO
	.align		4
.L_588:
        /*0078*/ 	.byte	0x04, 0x17
        /*007a*/ 	.short	(.L_590 - .L_589)
.L_589:
        /*007c*/ 	.word	0x00000000
        /*0080*/ 	.short	0x0002
        /*0082*/ 	.short	0x0010
        /*0084*/ 	.byte	0x00, 0xf5, 0x21, 0x00


	//----- nvinfo : EIATTR_KPARAM_INFO
	.align		4
.L_590:
        /*0088*/ 	.byte	0x04, 0x17
        /*008a*/ 	.short	(.L_592 - .L_591)
.L_591:
        /*008c*/ 	.word	0x00000000
        /*0090*/ 	.short	0x0001
        /*0092*/ 	.short	0x0008
        /*0094*/ 	.byte	0x00, 0xf0, 0x21, 0x00


	//----- nvinfo : EIATTR_KPARAM_INFO
	.align		4
.L_592:
        /*0098*/ 	.byte	0x04, 0x17
        /*009a*/ 	.short	(.L_594 - .L_593)
.L_593:
        /*009c*/ 	.word	0x00000000
        /*00a0*/ 	.short	0x0000
        /*00a2*/ 	.short	0x0000
        /*00a4*/ 	.byte	0x00, 0xf0, 0x05, 0x00


	//----- nvinfo : EIATTR_SPARSE_MMA_MASK
	.align		4
.L_594:
        /*00a8*/ 	.byte	0x03, 0x50
        /*00aa*/ 	.short	0x0000


	//----- nvinfo : EIATTR_MAXREG_COUNT
	.align		4
        /*00ac*/ 	.byte	0x03, 0x1b
        /*00ae*/ 	.short	0x00ff


	//----- nvinfo : EIATTR_NUM_BARRIERS
	.align		4
        /*00b0*/ 	.byte	0x02, 0x4c
        /*00b2*/ 	.byte	0x01
	.zero		1


	//----- nvinfo : EIATTR_MERCURY_ISA_VERSION
	.align		4
        /*00b4*/ 	.byte	0x03, 0x5f
        /*00b6*/ 	.short	0x0101


	//----- nvinfo : EIATTR_UNUSED_LOAD_BYTE_OFFSET
	.align		4
        /*00b8*/ 	.byte	0x04, 0x44
        /*00ba*/ 	.short	(.L_596 - .L_595)


	//   ....[0]....
.L_595:
        /*00bc*/ 	.word	0x00000270
        /*00c0*/ 	.word	0x00000fff


	//   ....[1]....
        /*00c4*/ 	.word	0x00000ae0
        /*00c8*/ 	.word	0x0000000f


	//   ....[2]....
        /*00cc*/ 	.word	0x00000b60
        /*00d0*/ 	.word	0x0000000f


	//   ....[3]....
        /*00d4*/ 	.word	0x00001080
        /*00d8*/ 	.word	0x00000fff


	//----- nvinfo : EIATTR_COOP_GROUP_MASK_REGIDS
	.align		4
.L_596:
        /*00dc*/ 	.byte	0x04, 0x29
        /*00de*/ 	.short	(.L_598 - .L_597)


	//   ....[0]....
.L_597:
        /*00e0*/ 	.word	0xffffffff


	//   ....[1]....
        /*00e4*/ 	.word	0xffffffff


	//   ....[2]....
        /*00e8*/ 	.word	0xffffffff


	//   ....[3]....
        /*00ec*/ 	.word	0xffffffff


	//   ....[4]....
        /*00f0*/ 	.word	0xffffffff


	//   ....[5]....
        /*00f4*/ 	.word	0xffffffff


	//----- nvinfo : EIATTR_COOP_GROUP_INSTR_OFFSETS
	.align		4
.L_598:
        /*00f8*/ 	.byte	0x04, 0x28
        /*00fa*/ 	.short	(.L_600 - .L_599)


	//   ....[0]....
.L_599:
        /*00fc*/ 	.word	0x00000260


	//   ....[1]....
        /*0100*/ 	.word	0x00000ad0


	//   ....[2]....
        /*0104*/ 	.word	0x00000cb0


	//   ....[3]....
        /*0108*/ 	.word	0x00001070


	//   ....[4]....
        /*010c*/ 	.word	0x000019e0


	//   ....[5]....
        /*0110*/ 	.word	0x00001c70


	//----- nvinfo : EIATTR_VRC_CTA_INIT_COUNT
	.align		4
.L_600:
        /*0114*/ 	.byte	0x02, 0x4a
	.zero		1
	.zero		1


	//----- nvinfo : EIATTR_EXIT_INSTR_OFFSETS
	.align		4
        /*0118*/ 	.byte	0x04, 0x1c
        /*011a*/ 	.short	(.L_602 - .L_601)


	//   ....[0]....
.L_601:
        /*011c*/ 	.word	0x00000c30


	//   ....[1]....
        /*0120*/ 	.word	0x00000db0


	//   ....[2]....
        /*0124*/ 	.word	0x00001b90


	//   ....[3]....
        /*0128*/ 	.word	0x00001bd0


	//   ....[4]....
        /*012c*/ 	.word	0x00001dd0


	//   ....[5]....
        /*0130*/ 	.word	0x00001e10


	//----- nvinfo : EIATTR_MAX_THREADS
	.align		4
.L_602:
        /*0134*/ 	.byte	0x04, 0x05
        /*0136*/ 	.short	(.L_604 - .L_603)
.L_603:
        /*0138*/ 	.word	0x00000100
        /*013c*/ 	.word	0x00000001
        /*0140*/ 	.word	0x00000001


	//----- nvinfo : EIATTR_CRS_STACK_SIZE
	.align		4
.L_604:
        /*0144*/ 	.byte	0x04, 0x1e
        /*0146*/ 	.short	(.L_606 - .L_605)
.L_605:
        /*0148*/ 	.word	0x00000000


	//----- nvinfo : EIATTR_CBANK_PARAM_SIZE
	.align		4
.L_606:
        /*014c*/ 	.byte	0x03, 0x19
        /*014e*/ 	.short	0x0050


	//----- nvinfo : EIATTR_PARAM_CBANK
	.align		4
        /*0150*/ 	.byte	0x04, 0x0a
        /*0152*/ 	.short	(.L_608 - .L_607)
	.align		4
.L_607:
        /*0154*/ 	.word	index@(.nv.constant0._ZN3cub18CUB_300001_SM_10006detail10merge_sort30DeviceMergeSortBlockSortKernelINS2_10policy_hubIN6thrust24THRUST_300001_SM_1000_NS6detail15normal_iteratorINS6_10device_ptrI5POINTEEEEE9Policy600ESC_PNS0_8NullTypeESC_SG_j11POINTCmpLatSA_SF_EEvbT0_T1_T2_T3_T4_PT6_PT7_T5_NS1_7vsmem_tE)
        /*0158*/ 	.short	0x0380
        /*015a*/ 	.short	0x0050


	//----- nvinfo : EIATTR_SW_WAR
	.align		4
.L_608:
        /*015c*/ 	.byte	0x04, 0x36
        /*015e*/ 	.short	(.L_610 - .L_609)
.L_609:
        /*0160*/ 	.word	0x00000008
.L_610:


//--------------------- .nv.info._ZN3cub18CUB_300001_SM_10006detail10merge_sort26DeviceMergeSortMergeKernelINS2_10policy_hubIN6thrust24THRUST_300001_SM_1000_NS6detail15normal_iteratorINS6_10device_ptrI5POINTEEEEE9Policy600ESC_PNS0_8NullTypeESC_SG_m11POINTCmpLonSA_SF_EEvbT2_T3_T4_PT6_PT7_T5_PSK_SK_NS1_7vsmem_tE --------------------------
	.section	.nv.info._ZN3cub18CUB_300001_SM_10006detail10merge_sort26DeviceMergeSortMergeKernelINS2_10policy_hubIN6thrust24THRUST_300001_SM_1000_NS6detail15normal_iteratorINS6_10device_ptrI5POINTEEEEE9Policy600ESC_PNS0_8NullTypeESC_SG_m11POINTCmpLonSA_SF_EEvbT2_T3_T4_PT6_PT7_T5_PSK_SK_NS1_7vsmem_tE,"",@"SHT_CUDA_INFO"
	.sectionflags	@""
	.align	4


	//----- nvinfo : EIATTR_CUDA_API_VERSION
	.align		4
        /*0000*/ 	.byte	0x04, 0x37
        /*0002*/ 	.short	(.L_612 - .L_611)
.L_611:
        /*0004*/ 	.word	0x00000082


	//----- nvinfo : EIATTR_KPARAM_INFO
	.align		4
.L_612:
        /*0008*/ 	.byte	0x04, 0x17
        /*000a*/ 	.short	(.L_614 - .L_613)
.L_613:
        /*000c*/ 	.word	0x00000000
        /*0010*/ 	.short	0x0009
        /*0012*/ 	.short	0x0048
        /*0014*/ 	.byte	0x00, 0xf0, 0x21, 0x00


	//----- nvinfo : EIATTR_KPARAM_INFO
	.align		4
.L_614:
        /*0018*/ 	.byte	0x04, 0x17
        /*001a*/ 	.short	(.L_616 - .L_615)
.L_615:
        /*001c*/ 	.word	0x00000000
        /*0020*/ 	.short	0x0008
        /*0022*/ 	.short	0x0040
        /*0024*/ 	.byte	0x00, 0xf0, 0x21, 0x00


	//----- nvinfo : EIATTR_KPARAM_INFO
	.align		4
.L_616:
        /*0028*/ 	.byte	0x04, 0x17
        /*002a*/ 	.short	(.L_618 - .L_617)
.L_617:
        /*002c*/ 	.word	0x00000000
        /*0030*/ 	.short	0x0007
        /*0032*/ 	.short	0x0038
        /*0034*/ 	.byte	0x00, 0xf5, 0x21, 0x00


	//----- nvinfo : EIATTR_KPARAM_INFO
	.align		4
.L_618:
        /*0038*/ 	.byte	0x04, 0x17
        /*003a*/ 	.short	(.L_620 - .L_619)
.L_619:
        /*003c*/ 	.word	0x00000000
        /*0040*/ 	.short	0x0006
        /*0042*/ 	.short	0x0030
        /*0044*/ 	.byte	0x00, 0xf0, 0x05, 0x00


	//----- nvinfo : EIATTR_KPARAM_INFO
	.align		4
.L_620:
        /*0048*/ 	.byte	0x04, 0x17
        /*004a*/ 	.short	(.L_622 - .L_621)
.L_621:
        /*004c*/ 	.word	0x00000000
        /*0050*/ 	.short	0x0005
        /*0052*/ 	.short	0x0028
        /*0054*/ 	.byte	0x00, 0xf5, 0x21, 0x00


	//----- nvinfo : EIATTR_KPARAM_INFO
	.align		4
.L_622:
        /*0058*/ 	.byte	0x04, 0x17
        /*005a*/ 	.short	(.L_624 - .L_623)
.L_623:
        /*005c*/ 	.word	0x00000000
        /*0060*/ 	.short	0x0004
        /*0062*/ 	.short	0x0020
        /*0064*/ 	.byte	0x00, 0xf5, 0x21, 0x00


	//----- nvinfo : EIATTR_KPARAM_INFO
	.align		4
.L_624:
        /*0068*/ 	.byte	0x04, 0x17
        /*006a*/ 	.short	(.L_626 - .L_625)
.L_625:
        /*006c*/ 	.word	0x00000000
        /*0070*/ 	.short	0x0003
        /*0072*/ 	.short	0x0018
        /*0074*/ 	.byte	0x00, 0xf0, 0x21, 0x00


	//----- nvinfo : EIATTR_KPARAM_INFO
	.align		4
.L_626:
        /*0078*/ 	.byte	0x04, 0x17
        /*007a*/ 	.short	(.L_628 - .L_627)
.L_627:
        /*007c*/ 	.word	0x00000000
        /*0080*/ 	.short	0x0002
        /*0082*/ 	.short	0x0010
        /*0084*/ 	.byte	0x00, 0xf5, 0x21, 0x00


	//----- nvinfo : EIATTR_KPARAM_INFO
	.align		4
.L_628:
        /*0088*/ 	.byte	0x04, 0x17
        /*008a*/ 	.short	(.L_630 - .L_629)
.L_629:
        /*008c*/ 	.word	0x00000000
        /*0090*/ 	.short	0x0001
        /*0092*/ 	.short	0x0008
        /*0094*/ 	.byte	0x00, 0xf0, 0x21, 0x00


	//----- nvinfo : EIATTR_KPARAM_INFO
	.align		4
.L_630:
        /*0098*/ 	.byte	0x04, 0x17
        /*009a*/ 	.short	(.L_632 - .L_631)
.L_631:
        /*009c*/ 	.word	0x00000000
        /*00a0*/ 	.short	0x0000
        /*00a2*/ 	.short	0x0000
        /*00a4*/ 	.byte	0x00, 0xf0, 0x05, 0x00


	//----- nvinfo : EIATTR_SPARSE_MMA_MASK
	.align		4
.L_632:
        /*00a8*/ 	.byte	0x03, 0x50
        /*00aa*/ 	.short	0x0000


	//----- nvinfo : EIATTR_MAXREG_COUNT
	.align		4
        /*00ac*/ 	.byte	0x03, 0x1b
        /*00ae*/ 	.short	0x00ff


	//----- nvinfo : EIATTR_NUM_BARRIERS
	.align		4
        /*00b0*/ 	.byte	0x02, 0x4c
        /*00b2*/ 	.byte	0x01
	.zero		1


	//----- nvinfo : EIATTR_MERCURY_ISA_VERSION
	.align		4
        /*00b4*/ 	.byte	0x03, 0x5f
        /*00b6*/ 	.short	0x0101


	//----- nvinfo : EIATTR_UNUSED_LOAD_BYTE_OFFSET
	.align		4
        /*00b8*/ 	.byte	0x04, 0x44
        /*00ba*/ 	.short	(.L_634 - .L_633)


	//   ....[0]....
.L_633:
        /*00bc*/ 	.word	0x00001060
        /*00c0*/ 	.word	0x0000000f


	//   ....[1]....
        /*00c4*/ 	.word	0x000010c0
        /*00c8*/ 	.word	0x0000000f


	//----- nvinfo : EIATTR_COOP_GROUP_MASK_REGIDS
	.align		4
.L_634:
        /*00cc*/ 	.byte	0x04, 0x29
        /*00ce*/ 	.short	(.L_636 - .L_635)


	//   ....[0]....
.L_635:
        /*00d0*/ 	.word	0xffffffff


	//   ....[1]....
        /*00d4*/ 	.word	0xffffffff


	//   ....[2]....
        /*00d8*/ 	.word	0xffffffff


	//   ....[3]....
        /*00dc*/ 	.word	0xffffffff


	//----- nvinfo : EIATTR_COOP_GROUP_INSTR_OFFSETS
	.align		4
.L_636:
        /*00e0*/ 	.byte	0x04, 0x28
        /*00e2*/ 	.short	(.L_638 - .L_637)


	//   ....[0]....
.L_637:
        /*00e4*/ 	.word	0x00000e40


	//   ....[1]....
        /*00e8*/ 	.word	0x00001050


	//   ....[2]....
        /*00ec*/ 	.word	0x00001fe0


	//   ....[3]....
        /*00f0*/ 	.word	0x00002280


	//----- nvinfo : EIATTR_VRC_CTA_INIT_COUNT
	.align		4
.L_638:
        /*00f4*/ 	.byte	0x02, 0x4a
	.zero		1
	.zero		1


	//----- nvinfo : EIATTR_EXIT_INSTR_OFFSETS
	.align		4
        /*00f8*/ 	.byte	0x04, 0x1c
        /*00fa*/ 	.short	(.L_640 - .L_639)


	//   ....[0]....
.L_639:
        /*00fc*/ 	.word	0x00000f60


	//   ....[1]....
        /*0100*/ 	.word	0x00001190


	//   ....[2]....
        /*0104*/ 	.word	0x00002160


	//   ....[3]....
        /*0108*/ 	.word	0x000021a0


	//   ....[4]....
        /*010c*/ 	.word	0x00002420


	//   ....[5]....
        /*0110*/ 	.word	0x00002460


	//----- nvinfo : EIATTR_MAX_THREADS
	.align		4
.L_640:
        /*0114*/ 	.byte	0x04, 0x05
        /*0116*/ 	.short	(.L_642 - .L_641)
.L_641:
        /*0118*/ 	.word	0x00000100
        /*011c*/ 	.word	0x00000001
        /*0120*/ 	.word	0x00000001


	//----- nvinfo : EIATTR_CRS_STACK_SIZE
	.align		4
.L_642:
        /*0124*/ 	.byte	0x04, 0x1e
        /*0126*/ 	.short	(.L_644 - .L_643)
.L_643:
        /*0128*/ 	.word	0x00000000


	//----- nvinfo : EIATTR_CBANK_PARAM_SIZE
	.align		4
.L_644:
        /*012c*/ 	.byte	0x03, 0x19
        /*012e*/ 	.short	0x0050


	//----- nvinfo : EIATTR_PARAM_CBANK
	.align		4
        /*0130*/ 	.byte	0x04, 0x0a
        /*0132*/ 	.short	(.L_646 - .L_645)
	.align		4
.L_645:
        /*0134*/ 	.word	index@(.nv.constant0._ZN3cub18CUB_300001_SM_10006detail10merge_sort26DeviceMergeSortMergeKernelINS2_10policy_hubIN6thrust24THRUST_300001_SM_1000_NS6detail15normal_iteratorINS6_10device_ptrI5POINTEEEEE9Policy600ESC_PNS0_8NullTypeESC_SG_m11POINTCmpLonSA_SF_EEvbT2_T3_T4_PT6_PT7_T5_PSK_SK_NS1_7vsmem_tE)
        /*0138*/ 	.short	0x0380
        /*013a*/ 	.short	0x0050


	//----- nvinfo : EIATTR_SW_WAR
	.align		4
.L_646:
        /*013c*/ 	.byte	0x04, 0x36
        /*013e*/ 	.short	(.L_648 - .L_647)
.L_647:
        /*0140*/ 	.word	0x00000008
.L_648:


//--------------------- .nv.info._ZN3cub18CUB_300001_SM_10006detail10merge_sort30DeviceMergeSortPartitionKernelIN6thrust24THRUST_300001_SM_1000_NS6detail15normal_iteratorINS5_10device_ptrI5POINTEEEEm11POINTCmpLonS9_EEvbT_PT2_T0_SG_PSG_T1_SG_i --------------------------
	.section	.nv.info._ZN3cub18CUB_300001_SM_10006detail10merge_sort30DeviceMergeSortPartitionKernelIN6thrust24THRUST_300001_SM_1000_NS6detail15normal_iteratorINS5_10device_ptrI5POINTEEEEm11POINTCmpLonS9_EEvbT_PT2_T0_SG_PSG_T1_SG_i,"",@"SHT_CUDA_INFO"
	.sectionflags	@""
	.align	4


	//----- nvinfo : EIATTR_CUDA_API_VERSION
	.align		4
        /*0000*/ 	.byte	0x04, 0x37
        /*0002*/ 	.short	(.L_650 - .L_649)
.L_649:
        /*0004*/ 	.word	0x00000082


	//----- nvinfo : EIATTR_KPARAM_INFO
	.align		4
.L_650:
        /*0008*/ 	.byte	0x04, 0x17
        /*000a*/ 	.short	(.L_652 - .L_651)
.L_651:
        /*000c*/ 	.word	0x00000000
        /*0010*/ 	.short	0x0008
        /*0012*/ 	.short	0x0040
        /*0014*/ 	.byte	0x00, 0xf0, 0x11, 0x00


	//----- nvinfo : EIATTR_KPARAM_INFO
	.align		4
.L_652:
        /*0018*/ 	.byte	0x04, 0x17
        /*001a*/ 	.short	(.L_654 - .L_653)
.L_653:
        /*001c*/ 	.word	0x00000000
        /*0020*/ 	.short	0x0007
        /*0022*/ 	.short	0x0038
        /*0024*/ 	.byte	0x00, 0xf0, 0x21, 0x00


	//----- nvinfo : EIATTR_KPARAM_INFO
	.align		4
.L_654:
        /*0028*/ 	.byte	0x04, 0x17
        /*002a*/ 	.short	(.L_656 - .L_655)
.L_655:
        /*002c*/ 	.word	0x00000000
        /*0030*/ 	.short	0x0006
        /*0032*/ 	.short	0x0030
        /*0034*/ 	.byte	0x00, 0xf0, 0x05, 0x00


	//----- nvinfo : EIATTR_KPARAM_INFO
	.align		4
.L_656:
        /*0038*/ 	.byte	0x04, 0x17
        /*003a*/ 	.short	(.L_658 - .L_657)
.L_657:
        /*003c*/ 	.word	0x00000000
        /*0040*/ 	.short	0x0005
        /*0042*/ 	.short	0x0028
        /*0044*/ 	.byte	0x00, 0xf5, 0x21, 0x00


	//----- nvinfo : EIATTR_KPARAM_INFO
	.align		4
.L_658:
        /*0048*/ 	.byte	0x04, 0x17
        /*004a*/ 	.short	(.L_660 - .L_659)
.L_659:
        /*004c*/ 	.word	0x00000000
        /*0050*/ 	.short	0x0004
        /*0052*/ 	.short	0x0020
        /*0054*/ 	.byte	0x00, 0xf0, 0x21, 0x00


	//----- nvinfo : EIATTR_KPARAM_INFO
	.align		4
.L_660:
        /*0058*/ 	.byte	0x04, 0x17
        /*005a*/ 	.short	(.L_662 - .L_661)
.L_661:
        /*005c*/ 	.word	0x00000000
        /*0060*/ 	.short	0x0003
        /*0062*/ 	.short	0x0018
        /*0064*/ 	.byte	0x00, 0xf0, 0x21, 0x00


	//----- nvinfo : EIATTR_KPARAM_INFO
	.align		4
.L_662:
        /*0068*/ 	.byte	0x04, 0x17
        /*006a*/ 	.short	(.L_664 - .L_663)
.L_663:
        /*006c*/ 	.word	0x00000000
        /*0070*/ 	.short	0x0002
        /*0072*/ 	.short	0x0010
        /*0074*/ 	.byte	0x00, 0xf5, 0x21, 0x00


	//----- nvinfo : EIATTR_KPARAM_INFO
	.align		4
.L_664:
        /*0078*/ 	.byte	0x04, 0x17
        /*007a*/ 	.short	(.L_666 - .L_665)
.L_665:
        /*007c*/ 	.word	0x00000000
        /*0080*/ 	.short	0x0001
        /*0082*/ 	.short	0x0008
        /*0084*/ 	.byte	0x00, 0xf0, 0x21, 0x00


	//----- nvinfo : EIATTR_KPARAM_INFO
	.align		4
.L_666:
        /*0088*/ 	.byte	0x04, 0x17
        /*008a*/ 	.short	(.L_668 - .L_667)
.L_667:
        /*008c*/ 	.word	0x00000000
        /*0090*/ 	.short	0x0000
        /*0092*/ 	.short	0x0000
        /*0094*/ 	.byte	0x00, 0xf0, 0x05, 0x00


	//----- nvinfo : EIATTR_SPARSE_MMA_MASK
	.align		4
.L_668:
        /*0098*/ 	.byte	0x03, 0x50
        /*009a*/ 	.short	0x0000


	//----- nvinfo : EIATTR_MAXREG_COUNT
	.align		4
        /*009c*/ 	.byte	0x03, 0x1b
        /*009e*/ 	.short	0x00ff


	//----- nvinfo : EIATTR_MERCURY_ISA_VERSION
	.align		4
        /*00a0*/ 	.byte	0x03, 0x5f
        /*00a2*/ 	.short	0x0101


	//----- nvinfo : EIATTR_VRC_CTA_INIT_COUNT
	.align		4
        /*00a4*/ 	.byte	0x02, 0x4a
	.zero		1
	.zero		1


	//----- nvinfo : EIATTR_EXIT_INSTR_OFFSETS
	.align		4
        /*00a8*/ 	.byte	0x04, 0x1c
        /*00aa*/ 	.short	(.L_670 - .L_669)


	//   ....[0]....
.L_669:
        /*00ac*/ 	.word	0x00000080


	//   ....[1]....
        /*00b0*/ 	.word	0x000003d0


	//   ....[2]....
        /*00b4*/ 	.word	0x00000bd0


	//----- nvinfo : EIATTR_CRS_STACK_SIZE
	.align		4
.L_670:
        /*00b8*/ 	.byte	0x04, 0x1e
        /*00ba*/ 	.short	(.L_672 - .L_671)
.L_671:
        /*00bc*/ 	.word	0x00000000


	//----- nvinfo : EIATTR_CBANK_PARAM_SIZE
	.align		4
.L_672:
        /*00c0*/ 	.byte	0x03, 0x19
        /*00c2*/ 	.short	0x0044


	//----- nvinfo : EIATTR_PARAM_CBANK
	.align		4
        /*00c4*/ 	.byte	0x04, 0x0a
        /*00c6*/ 	.short	(.L_674 - .L_673)
	.align		4
.L_673:
        /*00c8*/ 	.word	index@(.nv.constant0._ZN3cub18CUB_300001_SM_10006detail10merge_sort30DeviceMergeSortPartitionKernelIN6thrust24THRUST_300001_SM_1000_NS6detail15normal_iteratorINS5_10device_ptrI5POINTEEEEm11POINTCmpLonS9_EEvbT_PT2_T0_SG_PSG_T1_SG_i)
        /*00cc*/ 	.short	0x0380
        /*00ce*/ 	.short	0x0044


	//----- nvinfo : EIATTR_SW_WAR
	.align		4
.L_674:
        /*00d0*/ 	.byte	0x04, 0x36
        /*00d2*/ 	.short	(.L_676 - .L_675)
.L_675:
        /*00d4*/ 	.word	0x00000008
.L_676:


//--------------------- .nv.info._ZN3cub18CUB_300001_SM_10006detail10merge_sort30DeviceMergeSortBlockSortKernelINS2_10policy_hubIN6thrust24THRUST_300001_SM_1000_NS6detail15normal_iteratorINS6_10device_ptrI5POINTEEEEE9Policy600ESC_PNS0_8NullTypeESC_SG_m11POINTCmpLonSA_SF_EEvbT0_T1_T2_T3_T4_PT6_PT7_T5_NS1_7vsmem_tE --------------------------
	.section	.nv.info._ZN3cub18CUB_300001_SM_10006detail10merge_sort30DeviceMergeSortBlockSortKernelINS2_10policy_hubIN6thrust24THRUST_300001_SM_1000_NS6detail15normal_iteratorINS6_10device_ptrI5POINTEEEEE9Policy600ESC_PNS0_8NullTypeESC_SG_m11POINTCmpLonSA_SF_EEvbT0_T1_T2_T3_T4_PT6_PT7_T5_NS1_7vsmem_tE,"",@"SHT_CUDA_INFO"
	.sectionflags	@""
	.align	4


	//----- nvinfo : EIATTR_CUDA_API_VERSION
	.align		4
        /*0000*/ 	.byte	0x04, 0x37
        /*0002*/ 	.short	(.L_678 - .L_677)
.L_677:
        /*0004*/ 	.word	0x00000082


	//----- nvinfo : EIATTR_KPARAM_INFO
	.align		4
.L_678:
        /*0008*/ 	.byte	0x04, 0x17
        /*000a*/ 	.short	(.L_680 - .L_679)
.L_679:
        /*000c*/ 	.word	0x00000000
        /*0010*/ 	.short	0x0009
        /*0012*/ 	.short	0x0048
        /*0014*/ 	.byte	0x00, 0xf0, 0x21, 0x00


	//----- nvinfo : EIATTR_KPARAM_INFO
	.align		4
.L_680:
        /*0018*/ 	.byte	0x04, 0x17
        /*001a*/ 	.short	(.L_682 - .L_681)
.L_681:
        /*001c*/ 	.word	0x00000000
        /*0020*/ 	.short	0x0008
        /*0022*/ 	.short	0x0040
        /*0024*/ 	.byte	0x00, 0xf0, 0x05, 0x00


	//----- nvinfo : EIATTR_KPARAM_INFO
	.align		4
.L_682:
        /*0028*/ 	.byte	0x04, 0x17
        /*002a*/ 	.short	(.L_684 - .L_683)
.L_683:
        /*002c*/ 	.word	0x00000000
        /*0030*/ 	.short	0x0007
        /*0032*/ 	.short	0x0038
        /*0034*/ 	.byte	0x00, 0xf5, 0x21, 0x00


	//----- nvinfo : EIATTR_KPARAM_INFO
	.align		4
.L_684:
        /*0038*/ 	.byte	0x04, 0x17
        /*003a*/ 	.short	(.L_686 - .L_685)
.L_685:
        /*003c*/ 	.word	0x00000000
        /*0040*/ 	.short	0x0006
        /*0042*/ 	.short	0x0030
        /*0044*/ 	.byte	0x00, 0xf5, 0x21, 0x00


	//----- nvinfo : EIATTR_KPARAM_INFO
	.align		4
.L_686:
        /*0048*/ 	.byte	0x04, 0x17
        /*004a*/ 	.short	(.L_688 - .L_687)
.L_687:
        /*004c*/ 	.word	0x00000000
        /*0050*/ 	.short	0x0005
        /*0052*/ 	.short	0x0028
        /*0054*/ 	.byte	0x00, 0xf0, 0x21, 0x00


	//----- nvinfo : EIATTR_KPARAM_INFO
	.align		4
.L_688:
        /*0058*/ 	.byte	0x04, 0x17
        /*005a*/ 	.short	(.L_690 - .L_689)
.L_689:
        /*005c*/ 	.word	0x00000000
        /*0060*/ 	.short	0x0004
        /*0062*/ 	.short	0x0020
        /*0064*/ 	.byte	0x00, 0xf5, 0x21, 0x00


	//----- nvinfo : EIATTR_KPARAM_INFO
	.align		4
.L_690:
        /*0068*/ 	.byte	0x04, 0x17
        /*006a*/ 	.short	(.L_692 - .L_691)
.L_691:
        /*006c*/ 	.word	0x00000000
        /*0070*/ 	.short	0x0003
        /*0072*/ 	.short	0x0018
        /*0074*/ 	.byte	0x00, 0xf0, 0x21, 0x00


	//----- nvinfo : EIATTR_KPARAM_INFO
	.align		4
.L_692:
        /*0078*/ 	.byte	0x04, 0x17
        /*007a*/ 	.short	(.L_694 - .L_693)
.L_693:
        /*007c*/ 	.word	0x00000000
        /*0080*/ 	.short	0x0002
        /*0082*/ 	.short	0x0010
        /*0084*/ 	.byte	0x00, 0xf5, 0x21, 0x00


	//----- nvinfo : EIATTR_KPARAM_INFO
	.align		4
.L_694:
        /*0088*/ 	.byte	0x04, 0x17
        /*008a*/ 	.short	(.L_696 - .L_695)
.L_695:
        /*008c*/ 	.word	0x00000000
        /*0090*/ 	.short	0x0001
        /*0092*/ 	.short	0x0008
        /*0094*/ 	.byte	0x00, 0xf0, 0x21, 0x00


	//----- nvinfo : EIATTR_KPARAM_INFO
	.align		4
.L_696:
        /*0098*/ 	.byte	0x04, 0x17
        /*009a*/ 	.short	(.L_698 - .L_697)
.L_697:
        /*009c*/ 	.word	0x00000000
        /*00a0*/ 	.short	0x0000
        /*00a2*/ 	.short	0x0000
        /*00a4*/ 	.byte	0x00, 0xf0, 0x05, 0x00


	//----- nvinfo : EIATTR_SPARSE_MMA_MASK
	.align		4
.L_698:
        /*00a8*/ 	.byte	0x03, 0x50
        /*00aa*/ 	.short	0x0000


	//----- nvinfo : EIATTR_MAXREG_COUNT
	.align		4
        /*00ac*/ 	.byte	0x03, 0x1b
        /*00ae*/ 	.short	0x00ff


	//----- nvinfo : EIATTR_NUM_BARRIERS
	.align		4
        /*00b0*/ 	.byte	0x02, 0x4c
        /*00b2*/ 	.byte	0x01
	.zero		1


	//----- nvinfo : EIATTR_MERCURY_ISA_VERSION
	.align		4
        /*00b4*/ 	.byte	0x03, 0x5f
        /*00b6*/ 	.short	0x0101


	//----- nvinfo : EIATTR_UNUSED_LOAD_BYTE_OFFSET
	.align		4
        /*00b8*/ 	.byte	0x04, 0x44
        /*00ba*/ 	.short	(.L_700 - .L_699)


	//   ....[0]....
.L_699:
        /*00bc*/ 	.word	0x000002a0
        /*00c0*/ 	.word	0x00000fff


	//   ....[1]....
        /*00c4*/ 	.word	0x00000b10
        /*00c8*/ 	.word	0x0000000f


	//   ....[2]....
        /*00cc*/ 	.word	0x00000b80
        /*00d0*/ 	.word	0x0000000f


	//   ....[3]....
        /*00d4*/ 	.word	0x000010d0
        /*00d8*/ 	.word	0x00000fff


	//----- nvinfo : EIATTR_COOP_GROUP_MASK_REGIDS
	.align		4
.L_700:
        /*00dc*/ 	.byte	0x04, 0x29
        /*00de*/ 	.short	(.L_702 - .L_701)


	//   ....[0]....
.L_701:
        /*00e0*/ 	.word	0xffffffff


	//   ....[1]....
        /*00e4*/ 	.word	0xffffffff


	//   ....[2]....
        /*00e8*/ 	.word	0xffffffff


	//   ....[3]....
        /*00ec*/ 	.word	0xffffffff


	//   ....[4]....
        /*00f0*/ 	.word	0xffffffff


	//   ....[5]....
        /*00f4*/ 	.word	0xffffffff


	//----- nvinfo : EIATTR_COOP_GROUP_INSTR_OFFSETS
	.align		4
.L_702:
        /*00f8*/ 	.byte	0x04, 0x28
        /*00fa*/ 	.short	(.L_704 - .L_703)


	//   ....[0]....
.L_703:
        /*00fc*/ 	.word	0x00000290


	//   ....[1]....
        /*0100*/ 	.word	0x00000b00


	//   ....[2]....
        /*0104*/ 	.word	0x00000ce0


	//   ....[3]....
        /*0108*/ 	.word	0x000010c0


	//   ....[4]....
        /*010c*/ 	.word	0x00001a10


	//   ....[5]....
        /*0110*/ 	.word	0x00001c90


	//----- nvinfo : EIATTR_VRC_CTA_INIT_COUNT
	.align		4
.L_704:
        /*0114*/ 	.byte	0x02, 0x4a
	.zero		1
	.zero		1


	//----- nvinfo : EIATTR_EXIT_INSTR_OFFSETS
	.align		4
        /*0118*/ 	.byte	0x04, 0x1c
        /*011a*/ 	.short	(.L_706 - .L_705)


	//   ....[0]....
.L_705:
        /*011c*/ 	.word	0x00000c60


	//   ....[1]....
        /*0120*/ 	.word	0x00000de0


	//   ....[2]....
        /*0124*/ 	.word	0x00001bb0


	//   ....[3]....
        /*0128*/ 	.word	0x00001bf0


	//   ....[4]....
        /*012c*/ 	.word	0x00001dc0


	//   ....[5]....
        /*0130*/ 	.word	0x00001e00


	//----- nvinfo : EIATTR_MAX_THREADS
	.align		4
.L_706:
        /*0134*/ 	.byte	0x04, 0x05
        /*0136*/ 	.short	(.L_708 - .L_707)
.L_707:
        /*0138*/ 	.word	0x00000100
        /*013c*/ 	.word	0x00000001
        /*0140*/ 	.word	0x00000001


	//----- nvinfo : EIATTR_CRS_STACK_SIZE
	.align		4
.L_708:
        /*0144*/ 	.byte	0x04, 0x1e
        /*0146*/ 	.short	(.L_710 - .L_709)
.L_709:
        /*0148*/ 	.word	0x00000000


	//----- nvinfo : EIATTR_CBANK_PARAM_SIZE
	.align		4
.L_710:
        /*014c*/ 	.byte	0x03, 0x19
        /*014e*/ 	.short	0x0050


	//----- nvinfo : EIATTR_PARAM_CBANK
	.align		4
        /*0150*/ 	.byte	0x04, 0x0a
        /*0152*/ 	.short	(.L_712 - .L_711)
	.align		4
.L_711:
        /*0154*/ 	.word	index@(.nv.constant0._ZN3cub18CUB_300001_SM_10006detail10merge_sort30DeviceMergeSortBlockSortKernelINS2_10policy_hubIN6thrust24THRUST_300001_SM_1000_NS6detail15normal_iteratorINS6_10device_ptrI5POINTEEEEE9Policy600ESC_PNS0_8NullTypeESC_SG_m11POINTCmpLonSA_SF_EEvbT0_T1_T2_T3_T4_PT6_PT7_T5_NS1_7vsmem_tE)
        /*0158*/ 	.short	0x0380
        /*015a*/ 	.short	0x0050


	//----- nvinfo : EIATTR_SW_WAR
	.align		4
.L_712:
        /*015c*/ 	.byte	0x04, 0x36
        /*015e*/ 	.short	(.L_714 - .L_713)
.L_713:
        /*0160*/ 	.word	0x00000008
.L_714:


//--------------------- .nv.info._ZN3cub18CUB_300001_SM_10006detail10merge_sort26DeviceMergeSortMergeKernelINS2_10policy_hubIN6thrust24THRUST_300001_SM_1000_NS6detail15normal_iteratorINS6_10device_ptrI5POINTEEEEE9Policy600ESC_PNS0_8NullTypeESC_SG_j11POINTCmpLonSA_SF_EEvbT2_T3_T4_PT6_PT7_T5_PSK_SK_NS1_7vsmem_tE --------------------------
	.section	.nv.info._ZN3cub18CUB_300001_SM_10006detail10merge_sort26DeviceMergeSortMergeKernelINS2_10policy_hubIN6thrust24THRUST_300001_SM_1000_NS6detail15normal_iteratorINS6_10device_ptrI5POINTEEEEE9Policy600ESC_PNS0_8NullTypeESC_SG_j11POINTCmpLonSA_SF_EEvbT2_T3_T4_PT6_PT7_T5_PSK_SK_NS1_7vsmem_tE,"",@"SHT_CUDA_INFO"
	.sectionflags	@""
	.align	4


	//----- nvinfo : EIATTR_CUDA_API_VERSION
	.align		4
        /*0000*/ 	.byte	0x04, 0x37
        /*0002*/ 	.short	(.L_716 - .L_715)
.L_715:
        /*0004*/ 	.word	0x00000082


	//----- nvinfo : EIATTR_KPARAM_INFO
	.align		4
.L_716:
        /*0008*/ 	.byte	0x04, 0x17
        /*000a*/ 	.short	(.L_718 - .L_717)
.L_717:
        /*000c*/ 	.word	0x00000000
        /*0010*/ 	.short	0x0009
        /*0012*/ 	.short	0x0048
        /*0014*/ 	.byte	0x00, 0xf0, 0x21, 0x00


	//----- nvinfo : EIATTR_KPARAM_INFO
	.align		4
.L_718:
        /*0018*/ 	.byte	0x04, 0x17
        /*001a*/ 	.short	(.L_720 - .L_719)
.L_719:
        /*001c*/ 	.word	0x00000000
        /*0020*/ 	.short	0x0008
        /*0022*/ 	.short	0x0040
        /*0024*/ 	.byte	0x00, 0xf0, 0x11, 0x00


	//----- nvinfo : EIATTR_KPARAM_INFO
	.align		4
.L_720:
        /*0028*/ 	.byte	0x04, 0x17
        /*002a*/ 	.short	(.L_722 - .L_721)
.L_721:
        /*002c*/ 	.word	0x00000000
        /*0030*/ 	.short	0x0007
        /*0032*/ 	.short	0x0038
        /*0034*/ 	.byte	0x00, 0xf5, 0x21, 0x00


	//----- nvinfo : EIATTR_KPARAM_INFO
	.align		4
.L_722:
        /*0038*/ 	.byte	0x04, 0x17
        /*003a*/ 	.short	(.L_724 - .L_723)
.L_723:
        /*003c*/ 	.word	0x00000000
        /*0040*/ 	.short	0x0006
        /*0042*/ 	.short	0x0030
        /*0044*/ 	.byte	0x00, 0xf0, 0x05, 0x00


	//----- nvinfo : EIATTR_KPARAM_INFO
	.align		4
.L_724:
        /*0048*/ 	.byte	0x04, 0x17
        /*004a*/ 	.short	(.L_726 - .L_725)
.L_725:
        /*004c*/ 	.word	0x00000000
        /*0050*/ 	.short	0x0005
        /*0052*/ 	.short	0x0028
        /*0054*/ 	.byte	0x00, 0xf5, 0x21, 0x00


	//----- nvinfo : EIATTR_KPARAM_INFO
	.align		4
.L_726:
        /*0058*/ 	.byte	0x04, 0x17
        /*005a*/ 	.short	(.L_728 - .L_727)
.L_727:
        /*005c*/ 	.word	0x00000000
        /*0060*/ 	.short	0x0004
        /*0062*/ 	.short	0x0020
        /*0064*/ 	.byte	0x00, 0xf5, 0x21, 0x00


	//----- nvinfo : EIATTR_KPARAM_INFO
	.align		4
.L_728:
        /*0068*/ 	.byte	0x04, 0x17
        /*006a*/ 	.short	(.L_730 - .L_729)
.L_729:
        /*006c*/ 	.word	0x00000000
        /*0070*/ 	.short	0x0003
        /*0072*/ 	.short	0x0018
        /*0074*/ 	.byte	0x00, 0xf0, 0x11, 0x00


	//----- nvinfo : EIATTR_KPARAM_INFO
	.align		4
.L_730:
        /*0078*/ 	.byte	0x04, 0x17
        /*007a*/ 	.short	(.L_732 - .L_731)
.L_731:
        /*007c*/ 	.word	0x00000000
        /*0080*/ 	.short	0x0002
        /*0082*/ 	.short	0x0010
        /*0084*/ 	.byte	0x00, 0xf5, 0x21, 0x00


	//----- nvinfo : EIATTR_KPARAM_INFO
	.align		4
.L_732:
        /*0088*/ 	.byte	0x04, 0x17
        /*008a*/ 	.short	(.L_734 - .L_733)
.L_733:
        /*008c*/ 	.word	0x00000000
        /*0090*/ 	.short	0x0001
        /*0092*/ 	.short	0x0008
        /*0094*/ 	.byte	0x00, 0xf0, 0x21, 0x00


	//----- nvinfo : EIATTR_KPARAM_INFO
	.align		4
.L_734:
        /*0098*/ 	.byte	0x04, 0x17
        /*009a*/ 	.short	(.L_736 - .L_735)
.L_735:
        /*009c*/ 	.word	0x00000000
        /*00a0*/ 	.short	0x0000
        /*00a2*/ 	.short	0x0000
        /*00a4*/ 	.byte	0x00, 0xf0, 0x05, 0x00


	//----- nvinfo : EIATTR_SPARSE_MMA_MASK
	.align		4
.L_736:
        /*00a8*/ 	.byte	0x03, 0x50
        /*00aa*/ 	.short	0x0000


	//----- nvinfo : EIATTR_MAXREG_COUNT
	.align		4
        /*00ac*/ 	.byte	0x03, 0x1b
        /*00ae*/ 	.short	0x00ff


	//----- nvinfo : EIATTR_NUM_BARRIERS
	.align		4
        /*00b0*/ 	.byte	0x02, 0x4c
        /*00b2*/ 	.byte	0x01
	.zero		1


	//----- nvinfo : EIATTR_MERCURY_ISA_VERSION
	.align		4
        /*00b4*/ 	.byte	0x03, 0x5f
        /*00b6*/ 	.short	0x0101


	//----- nvinfo : EIATTR_UNUSED_LOAD_BYTE_OFFSET
	.align		4
        /*00b8*/ 	.byte	0x04, 0x44
        /*00ba*/ 	.short	(.L_738 - .L_737)


	//   ....[0]....
.L_737:
        /*00bc*/ 	.word	0x00000ec0
        /*00c0*/ 	.word	0x0000000f


	//   ....[1]....
        /*00c4*/ 	.word	0x00000f20
        /*00c8*/ 	.word	0x0000000f


	//----- nvinfo : EIATTR_COOP_GROUP_MASK_REGIDS
	.align		4
.L_738:
        /*00cc*/ 	.byte	0x04, 0x29
        /*00ce*/ 	.short	(.L_740 - .L_739)


	//   ....[0]....
.L_739:
        /*00d0*/ 	.word	0xffffffff


	//   ....[1]....
        /*00d4*/ 	.word	0xffffffff


	//   ....[2]....
        /*00d8*/ 	.word	0xffffffff


	//   ....[3]....
        /*00dc*/ 	.word	0xffffffff


	//----- nvinfo : EIATTR_COOP_GROUP_INSTR_OFFSETS
	.align		4
.L_740:
        /*00e0*/ 	.byte	0x04, 0x28
        /*00e2*/ 	.short	(.L_742 - .L_741)


	//   ....[0]....
.L_741:
        /*00e4*/ 	.word	0x00000cb0


	//   ....[1]....
        /*00e8*/ 	.word	0x00000eb0


	//   ....[2]....
        /*00ec*/ 	.word	0x00001cc0


	//   ....[3]....
        /*00f0*/ 	.word	0x00001f70


	//----- nvinfo : EIATTR_VRC_CTA_INIT_COUNT
	.align		4
.L_742:
        /*00f4*/ 	.byte	0x02, 0x4a
	.zero		1
	.zero		1


	//----- nvinfo : EIATTR_EXIT_INSTR_OFFSETS
	.align		4
        /*00f8*/ 	.byte	0x04, 0x1c
        /*00fa*/ 	.short	(.L_744 - .L_743)


	//   ....[0]....
.L_743:
        /*00fc*/ 	.word	0x00000dd0


	//   ....[1]....
        /*0100*/ 	.word	0x00000ff0


	//   ....[2]....
        /*0104*/ 	.word	0x00001e30


	//   ....[3]....
        /*0108*/ 	.word	0x00001e70


	//   ....[4]....
        /*010c*/ 	.word	0x000020e0


	//   ....[5]....
        /*0110*/ 	.word	0x00002120


	//----- nvinfo : EIATTR_MAX_THREADS
	.align		4
.L_744:
        /*0114*/ 	.byte	0x04, 0x05
        /*0116*/ 	.short	(.L_746 - .L_745)
.L_745:
        /*0118*/ 	.word	0x00000100
        /*011c*/ 	.word	0x00000001
        /*0120*/ 	.word	0x00000001


	//----- nvinfo : EIATTR_CRS_STACK_SIZE
	.align		4
.L_746:
        /*0124*/ 	.byte	0x04, 0x1e
        /*0126*/ 	.short	(.L_748 - .L_747)
.L_747:
        /*0128*/ 	.word	0x00000000


	//----- nvinfo : EIATTR_CBANK_PARAM_SIZE
	.align		4
.L_748:
        /*012c*/ 	.byte	0x03, 0x19
        /*012e*/ 	.short	0x0050


	//----- nvinfo : EIATTR_PARAM_CBANK
	.align		4
        /*0130*/ 	.byte	0x04, 0x0a
        /*0132*/ 	.short	(.L_750 - .L_749)
	.align		4
.L_749:
        /*0134*/ 	.word	index@(.nv.constant0._ZN3cub18CUB_300001_SM_10006detail10merge_sort26DeviceMergeSortMergeKernelINS2_10policy_hubIN6thrust24THRUST_300001_SM_1000_NS6detail15normal_iteratorINS6_10device_ptrI5POINTEEEEE9Policy600ESC_PNS0_8NullTypeESC_SG_j11POINTCmpLonSA_SF_EEvbT2_T3_T4_PT6_PT7_T5_PSK_SK_NS1_7vsmem_tE)
        /*0138*/ 	.short	0x0380
        /*013a*/ 	.short	0x0050


	//----- nvinfo : EIATTR_SW_WAR
	.align		4
.L_750:
        /*013c*/ 	.byte	0x04, 0x36
        /*013e*/ 	.short	(.L_752 - .L_751)
.L_751:
        /*0140*/ 	.word	0x00000008
.L_752:


//--------------------- .nv.info._ZN3cub18CUB_300001_SM_10006detail10merge_sort30DeviceMergeSortPartitionKernelIN6thrust24THRUST_300001_SM_1000_NS6detail15normal_iteratorINS5_10device_ptrI5POINTEEEEj11POINTCmpLonS9_EEvbT_PT2_T0_SG_PSG_T1_SG_i --------------------------
	.section	.nv.info._ZN3cub18CUB_300001_SM_10006detail10merge_sort30DeviceMergeSortPartitionKernelIN6thrust24THRUST_300001_SM_1000_NS6detail15normal_iteratorINS5_10device_ptrI5POINTEEEEj11POINTCmpLonS9_EEvbT_PT2_T0_SG_PSG_T1_SG_i,"",@"SHT_CUDA_INFO"
	.sectionflags	@""
	.align	4


	//----- nvinfo : EIATTR_CUDA_API_VERSION
	.align		4
        /*0000*/ 	.byte	0x04, 0x37
        /*0002*/ 	.short	(.L_754 - .L_753)
.L_753:
        /*0004*/ 	.word	0x00000082


	//----- nvinfo : EIATTR_KPARAM_INFO
	.align		4
.L_754:
        /*0008*/ 	.byte	0x04, 0x17
        /*000a*/ 	.short	(.L_756 - .L_755)
.L_755:
        /*000c*/ 	.word	0x00000000
        /*0010*/ 	.short	0x0008
        /*0012*/ 	.short	0x0030
        /*0014*/ 	.byte	0x00, 0xf0, 0x11, 0x00


	//----- nvinfo : EIATTR_KPARAM_INFO
	.align		4
.L_756:
        /*0018*/ 	.byte	0x04, 0x17
        /*001a*/ 	.short	(.L_758 - .L_757)
.L_757:
        /*001c*/ 	.word	0x00000000
        /*0020*/ 	.short	0x0007
        /*0022*/ 	.short	0x002c
        /*0024*/ 	.byte	0x00, 0xf0, 0x11, 0x00


	//----- nvinfo : EIATTR_KPARAM_INFO
	.align		4
.L_758:
        /*0028*/ 	.byte	0x04, 0x17
        /*002a*/ 	.short	(.L_760 - .L_759)
.L_759:
        /*002c*/ 	.word	0x00000000
        /*0030*/ 	.short	0x0006
        /*0032*/ 	.short	0x0028
        /*0034*/ 	.byte	0x00, 0xf0, 0x05, 0x00


	//----- nvinfo : EIATTR_KPARAM_INFO
	.align		4
.L_760:
        /*0038*/ 	.byte	0x04, 0x17
        /*003a*/ 	.short	(.L_762 - .L_761)
.L_761:
        /*003c*/ 	.word	0x00000000
        /*0040*/ 	.short	0x0005
        /*0042*/ 	.short	0x0020
        /*0044*/ 	.byte	0x00, 0xf5, 0x21, 0x00


	//----- nvinfo : EIATTR_KPARAM_INFO
	.align		4
.L_762:
        /*0048*/ 	.byte	0x04, 0x17
        /*004a*/ 	.short	(.L_764 - .L_763)
.L_763:
        /*004c*/ 	.word	0x00000000
        /*0050*/ 	.short	0x0004
        /*0052*/ 	.short	0x001c
        /*0054*/ 	.byte	0x00, 0xf0, 0x11, 0x00


	//----- nvinfo : EIATTR_KPARAM_INFO
	.align		4
.L_764:
        /*0058*/ 	.byte	0x04, 0x17
        /*005a*/ 	.short	(.L_766 - .L_765)
.L_765:
        /*005c*/ 	.word	0x00000000
        /*0060*/ 	.short	0x0003
        /*0062*/ 	.short	0x0018
        /*0064*/ 	.byte	0x00, 0xf0, 0x11, 0x00


	//----- nvinfo : EIATTR_KPARAM_INFO
	.align		4
.L_766:
        /*0068*/ 	.byte	0x04, 0x17
        /*006a*/ 	.short	(.L_768 - .L_767)
.L_767:
        /*006c*/ 	.word	0x00000000
        /*0070*/ 	.short	0x0002
        /*0072*/ 	.short	0x0010
        /*0074*/ 	.byte	0x00, 0xf5, 0x21, 0x00


	//----- nvinfo : EIATTR_KPARAM_INFO
	.align		4
.L_768:
        /*0078*/ 	.byte	0x04, 0x17
        /*007a*/ 	.short	(.L_770 - .L_769)
.L_769:
        /*007c*/ 	.word	0x00000000
        /*0080*/ 	.short	0x0001
        /*0082*/ 	.short	0x0008
        /*0084*/ 	.byte	0x00, 0xf0, 0x21, 0x00


	//----- nvinfo : EIATTR_KPARAM_INFO
	.align		4
.L_770:
        /*0088*/ 	.byte	0x04, 0x17
        /*008a*/ 	.short	(.L_772 - .L_771)
.L_771:
        /*008c*/ 	.word	0x00000000
        /*0090*/ 	.short	0x0000
        /*0092*/ 	.short	0x0000
        /*0094*/ 	.byte	0x00, 0xf0, 0x05, 0x00


	//----- nvinfo : EIATTR_SPARSE_MMA_MASK
	.align		4
.L_772:
        /*0098*/ 	.byte	0x03, 0x50
        /*009a*/ 	.short	0x0000


	//----- nvinfo : EIATTR_MAXREG_COUNT
	.align		4
        /*009c*/ 	.byte	0x03, 0x1b
        /*009e*/ 	.short	0x00ff


	//----- nvinfo : EIATTR_MERCURY_ISA_VERSION
	.align		4
        /*00a0*/ 	.byte	0x03, 0x5f
        /*00a2*/ 	.short	0x0101


	//----- nvinfo : EIATTR_VRC_CTA_INIT_COUNT
	.align		4
        /*00a4*/ 	.byte	0x02, 0x4a
	.zero		1
	.zero		1


	//----- nvinfo : EIATTR_EXIT_INSTR_OFFSETS
	.align		4
        /*00a8*/ 	.byte	0x04, 0x1c
        /*00aa*/ 	.short	(.L_774 - .L_773)


	//   ....[0]....
.L_773:
        /*00ac*/ 	.word	0x00000070


	//   ....[1]....
        /*00b0*/ 	.word	0x000001e0


	//   ....[2]....
        /*00b4*/ 	.word	0x00000690


	//----- nvinfo : EIATTR_CRS_STACK_SIZE
	.align		4
.L_774:
        /*00b8*/ 	.byte	0x04, 0x1e
        /*00ba*/ 	.short	(.L_776 - .L_775)
.L_775:
        /*00bc*/ 	.word	0x00000000


	//----- nvinfo : EIATTR_CBANK_PARAM_SIZE
	.align		4
.L_776:
        /*00c0*/ 	.byte	0x03, 0x19
        /*00c2*/ 	.short	0x0034


	//----- nvinfo : EIATTR_PARAM_CBANK
	.align		4
        /*00c4*/ 	.byte	0x04, 0x0a
        /*00c6*/ 	.short	(.L_778 - .L_777)
	.align		4
.L_777:
        /*00c8*/ 	.word	index@(.nv.constant0._ZN3cub18CUB_300001_SM_10006detail10merge_sort30DeviceMergeSortPartitionKernelIN6thrust24THRUST_300001_SM_1000_NS6detail15normal_iteratorINS5_10device_ptrI5POINTEEEEj11POINTCmpLonS9_EEvbT_PT2_T0_SG_PSG_T1_SG_i)
        /*00cc*/ 	.short	0x0380
        /*00ce*/ 	.short	0x0034


	//----- nvinfo : EIATTR_SW_WAR
	.align		4
.L_778:
        /*00d0*/ 	.byte	0x04, 0x36
        /*00d2*/ 	.short	(.L_780 - .L_779)
.L_779:
        /*00d4*/ 	.word	0x00000008
.L_780:


//--------------------- .nv.info._ZN3cub18CUB_300001_SM_10006detail10merge_sort30DeviceMergeSortBlockSortKernelINS2_10policy_hubIN6thrust24THRUST_300001_SM_1000_NS6detail15normal_iteratorINS6_10device_ptrI5POINTEEEEE9Policy600ESC_PNS0_8NullTypeESC_SG_j11POINTCmpLonSA_SF_EEvbT0_T1_T2_T3_T4_PT6_PT7_T5_NS1_7vsmem_tE --------------------------
	.section	.nv.info._ZN3cub18CUB_300001_SM_10006detail10merge_sort30DeviceMergeSortBlockSortKernelINS2_10policy_hubIN6thrust24THRUST_300001_SM_1000_NS6detail15normal_iteratorINS6_10device_ptrI5POINTEEEEE9Policy600ESC_PNS0_8NullTypeESC_SG_j11POINTCmpLonSA_SF_EEvbT0_T1_T2_T3_T4_PT6_PT7_T5_NS1_7vsmem_tE,"",@"SHT_CUDA_INFO"
	.sectionflags	@""
	.align	4


	//----- nvinfo : EIATTR_CUDA_API_VERSION
	.align		4
        /*0000*/ 	.byte	0x04, 0x37
        /*0002*/ 	.short	(.L_782 - .L_781)
.L_781:
        /*0004*/ 	.word	0x00000082


	//----- nvinfo : EIATTR_KPARAM_INFO
	.align		4
.L_782:
        /*0008*/ 	.byte	0x04, 0x17
        /*000a*/ 	.short	(.L_784 - .L_783)
.L_783:
        /*000c*/ 	.word	0x00000000
        /*0010*/ 	.short	0x0009
        /*0012*/ 	.short	0x0048
        /*0014*/ 	.byte	0x00, 0xf0, 0x21, 0x00


	//----- nvinfo : EIATTR_KPARAM_INFO
	.align		4
.L_784:
        /*0018*/ 	.byte	0x04, 0x17
        /*001a*/ 	.short	(.L_786 - .L_785)
.L_785:
        /*001c*/ 	.word	0x00000000
        /*0020*/ 	.short	0x0008
        /*0022*/ 	.short	0x0040
        /*0024*/ 	.byte	0x00, 0xf0, 0x05, 0x00


	//----- nvinfo : EIATTR_KPARAM_INFO
	.align		4
.L_786:
        /*0028*/ 	.byte	0x04, 0x17
        /*002a*/ 	.short	(.L_788 - .L_787)
.L_787:
        /*002c*/ 	.word	0x00000000
        /*0030*/ 	.short	0x0007
        /*0032*/ 	.short	0x0038
        /*0034*/ 	.byte	0x00, 0xf5, 0x21, 0x00


	//----- nvinfo : EIATTR_KPARAM_INFO
	.align		4
.L_788:
        /*0038*/ 	.byte	0x04, 0x17
        /*003a*/ 	.short	(.L_790 - .L_789)
.L_789:
        /*003c*/ 	.word	0x00000000
        /*0040*/ 	.short	0x0006
        /*0042*/ 	.short	0x0030
        /*0044*/ 	.byte	0x00, 0xf5, 0x21, 0x00


	//----- nvinfo : EIATTR_KPARAM_INFO
	.align		4
.L_790:
        /*0048*/ 	.byte	0x04, 0x17
        /*004a*/ 	.short	(.L_792 - .L_791)
.L_791:
        /*004c*/ 	.word	0x00000000
        /*0050*/ 	.short	0x0005
        /*0052*/ 	.short	0x0028
        /*0054*/ 	.byte	0x00, 0xf0, 0x11, 0x00


	//----- nvinfo : EIATTR_KPARAM_INFO
	.align		4
.L_792:
        /*0058*/ 	.byte	0x04, 0x17
        /*005a*/ 	.short	(.L_794 - .L_793)
.L_793:
        /*005c*/ 	.word	0x00000000
        /*0060*/ 	.short	0x0004
        /*0062*/ 	.short	0x0020
        /*0064*/ 	.byte	0x00, 0xf5, 0x21, 0x00


	//----- nvinfo : EIATTR_KPARAM_INFO
	.align		4
.L_794:
        /*0068*/ 	.byte	0x04, 0x17
        /*006a*/ 	.short	(.L_796 - .L_795)
.L_795:
        /*006c*/ 	.word	0x00000000
        /*0070*/ 	.short	0x0003
        /*0072*/ 	.short	0x0018
        /*0074*/ 	.byte	0x00, 0xf0, 0x21, 0x00


	//----- nvinfo : EIATTR_KPARAM_INFO
	.align		4
.L_796:
        /*0078*/ 	.byte	0x04, 0x17
        /*007a*/ 	.short	(.L_798 - .L_797)
.L_797:
        /*007c*/ 	.word	0x00000000
        /*0080*/ 	.short	0x0002
        /*0082*/ 	.short	0x0010
        /*0084*/ 	.byte	0x00, 0xf5, 0x21, 0x00


	//----- nvinfo : EIATTR_KPARAM_INFO
	.align		4
.L_798:
        /*0088*/ 	.byte	0x04, 0x17
        /*008a*/ 	.short	(.L_800 - .L_799)
.L_799:
        /*008c*/ 	.word	0x00000000
        /*0090*/ 	.short	0x0001
        /*0092*/ 	.short	0x0008
        /*0094*/ 	.byte	0x00, 0xf0, 0x21, 0x00


	//----- nvinfo : EIATTR_KPARAM_INFO
	.align		4
.L_800:
        /*0098*/ 	.byte	0x04, 0x17
        /*009a*/ 	.short	(.L_802 - .L_801)
.L_801:
        /*009c*/ 	.word	0x00000000
        /*00a0*/ 	.short	0x0000
        /*00a2*/ 	.short	0x0000
        /*00a4*/ 	.byte	0x00, 0xf0, 0x05, 0x00


	//----- nvinfo : EIATTR_SPARSE_MMA_MASK
	.align		4
.L_802:
        /*00a8*/ 	.byte	0x03, 0x50
        /*00aa*/ 	.short	0x0000


	//----- nvinfo : EIATTR_MAXREG_COUNT
	.align		4
        /*00ac*/ 	.byte	0x03, 0x1b
        /*00ae*/ 	.short	0x00ff


	//----- nvinfo : EIATTR_NUM_BARRIERS
	.align		4
        /*00b0*/ 	.byte	0x02, 0x4c
        /*00b2*/ 	.byte	0x01
	.zero		1


	//----- nvinfo : EIATTR_MERCURY_ISA_VERSION
	.align		4
        /*00b4*/ 	.byte	0x03, 0x5f
        /*00b6*/ 	.short	0x0101


	//----- nvinfo : EIATTR_UNUSED_LOAD_BYTE_OFFSET
	.align		4
        /*00b8*/ 	.byte	0x04, 0x44
        /*00ba*/ 	.short	(.L_804 - .L_803)


	//   ....[0]....
.L_803:
        /*00bc*/ 	.word	0x00000270
        /*00c0*/ 	.word	0x00000fff


	//   ....[1]....
        /*00c4*/ 	.word	0x00000ae0
        /*00c8*/ 	.word	0x0000000f


	//   ....[2]....
        /*00cc*/ 	.word	0x00000b60
        /*00d0*/ 	.word	0x0000000f


	//   ....[3]....
        /*00d4*/ 	.word	0x00001080
        /*00d8*/ 	.word	0x00000fff


	//----- nvinfo : EIATTR_COOP_GROUP_MASK_REGIDS
	.align		4
.L_804:
        /*00dc*/ 	.byte	0x04, 0x29
        /*00de*/ 	.short	(.L_806 - .L_805)


	//   ....[0]....
.L_805:
        /*00e0*/ 	.word	0xffffffff


	//   ....[1]....
        /*00e4*/ 	.word	0xffffffff


	//   ....[2]....
        /*00e8*/ 	.word	0xffffffff


	//   ....[3]....
        /*00ec*/ 	.word	0xffffffff


	//   ....[4]....
        /*00f0*/ 	.word	0xffffffff


	//   ....[5]....
        /*00f4*/ 	.word	0xffffffff


	//----- nvinfo : EIATTR_COOP_GROUP_INSTR_OFFSETS
	.align		4
.L_806:
        /*00f8*/ 	.byte	0x04, 0x28
        /*00fa*/ 	.short	(.L_808 - .L_807)


	//   ....[0]....
.L_807:
        /*00fc*/ 	.word	0x00000260


	//   ....[1]....
        /*0100*/ 	.word	0x00000ad0


	//   ....[2]....
        /*0104*/ 	.word	0x00000cb0


	//   ....[3]....
        /*0108*/ 	.word	0x00001070


	//   ....[4]....
        /*010c*/ 	.word	0x000019e0


	//   ....[5]....
        /*0110*/ 	.word	0x00001c70


	//----- nvinfo : EIATTR_VRC_CTA_INIT_COUNT
	.align		4
.L_808:
        /*0114*/ 	.byte	0x02, 0x4a
	.zero		1
	.zero		1


	//----- nvinfo : EIATTR_EXIT_INSTR_OFFSETS
	.align		4
        /*0118*/ 	.byte	0x04, 0x1c
        /*011a*/ 	.short	(.L_810 - .L_809)


	//   ....[0]....
.L_809:
        /*011c*/ 	.word	0x00000c30


	//   ....[1]....
        /*0120*/ 	.word	0x00000db0


	//   ....[2]....
        /*0124*/ 	.word	0x00001b90


	//   ....[3]....
        /*0128*/ 	.word	0x00001bd0


	//   ....[4]....
        /*012c*/ 	.word	0x00001dd0


	//   ....[5]....
        /*0130*/ 	.word	0x00001e10


	//----- nvinfo : EIATTR_MAX_THREADS
	.align		4
.L_810:
        /*0134*/ 	.byte	0x04, 0x05
        /*0136*/ 	.short	(.L_812 - .L_811)
.L_811:
        /*0138*/ 	.word	0x00000100
        /*013c*/ 	.word	0x00000001
        /*0140*/ 	.word	0x00000001


	//----- nvinfo : EIATTR_CRS_STACK_SIZE
	.align		4
.L_812:
        /*0144*/ 	.byte	0x04, 0x1e
        /*0146*/ 	.short	(.L_814 - .L_813)
.L_813:
        /*0148*/ 	.word	0x00000000


	//----- nvinfo : EIATTR_CBANK_PARAM_SIZE
	.align		4
.L_814:
        /*014c*/ 	.byte	0x03, 0x19
        /*014e*/ 	.short	0x0050


	//----- nvinfo : EIATTR_PARAM_CBANK
	.align		4
        /*0150*/ 	.byte	0x04, 0x0a
        /*0152*/ 	.short	(.L_816 - .L_815)
	.align		4
.L_815:
        /*0154*/ 	.word	index@(.nv.constant0._ZN3cub18CUB_300001_SM_10006detail10merge_sort30DeviceMergeSortBlockSortKernelINS2_10policy_hubIN6thrust24THRUST_300001_SM_1000_NS6detail15normal_iteratorINS6_10device_ptrI5POINTEEEEE9Policy600ESC_PNS0_8NullTypeESC_SG_j11POINTCmpLonSA_SF_EEvbT0_T1_T2_T3_T4_PT6_PT7_T5_NS1_7vsmem_tE)
        /*0158*/ 	.short	0x0380
        /*015a*/ 	.short	0x0050


	//----- nvinfo : EIATTR_SW_WAR
	.align		4
.L_816:
        /*015c*/ 	.byte	0x04, 0x36
        /*015e*/ 	.short	(.L_818 - .L_817)
.L_817:
        /*0160*/ 	.word	0x00000008
.L_818:


//--------------------- .nv.info._ZN3cub18CUB_300001_SM_10006detail10merge_sort26DeviceMergeSortMergeKernelINS2_10policy_hubIN6thrust24THRUST_300001_SM_1000_NS6detail15normal_iteratorINS6_10device_ptrI5POINTEEEEE9Policy600ESC_PNS0_8NullTypeESC_SG_m12POINTCmpDateSA_SF_EEvbT2_T3_T4_PT6_PT7_T5_PSK_SK_NS1_7vsmem_tE --------------------------
	.section	.nv.info._ZN3cub18CUB_300001_SM_10006detail10merge_sort26DeviceMergeSortMergeKernelINS2_10policy_hubIN6thrust24THRUST_300001_SM_1000_NS6detail15normal_iteratorINS6_10device_ptrI5POINTEEEEE9Policy600ESC_PNS0_8NullTypeESC_SG_m12POINTCmpDateSA_SF_EEvbT2_T3_T4_PT6_PT7_T5_PSK_SK_NS1_7vsmem_tE,"",@"SHT_CUDA_INFO"
	.sectionflags	@""
	.align	4


	//----- nvinfo : EIATTR_CUDA_API_VERSION
	.align		4
        /*0000*/ 	.byte	0x04, 0x37
        /*0002*/ 	.short	(.L_820 - .L_819)
.L_819:
        /*0004*/ 	.word	0x00000082


	//----- nvinfo : EIATTR_KPARAM_INFO
	.align		4
.L_820:
        /*0008*/ 	.byte	0x04, 0x17
        /*000a*/ 	.short	(.L_822 - .L_821)
.L_821:
        /*000c*/ 	.word	0x00000000
        /*0010*/ 	.short	0x0009
        /*0012*/ 	.short	0x0048
        /*0014*/ 	.byte	0x00, 0xf0, 0x21, 0x00


	//----- nvinfo : EIATTR_KPARAM_INFO
	.align		4
.L_822:
        /*0018*/ 	.byte	0x04, 0x17
        /*001a*/ 	.short	(.L_824 - .L_823)
.L_823:
        /*001c*/ 	.word	0x00000000
        /*0020*/ 	.short	0x0008
        /*0022*/ 	.short	0x0040
        /*0024*/ 	.byte	0x00, 0xf0, 0x21, 0x00


	//----- nvinfo : EIATTR_KPARAM_INFO
	.align		4
.L_824:
        /*0028*/ 	.byte	0x04, 0x17
        /*002a*/ 	.short	(.L_826 - .L_825)
.L_825:
        /*002c*/ 	.word	0x00000000
        /*0030*/ 	.short	0x0007
        /*0032*/ 	.short	0x0038
        /*0034*/ 	.byte	0x00, 0xf5, 0x21, 0x00


	//----- nvinfo : EIATTR_KPARAM_INFO
	.align		4
.L_826:
        /*0038*/ 	.byte	0x04, 0x17
        /*003a*/ 	.short	(.L_828 - .L_827)
.L_827:
        /*003c*/ 	.word	0x00000000
        /*0040*/ 	.short	0x0006
        /*0042*/ 	.short	0x0030
        /*0044*/ 	.byte	0x00, 0xf0, 0x05, 0x00


	//----- nvinfo : EIATTR_KPARAM_INFO
	.align		4
.L_828:
        /*0048*/ 	.byte	0x04, 0x17
        /*004a*/ 	.short	(.L_830 - .L_829)
.L_829:
        /*004c*/ 	.word	0x00000000
        /*0050*/ 	.short	0x0005
        /*0052*/ 	.short	0x0028
        /*0054*/ 	.byte	0x00, 0xf5, 0x21, 0x00


	//----- nvinfo : EIATTR_KPARAM_INFO
	.align		4
.L_830:
        /*0058*/ 	.byte	0x04, 0x17
        /*005a*/ 	.short	(.L_832 - .L_831)
.L_831:
        /*005c*/ 	.word	0x00000000
        /*0060*/ 	.short	0x0004
        /*0062*/ 	.short	0x0020
        /*0064*/ 	.byte	0x00, 0xf5, 0x21, 0x00


	//----- nvinfo : EIATTR_KPARAM_INFO
	.align		4
.L_832:
        /*0068*/ 	.byte	0x04, 0x17
        /*006a*/ 	.short	(.L_834 - .L_833)
.L_833:
        /*006c*/ 	.word	0x00000000
        /*0070*/ 	.short	0x0003
        /*0072*/ 	.short	0x0018
        /*0074*/ 	.byte	0x00, 0xf0, 0x21, 0x00


	//----- nvinfo : EIATTR_KPARAM_INFO
	.align		4
.L_834:
        /*0078*/ 	.byte	0x04, 0x17
        /*007a*/ 	.short	(.L_836 - .L_835)
.L_835:
        /*007c*/ 	.word	0x00000000
        /*0080*/ 	.short	0x0002
        /*0082*/ 	.short	0x0010
        /*0084*/ 	.byte	0x00, 0xf5, 0x21, 0x00


	//----- nvinfo : EIATTR_KPARAM_INFO
	.align		4
.L_836:
        /*0088*/ 	.byte	0x04, 0x17
        /*008a*/ 	.short	(.L_838 - .L_837)
.L_837:
        /*008c*/ 	.word	0x00000000
        /*0090*/ 	.short	0x0001
        /*0092*/ 	.short	0x0008
        /*0094*/ 	.byte	0x00, 0xf0, 0x21, 0x00


	//----- nvinfo : EIATTR_KPARAM_INFO
	.align		4
.L_838:
        /*0098*/ 	.byte	0x04, 0x17
        /*009a*/ 	.short	(.L_840 - .L_839)
.L_839:
        /*009c*/ 	.word	0x00000000
        /*00a0*/ 	.short	0x0000
        /*00a2*/ 	.short	0x0000
        /*00a4*/ 	.byte	0x00, 0xf0, 0x05, 0x00


	//----- nvinfo : EIATTR_SPARSE_MMA_MASK
	.align		4
.L_840:
        /*00a8*/ 	.byte	0x03, 0x50
        /*00aa*/ 	.short	0x0000


	//----- nvinfo : EIATTR_MAXREG_COUNT
	.align		4
        /*00ac*/ 	.byte	0x03, 0x1b
        /*00ae*/ 	.short	0x00ff


	//----- nvinfo : EIATTR_NUM_BARRIERS
	.align		4
        /*00b0*/ 	.byte	0x02, 0x4c
        /*00b2*/ 	.byte	0x01
	.zero		1


	//----- nvinfo : EIATTR_MERCURY_ISA_VERSION
	.align		4
        /*00b4*/ 	.byte	0x03, 0x5f
        /*00b6*/ 	.short	0x0101


	//----- nvinfo : EIATTR_UNUSED_LOAD_BYTE_OFFSET
	.align		4
        /*00b8*/ 	.byte	0x04, 0x44
        /*00ba*/ 	.short	(.L_842 - .L_841)


	//   ....[0]....
.L_841:
        /*00bc*/ 	.word	0x00001080
        /*00c0*/ 	.word	0x0000000f


	//   ....[1]....
        /*00c4*/ 	.word	0x000010f0
        /*00c8*/ 	.word	0x0000000f


	//----- nvinfo : EIATTR_COOP_GROUP_MASK_REGIDS
	.align		4
.L_842:
        /*00cc*/ 	.byte	0x04, 0x29
        /*00ce*/ 	.short	(.L_844 - .L_843)


	//   ....[0]....
.L_843:
        /*00d0*/ 	.word	0xffffffff


	//   ....[1]....
        /*00d4*/ 	.word	0xffffffff


	//   ....[2]....
        /*00d8*/ 	.word	0xffffffff


	//   ....[3]....
        /*00dc*/ 	.word	0xffffffff


	//----- nvinfo : EIATTR_COOP_GROUP_INSTR_OFFSETS
	.align		4
.L_844:
        /*00e0*/ 	.byte	0x04, 0x28
        /*00e2*/ 	.short	(.L_846 - .L_845)


	//   ....[0]....
.L_845:
        /*00e4*/ 	.word	0x00000e60


	//   ....[1]....
        /*00e8*/ 	.word	0x00001070


	//   ....[2]....
        /*00ec*/ 	.word	0x00002050


	//   ....[3]....
        /*00f0*/ 	.word	0x000022f0


	//----- nvinfo : EIATTR_VRC_CTA_INIT_COUNT
	.align		4
.L_846:
        /*00f4*/ 	.byte	0x02, 0x4a
	.zero		1
	.zero		1


	//----- nvinfo : EIATTR_EXIT_INSTR_OFFSETS
	.align		4
        /*00f8*/ 	.byte	0x04, 0x1c
        /*00fa*/ 	.short	(.L_848 - .L_847)


	//   ....[0]....
.L_847:
        /*00fc*/ 	.word	0x00000f90


	//   ....[1]....
        /*0100*/ 	.word	0x000011c0


	//   ....[2]....
        /*0104*/ 	.word	0x000021d0


	//   ....[3]....
        /*0108*/ 	.word	0x00002210


	//   ....[4]....
        /*010c*/ 	.word	0x00002490


	//   ....[5]....
        /*0110*/ 	.word	0x000024d0


	//----- nvinfo : EIATTR_MAX_THREADS
	.align		4
.L_848:
        /*0114*/ 	.byte	0x04, 0x05
        /*0116*/ 	.short	(.L_850 - .L_849)
.L_849:
        /*0118*/ 	.word	0x00000100
        /*011c*/ 	.word	0x00000001
        /*0120*/ 	.word	0x00000001


	//----- nvinfo : EIATTR_CRS_STACK_SIZE
	.align		4
.L_850:
        /*0124*/ 	.byte	0x04, 0x1e
        /*0126*/ 	.short	(.L_852 - .L_851)
.L_851:
        /*0128*/ 	.word	0x00000000


	//----- nvinfo : EIATTR_CBANK_PARAM_SIZE
	.align		4
.L_852:
        /*012c*/ 	.byte	0x03, 0x19
        /*012e*/ 	.short	0x0050


	//----- nvinfo : EIATTR_PARAM_CBANK
	.align		4
        /*0130*/ 	.byte	0x04, 0x0a
        /*0132*/ 	.short	(.L_854 - .L_853)
	.align		4
.L_853:
        /*0134*/ 	.word	index@(.nv.constant0._ZN3cub18CUB_300001_SM_10006detail10merge_sort26DeviceMergeSortMergeKernelINS2_10policy_hubIN6thrust24THRUST_300001_SM_1000_NS6detail15normal_iteratorINS6_10device_ptrI5POINTEEEEE9Policy600ESC_PNS0_8NullTypeESC_SG_m12POINTCmpDateSA_SF_EEvbT2_T3_T4_PT6_PT7_T5_PSK_SK_NS1_7vsmem_tE)
        /*0138*/ 	.short	0x0380
        /*013a*/ 	.short	0x0050


	//----- nvinfo : EIATTR_SW_WAR
	.align		4
.L_854:
        /*013c*/ 	.byte	0x04, 0x36
        /*013e*/ 	.short	(.L_856 - .L_855)
.L_855:
        /*0140*/ 	.word	0x00000008
.L_856:


//--------------------- .nv.info._ZN3cub18CUB_300001_SM_10006detail10merge_sort30DeviceMergeSortPartitionKernelIN6thrust24THRUST_300001_SM_1000_NS6detail15normal_iteratorINS5_10device_ptrI5POINTEEEEm12POINTCmpDateS9_EEvbT_PT2_T0_SG_PSG_T1_SG_i --------------------------
	.section	.nv.info._ZN3cub18CUB_300001_SM_10006detail10merge_sort30DeviceMergeSortPartitionKernelIN6thrust24THRUST_300001_SM_1000_NS6detail15normal_iteratorINS5_10device_ptrI5POINTEEEEm12POINTCmpDateS9_EEvbT_PT2_T0_SG_PSG_T1_SG_i,"",@"SHT_CUDA_INFO"
	.sectionflags	@""
	.align	4


	//----- nvinfo : EIATTR_CUDA_API_VERSION
	.align		4
        /*0000*/ 	.byte	0x04, 0x37
        /*0002*/ 	.short	(.L_858 - .L_857)
.L_857:
        /*0004*/ 	.word	0x00000082


	//----- nvinfo : EIATTR_KPARAM_INFO
	.align		4
.L_858:
        /*0008*/ 	.byte	0x04, 0x17
        /*000a*/ 	.short	(.L_860 - .L_859)
.L_859:
        /*000c*/ 	.word	0x00000000
        /*0010*/ 	.short	0x0008
        /*0012*/ 	.short	0x0040
        /*0014*/ 	.byte	0x00, 0xf0, 0x11, 0x00


	//----- nvinfo : EIATTR_KPARAM_INFO
	.align		4
.L_860:
        /*0018*/ 	.byte	0x04, 0x17
        /*001a*/ 	.short	(.L_862 - .L_861)
.L_861:
        /*001c*/ 	.word	0x00000000
        /*0020*/ 	.short	0x0007
        /*0022*/ 	.short	0x0038
        /*0024*/ 	.byte	0x00, 0xf0, 0x21, 0x00


	//----- nvinfo : EIATTR_KPARAM_INFO
	.align		4
.L_862:
        /*0028*/ 	.byte	0x04, 0x17
        /*002a*/ 	.short	(.L_864 - .L_863)
.L_863:
        /*002c*/ 	.word	0x00000000
        /*0030*/ 	.short	0x0006
        /*0032*/ 	.short	0x0030
        /*0034*/ 	.byte	0x00, 0xf0, 0x05, 0x00


	//----- nvinfo : EIATTR_KPARAM_INFO
	.align		4
.L_864:
        /*0038*/ 	.byte	0x04, 0x17
        /*003a*/ 	.short	(.L_866 - .L_865)
.L_865:
        /*003c*/ 	.word	0x00000000
        /*0040*/ 	.short	0x0005
        /*0042*/ 	.short	0x0028
        /*0044*/ 	.byte	0x00, 0xf5, 0x21, 0x00


	//----- nvinfo : EIATTR_KPARAM_INFO
	.align		4
.L_866:
        /*0048*/ 	.byte	0x04, 0x17
        /*004a*/ 	.short	(.L_868 - .L_867)
.L_867:
        /*004c*/ 	.word	0x00000000
        /*0050*/ 	.short	0x0004
        /*0052*/ 	.short	0x0020
        /*0054*/ 	.byte	0x00, 0xf0, 0x21, 0x00


	//----- nvinfo : EIATTR_KPARAM_INFO
	.align		4
.L_868:
        /*0058*/ 	.byte	0x04, 0x17
        /*005a*/ 	.short	(.L_870 - .L_869)
.L_869:
        /*005c*/ 	.word	0x00000000
        /*0060*/ 	.short	0x0003
        /*0062*/ 	.short	0x0018
        /*0064*/ 	.byte	0x00, 0xf0, 0x21, 0x00


	//----- nvinfo : EIATTR_KPARAM_INFO
	.align		4
.L_870:
        /*0068*/ 	.byte	0x04, 0x17
        /*006a*/ 	.short	(.L_872 - .L_871)
.L_871:
        /*006c*/ 	.word	0x00000000
        /*0070*/ 	.short	0x0002
        /*0072*/ 	.short	0x0010
        /*0074*/ 	.byte	0x00, 0xf5, 0x21, 0x00


	//----- nvinfo : EIATTR_KPARAM_INFO
	.align		4
.L_872:
        /*0078*/ 	.byte	0x04, 0x17
        /*007a*/ 	.short	(.L_874 - .L_873)
.L_873:
        /*007c*/ 	.word	0x00000000
        /*0080*/ 	.short	0x0001
        /*0082*/ 	.short	0x0008
        /*0084*/ 	.byte	0x00, 0xf0, 0x21, 0x00


	//----- nvinfo : EIATTR_KPARAM_INFO
	.align		4
.L_874:
        /*0088*/ 	.byte	0x04, 0x17
        /*008a*/ 	.short	(.L_876 - .L_875)
.L_875:
        /*008c*/ 	.word	0x00000000
        /*0090*/ 	.short	0x0000
        /*0092*/ 	.short	0x0000
        /*0094*/ 	.byte	0x00, 0xf0, 0x05, 0x00


	//----- nvinfo : EIATTR_SPARSE_MMA_MASK
	.align		4
.L_876:
        /*0098*/ 	.byte	0x03, 0x50
        /*009a*/ 	.short	0x0000


	//----- nvinfo : EIATTR_MAXREG_COUNT
	.align		4
        /*009c*/ 	.byte	0x03, 0x1b
        /*009e*/ 	.short	0x00ff


	//----- nvinfo : EIATTR_MERCURY_ISA_VERSION
	.align		4
        /*00a0*/ 	.byte	0x03, 0x5f
        /*00a2*/ 	.short	0x0101


	//----- nvinfo : EIATTR_VRC_CTA_INIT_COUNT
	.align		4
        /*00a4*/ 	.byte	0x02, 0x4a
	.zero		1
	.zero		1


	//----- nvinfo : EIATTR_EXIT_INSTR_OFFSETS
	.align		4
        /*00a8*/ 	.byte	0x04, 0x1c
        /*00aa*/ 	.short	(.L_878 - .L_877)


	//   ....[0]....
.L_877:
        /*00ac*/ 	.word	0x00000080


	//   ....[1]....
        /*00b0*/ 	.word	0x000003d0


	//   ....[2]....
        /*00b4*/ 	.word	0x00000c10


	//----- nvinfo : EIATTR_CRS_STACK_SIZE
	.align		4
.L_878:
        /*00b8*/ 	.byte	0x04, 0x1e
        /*00ba*/ 	.short	(.L_880 - .L_879)
.L_879:
        /*00bc*/ 	.word	0x00000000


	//----- nvinfo : EIATTR_CBANK_PARAM_SIZE
	.align		4
.L_880:
        /*00c0*/ 	.byte	0x03, 0x19
        /*00c2*/ 	.short	0x0044


	//----- nvinfo : EIATTR_PARAM_CBANK
	.align		4
        /*00c4*/ 	.byte	0x04, 0x0a
        /*00c6*/ 	.short	(.L_882 - .L_881)
	.align		4
.L_881:
        /*00c8*/ 	.word	index@(.nv.constant0._ZN3cub18CUB_300001_SM_10006detail10merge_sort30DeviceMergeSortPartitionKernelIN6thrust24THRUST_300001_SM_1000_NS6detail15normal_iteratorINS5_10device_ptrI5POINTEEEEm12POINTCmpDateS9_EEvbT_PT2_T0_SG_PSG_T1_SG_i)
        /*00cc*/ 	.short	0x0380
        /*00ce*/ 	.short	0x0044


	//----- nvinfo : EIATTR_SW_WAR
	.align		4
.L_882:
        /*00d0*/ 	.byte	0x04, 0x36
        /*00d2*/ 	.short	(.L_884 - .L_883)
.L_883:
        /*00d4*/ 	.word	0x00000008
.L_884:


//--------------------- .nv.info._ZN3cub18CUB_300001_SM_10006detail10merge_sort30DeviceMergeSortBlockSortKernelINS2_10policy_hubIN6thrust24THRUST_300001_SM_1000_NS6detail15normal_iteratorINS6_10device_ptrI5POINTEEEEE9Policy600ESC_PNS0_8NullTypeESC_SG_m12POINTCmpDateSA_SF_EEvbT0_T1_T2_T3_T4_PT6_PT7_T5_NS1_7vsmem_tE --------------------------
	.section	.nv.info._ZN3cub18CUB_300001_SM_10006detail10merge_sort30DeviceMergeSortBlockSortKernelINS2_10policy_hubIN6thrust24THRUST_300001_SM_1000_NS6detail15normal_iteratorINS6_10device_ptrI5POINTEEEEE9Policy600ESC_PNS0_8NullTypeESC_SG_m12POINTCmpDateSA_SF_EEvbT0_T1_T2_T3_T4_PT6_PT7_T5_NS1_7vsmem_tE,"",@"SHT_CUDA_INFO"
	.sectionflags	@""
	.align	4


	//----- nvinfo : EIATTR_CUDA_API_VERSION
	.align		4
        /*0000*/ 	.byte	0x04, 0x37
        /*0002*/ 	.short	(.L_886 - .L_885)
.L_885:
        /*0004*/ 	.word	0x00000082


	//----- nvinfo : EIATTR_KPARAM_INFO
	.align		4
.L_886:
        /*0008*/ 	.byte	0x04, 0x17
        /*000a*/ 	.short	(.L_888 - .L_887)
.L_887:
        /*000c*/ 	.word	0x00000000
        /*0010*/ 	.short	0x0009
        /*0012*/ 	.short	0x0048
        /*0014*/ 	.byte	0x00, 0xf0, 0x21, 0x00


	//----- nvinfo : EIATTR_KPARAM_INFO
	.align		4
.L_888:
        /*0018*/ 	.byte	0x04, 0x17
        /*001a*/ 	.short	(.L_890 - .L_889)
.L_889:
        /*001c*/ 	.word	0x00000000
        /*0020*/ 	.short	0x0008
        /*0022*/ 	.short	0x0040
        /*0024*/ 	.byte	0x00, 0xf0, 0x05, 0x00


	//----- nvinfo : EIATTR_KPARAM_INFO
	.align		4
.L_890:
        /*0028*/ 	.byte	0x04, 0x17
        /*002a*/ 	.short	(.L_892 - .L_891)
.L_891:
        /*002c*/ 	.word	0x00000000
        /*0030*/ 	.short	0x0007
        /*0032*/ 	.short	0x0038
        /*0034*/ 	.byte	0x00, 0xf5, 0x21, 0x00


	//----- nvinfo : EIATTR_KPARAM_INFO
	.align		4
.L_892:
        /*0038*/ 	.byte	0x04, 0x17
        /*003a*/ 	.short	(.L_894 - .L_893)
.L_893:
        /*003c*/ 	.word	0x00000000
        /*0040*/ 	.short	0x0006
        /*0042*/ 	.short	0x0030
        /*0044*/ 	.byte	0x00, 0xf5, 0x21, 0x00


	//----- nvinfo : EIATTR_KPARAM_INFO
	.align		4
.L_894:
        /*0048*/ 	.byte	0x04, 0x17
        /*004a*/ 	.short	(.L_896 - .L_895)
.L_895:
        /*004c*/ 	.word	0x00000000
        /*0050*/ 	.short	0x0005
        /*0052*/ 	.short	0x0028
        /*0054*/ 	.byte	0x00, 0xf0, 0x21, 0x00


	//----- nvinfo : EIATTR_KPARAM_INFO
	.align		4
.L_896:
        /*0058*/ 	.byte	0x04, 0x17
        /*005a*/ 	.short	(.L_898 - .L_897)
.L_897:
        /*005c*/ 	.word	0x00000000
        /*0060*/ 	.short	0x0004
        /*0062*/ 	.short	0x0020
        /*0064*/ 	.byte	0x00, 0xf5, 0x21, 0x00


	//----- nvinfo : EIATTR_KPARAM_INFO
	.align		4
.L_898:
        /*0068*/ 	.byte	0x04, 0x17
        /*006a*/ 	.short	(.L_900 - .L_899)
.L_899:
        /*006c*/ 	.word	0x00000000
        /*0070*/ 	.short	0x0003
        /*0072*/ 	.short	0x0018
        /*0074*/ 	.byte	0x00, 0xf0, 0x21, 0x00


	//----- nvinfo : EIATTR_KPARAM_INFO
	.align		4
.L_900:
        /*0078*/ 	.byte	0x04, 0x17
        /*007a*/ 	.short	(.L_902 - .L_901)
.L_901:
        /*007c*/ 	.word	0x00000000
        /*0080*/ 	.short	0x0002
        /*0082*/ 	.short	0x0010
        /*0084*/ 	.byte	0x00, 0xf5, 0x21, 0x00


	//----- nvinfo : EIATTR_KPARAM_INFO
	.align		4
.L_902:
        /*0088*/ 	.byte	0x04, 0x17
        /*008a*/ 	.short	(.L_904 - .L_903)
.L_903:
        /*008c*/ 	.word	0x00000000
        /*0090*/ 	.short	0x0001
        /*0092*/ 	.short	0x0008
        /*0094*/ 	.byte	0x00, 0xf0, 0x21, 0x00


	//----- nvinfo : EIATTR_KPARAM_INFO
	.align		4
.L_904:
        /*0098*/ 	.byte	0x04, 0x17
        /*009a*/ 	.short	(.L_906 - .L_905)
.L_905:
        /*009c*/ 	.word	0x00000000
        /*00a0*/ 	.short	0x0000
        /*00a2*/ 	.short	0x0000
        /*00a4*/ 	.byte	0x00, 0xf0, 0x05, 0x00


	//----- nvinfo : EIATTR_SPARSE_MMA_MASK
	.align		4
.L_906:
        /*00a8*/ 	.byte	0x03, 0x50
        /*00aa*/ 	.short	0x0000


	//----- nvinfo : EIATTR_MAXREG_COUNT
	.align		4
        /*00ac*/ 	.byte	0x03, 0x1b
        /*00ae*/ 	.short	0x00ff


	//----- nvinfo : EIATTR_NUM_BARRIERS
	.align		4
        /*00b0*/ 	.byte	0x02, 0x4c
        /*00b2*/ 	.byte	0x01
	.zero		1


	//----- nvinfo : EIATTR_MERCURY_ISA_VERSION
	.align		4
        /*00b4*/ 	.byte	0x03, 0x5f
        /*00b6*/ 	.short	0x0101


	//----- nvinfo : EIATTR_UNUSED_LOAD_BYTE_OFFSET
	.align		4
        /*00b8*/ 	.byte	0x04, 0x44
        /*00ba*/ 	.short	(.L_908 - .L_907)


	//   ....[0]....
.L_907:
        /*00bc*/ 	.word	0x000002a0
        /*00c0*/ 	.word	0x00000fff


	//   ....[1]....
        /*00c4*/ 	.word	0x00000b30
        /*00c8*/ 	.word	0x0000000f


	//   ....[2]....
        /*00cc*/ 	.word	0x00000ba0
        /*00d0*/ 	.word	0x0000000f


	//   ....[3]....
        /*00d4*/ 	.word	0x00001100
        /*00d8*/ 	.word	0x00000fff


	//----- nvinfo : EIATTR_COOP_GROUP_MASK_REGIDS
	.align		4
.L_908:
        /*00dc*/ 	.byte	0x04, 0x29
        /*00de*/ 	.short	(.L_910 - .L_909)


	//   ....[0]....
.L_909:
        /*00e0*/ 	.word	0xffffffff


	//   ....[1]....
        /*00e4*/ 	.word	0xffffffff


	//   ....[2]....
        /*00e8*/ 	.word	0xffffffff


	//   ....[3]....
        /*00ec*/ 	.word	0xffffffff


	//   ....[4]....
        /*00f0*/ 	.word	0xffffffff


	//   ....[5]....
        /*00f4*/ 	.word	0xffffffff


	//----- nvinfo : EIATTR_COOP_GROUP_INSTR_OFFSETS
	.align		4
.L_910:
        /*00f8*/ 	.byte	0x04, 0x28
        /*00fa*/ 	.short	(.L_912 - .L_911)


	//   ....[0]....
.L_911:
        /*00fc*/ 	.word	0x00000290


	//   ....[1]....
        /*0100*/ 	.word	0x00000b20


	//   ....[2]....
        /*0104*/ 	.word	0x00000d00


	//   ....[3]....
        /*0108*/ 	.word	0x000010f0


	//   ....[4]....
        /*010c*/ 	.word	0x00001ac0


	//   ....[5]....
        /*0110*/ 	.word	0x00001d70


	//----- nvinfo : EIATTR_VRC_CTA_INIT_COUNT
	.align		4
.L_912:
        /*0114*/ 	.byte	0x02, 0x4a
	.zero		1
	.zero		1


	//----- nvinfo : EIATTR_EXIT_INSTR_OFFSETS
	.align		4
        /*0118*/ 	.byte	0x04, 0x1c
        /*011a*/ 	.short	(.L_914 - .L_913)


	//   ....[0]....
.L_913:
        /*011c*/ 	.word	0x00000c80


	//   ....[1]....
        /*0120*/ 	.word	0x00000e00


	//   ....[2]....
        /*0124*/ 	.word	0x00001c70


	//   ....[3]....
        /*0128*/ 	.word	0x00001cb0


	//   ....[4]....
        /*012c*/ 	.word	0x00001eb0


	//   ....[5]....
        /*0130*/ 	.word	0x00001ef0


	//----- nvinfo : EIATTR_MAX_THREADS
	.align		4
.L_914:
        /*0134*/ 	.byte	0x04, 0x05
        /*0136*/ 	.short	(.L_916 - .L_915)
.L_915:
        /*0138*/ 	.word	0x00000100
        /*013c*/ 	.word	0x00000001
        /*0140*/ 	.word	0x00000001


	//----- nvinfo : EIATTR_CRS_STACK_SIZE
	.align		4
.L_916:
        /*0144*/ 	.byte	0x04, 0x1e
        /*0146*/ 	.short	(.L_918 - .L_917)
.L_917:
        /*0148*/ 	.word	0x00000000


	//----- nvinfo : EIATTR_CBANK_PARAM_SIZE
	.align		4
.L_918:
        /*014c*/ 	.byte	0x03, 0x19
        /*014e*/ 	.short	0x0050


	//----- nvinfo : EIATTR_PARAM_CBANK
	.align		4
        /*0150*/ 	.byte	0x04, 0x0a
        /*0152*/ 	.short	(.L_920 - .L_919)
	.align		4
.L_919:
        /*0154*/ 	.word	index@(.nv.constant0._ZN3cub18CUB_300001_SM_10006detail10merge_sort30DeviceMergeSortBlockSortKernelINS2_10policy_hubIN6thrust24THRUST_300001_SM_1000_NS6detail15normal_iteratorINS6_10device_ptrI5POINTEEEEE9Policy600ESC_PNS0_8NullTypeESC_SG_m12POINTCmpDateSA_SF_EEvbT0_T1_T2_T3_T4_PT6_PT7_T5_NS1_7vsmem_tE)
        /*0158*/ 	.short	0x0380
        /*015a*/ 	.short	0x0050


	//----- nvinfo : EIATTR_SW_WAR
	.align		4
.L_920:
        /*015c*/ 	.byte	0x04, 0x36
        /*015e*/ 	.short	(.L_922 - .L_921)
.L_921:
        /*0160*/ 	.word	0x00000008
.L_922:


//--------------------- .nv.info._ZN3cub18CUB_300001_SM_10006detail10merge_sort26DeviceMergeSortMergeKernelINS2_10policy_hubIN6thrust24THRUST_300001_SM_1000_NS6detail15normal_iteratorINS6_10device_ptrI5POINTEEEEE9Policy600ESC_PNS0_8NullTypeESC_SG_j12POINTCmpDateSA_SF_EEvbT2_T3_T4_PT6_PT7_T5_PSK_SK_NS1_7vsmem_tE --------------------------
	.section	.nv.info._ZN3cub18CUB_300001_SM_10006detail10merge_sort26DeviceMergeSortMergeKernelINS2_10policy_hubIN6thrust24THRUST_300001_SM_1000_NS6detail15normal_iteratorINS6_10device_ptrI5POINTEEEEE9Policy600ESC_PNS0_8NullTypeESC_SG_j12POINTCmpDateSA_SF_EEvbT2_T3_T4_PT6_PT7_T5_PSK_SK_NS1_7vsmem_tE,"",@"SHT_CUDA_INFO"
	.sectionflags	@""
	.align	4


	//----- nvinfo : EIATTR_CUDA_API_VERSION
	.align		4
        /*0000*/ 	.byte	0x04, 0x37
        /*0002*/ 	.short	(.L_924 - .L_923)
.L_923:
        /*0004*/ 	.word	0x00000082


	//----- nvinfo : EIATTR_KPARAM_INFO
	.align		4
.L_924:
        /*0008*/ 	.byte	0x04, 0x17
        /*000a*/ 	.short	(.L_926 - .L_925)
.L_925:
        /*000c*/ 	.word	0x00000000
        /*0010*/ 	.short	0x0009
        /*0012*/ 	.short	0x0048
        /*0014*/ 	.byte	0x00, 0xf0, 0x21, 0x00


	//----- nvinfo : EIATTR_KPARAM_INFO
	.align		4
.L_926:
        /*0018*/ 	.byte	0x04, 0x17
        /*001a*/ 	.short	(.L_928 - .L_927)
.L_927:
        /*001c*/ 	.word	0x00000000
        /*0020*/ 	.short	0x0008
        /*0022*/ 	.short	0x0040
        /*0024*/ 	.byte	0x00, 0xf0, 0x11, 0x00


	//----- nvinfo : EIATTR_KPARAM_INFO
	.align		4
.L_928:
        /*0028*/ 	.byte	0x04, 0x17
        /*002a*/ 	.short	(.L_930 - .L_929)
.L_929:
        /*002c*/ 	.word	0x00000000
        /*0030*/ 	.short	0x0007
        /*0032*/ 	.short	0x0038
        /*0034*/ 	.byte	0x00, 0xf5, 0x21, 0x00


	//----- nvinfo : EIATTR_KPARAM_INFO
	.align		4
.L_930:
        /*0038*/ 	.byte	0x04, 0x17
        /*003a*/ 	.short	(.L_932 - .L_931)
.L_931:
        /*003c*/ 	.word	0x00000000
        /*0040*/ 	.short	0x0006
        /*0042*/ 	.short	0x0030
        /*0044*/ 	.byte	0x00, 0xf0, 0x05, 0x00


	//----- nvinfo : EIATTR_KPARAM_INFO
	.align		4
.L_932:
        /*0048*/ 	.byte	0x04, 0x17
        /*004a*/ 	.short	(.L_934 - .L_933)
.L_933:
        /*004c*/ 	.word	0x00000000
        /*0050*/ 	.short	0x0005
        /*0052*/ 	.short	0x0028
        /*0054*/ 	.byte	0x00, 0xf5, 0x21, 0x00


	//----- nvinfo : EIATTR_KPARAM_INFO
	.align		4
.L_934:
        /*0058*/ 	.byte	0x04, 0x17
        /*005a*/ 	.short	(.L_936 - .L_935)
.L_935:
        /*005c*/ 	.word	0x00000000
        /*0060*/ 	.short	0x0004
        /*0062*/ 	.short	0x0020
        /*0064*/ 	.byte	0x00, 0xf5, 0x21, 0x00


	//----- nvinfo : EIATTR_KPARAM_INFO
	.align		4
.L_936:
        /*0068*/ 	.byte	0x04, 0x17
        /*006a*/ 	.short	(.L_938 - .L_937)
.L_937:
        /*006c*/ 	.word	0x00000000
        /*0070*/ 	.short	0x0003
        /*0072*/ 	.short	0x0018
        /*0074*/ 	.byte	0x00, 0xf0, 0x11, 0x00


	//----- nvinfo : EIATTR_KPARAM_INFO
	.align		4
.L_938:
        /*0078*/ 	.byte	0x04, 0x17
        /*007a*/ 	.short	(.L_940 - .L_939)
.L_939:
        /*007c*/ 	.word	0x00000000
        /*0080*/ 	.short	0x0002
        /*0082*/ 	.short	0x0010
        /*0084*/ 	.byte	0x00, 0xf5, 0x21, 0x00


	//----- nvinfo : EIATTR_KPARAM_INFO
	.align		4
.L_940:
        /*0088*/ 	.byte	0x04, 0x17
        /*008a*/ 	.short	(.L_942 - .L_941)
.L_941:
        /*008c*/ 	.word	0x00000000
        /*0090*/ 	.short	0x0001
        /*0092*/ 	.short	0x0008
        /*0094*/ 	.byte	0x00, 0xf0, 0x21, 0x00


	//----- nvinfo : EIATTR_KPARAM_INFO
	.align		4
.L_942:
        /*0098*/ 	.byte	0x04, 0x17
        /*009a*/ 	.short	(.L_944 - .L_943)
.L_943:
        /*009c*/ 	.word	0x00000000
        /*00a0*/ 	.short	0x0000
        /*00a2*/ 	.short	0x0000
        /*00a4*/ 	.byte	0x00, 0xf0, 0x05, 0x00


	//----- nvinfo : EIATTR_SPARSE_MMA_MASK
	.align		4
.L_944:
        /*00a8*/ 	.byte	0x03, 0x50
        /*00aa*/ 	.short	0x0000


	//----- nvinfo : EIATTR_MAXREG_COUNT
	.align		4
        /*00ac*/ 	.byte	0x03, 0x1b
        /*00ae*/ 	.short	0x00ff


	//----- nvinfo : EIATTR_NUM_BARRIERS
	.align		4
        /*00b0*/ 	.byte	0x02, 0x4c
        /*00b2*/ 	.byte	0x01
	.zero		1


	//----- nvinfo : EIATTR_MERCURY_ISA_VERSION
	.align		4
        /*00b4*/ 	.byte	0x03, 0x5f
        /*00b6*/ 	.short	0x0101


	//----- nvinfo : EIATTR_UNUSED_LOAD_BYTE_OFFSET
	.align		4
        /*00b8*/ 	.byte	0x04, 0x44
        /*00ba*/ 	.short	(.L_946 - .L_945)


	//   ....[0]....
.L_945:
        /*00bc*/ 	.word	0x00000f00
        /*00c0*/ 	.word	0x0000000f


	//   ....[1]....
        /*00c4*/ 	.word	0x00000f60
        /*00c8*/ 	.word	0x0000000f


	//----- nvinfo : EIATTR_COOP_GROUP_MASK_REGIDS
	.align		4
.L_946:
        /*00cc*/ 	.byte	0x04, 0x29
        /*00ce*/ 	.short	(.L_948 - .L_947)


	//   ....[0]....
.L_947:
        /*00d0*/ 	.word	0xffffffff


	//   ....[1]....
        /*00d4*/ 	.word	0xffffffff


	//   ....[2]....
        /*00d8*/ 	.word	0xffffffff


	//   ....[3]....
        /*00dc*/ 	.word	0xffffffff


	//----- nvinfo : EIATTR_COOP_GROUP_INSTR_OFFSETS
	.align		4
.L_948:
        /*00e0*/ 	.byte	0x04, 0x28
        /*00e2*/ 	.short	(.L_950 - .L_949)


	//   ....[0]....
.L_949:
        /*00e4*/ 	.word	0x00000cf0


	//   ....[1]....
        /*00e8*/ 	.word	0x00000ef0


	//   ....[2]....
        /*00ec*/ 	.word	0x00001d40


	//   ....[3]....
        /*00f0*/ 	.word	0x00001ff0


	//----- nvinfo : EIATTR_VRC_CTA_INIT_COUNT
	.align		4
.L_950:
        /*00f4*/ 	.byte	0x02, 0x4a
	.zero		1
	.zero		1


	//----- nvinfo : EIATTR_EXIT_INSTR_OFFSETS
	.align		4
        /*00f8*/ 	.byte	0x04, 0x1c
        /*00fa*/ 	.short	(.L_952 - .L_951)


	//   ....[0]....
.L_951:
        /*00fc*/ 	.word	0x00000e10


	//   ....[1]....
        /*0100*/ 	.word	0x00001030


	//   ....[2]....
        /*0104*/ 	.word	0x00001eb0


	//   ....[3]....
        /*0108*/ 	.word	0x00001ef0


	//   ....[4]....
        /*010c*/ 	.word	0x00002160


	//   ....[5]....
        /*0110*/ 	.word	0x000021a0


	//----- nvinfo : EIATTR_MAX_THREADS
	.align		4
.L_952:
        /*0114*/ 	.byte	0x04, 0x05
        /*0116*/ 	.short	(.L_954 - .L_953)
.L_953:
        /*0118*/ 	.word	0x00000100
        /*011c*/ 	.word	0x00000001
        /*0120*/ 	.word	0x00000001


	//----- nvinfo : EIATTR_CRS_STACK_SIZE
	.align		4
.L_954:
        /*0124*/ 	.byte	0x04, 0x1e
        /*0126*/ 	.short	(.L_956 - .L_955)
.L_955:
        /*0128*/ 	.word	0x00000000


	//----- nvinfo : EIATTR_CBANK_PARAM_SIZE
	.align		4
.L_956:
        /*012c*/ 	.byte	0x03, 0x19
        /*012e*/ 	.short	0x0050


	//----- nvinfo : EIATTR_PARAM_CBANK
	.align		4
        /*0130*/ 	.byte	0x04, 0x0a
        /*0132*/ 	.short	(.L_958 - .L_957)
	.align		4
.L_957:
        /*0134*/ 	.word	index@(.nv.constant0._ZN3cub18CUB_300001_SM_10006detail10merge_sort26DeviceMergeSortMergeKernelINS2_10policy_hubIN6thrust24THRUST_300001_SM_1000_NS6detail15normal_iteratorINS6_10device_ptrI5POINTEEEEE9Policy600ESC_PNS0_8NullTypeESC_SG_j12POINTCmpDateSA_SF_EEvbT2_T3_T4_PT6_PT7_T5_PSK_SK_NS1_7vsmem_tE)
        /*0138*/ 	.short	0x0380
        /*013a*/ 	.short	0x0050


	//----- nvinfo : EIATTR_SW_WAR
	.align		4
.L_958:
        /*013c*/ 	.byte	0x04, 0x36
        /*013e*/ 	.short	(.L_960 - .L_959)
.L_959:
        /*0140*/ 	.word	0x00000008
.L_960:


//--------------------- .nv.info._ZN3cub18CUB_300001_SM_10006detail10merge_sort30DeviceMergeSortPartitionKernelIN6thrust24THRUST_300001_SM_1000_NS6detail15normal_iteratorINS5_10device_ptrI5POINTEEEEj12POINTCmpDateS9_EEvbT_PT2_T0_SG_PSG_T1_SG_i --------------------------
	.section	.nv.info._ZN3cub18CUB_300001_SM_10006detail10merge_sort30DeviceMergeSortPartitionKernelIN6thrust24THRUST_300001_SM_1000_NS6detail15normal_iteratorINS5_10device_ptrI5POINTEEEEj12POINTCmpDateS9_EEvbT_PT2_T0_SG_PSG_T1_SG_i,"",@"SHT_CUDA_INFO"
	.sectionflags	@""
	.align	4


	//----- nvinfo : EIATTR_CUDA_API_VERSION
	.align		4
        /*0000*/ 	.byte	0x04, 0x37
        /*0002*/ 	.short	(.L_962 - .L_961)
.L_961:
        /*0004*/ 	.word	0x00000082


	//----- nvinfo : EIATTR_KPARAM_INFO
	.align		4
.L_962:
        /*0008*/ 	.byte	0x04, 0x17
        /*000a*/ 	.short	(.L_964 - .L_963)
.L_963:
        /*000c*/ 	.word	0x00000000
        /*0010*/ 	.short	0x0008
        /*0012*/ 	.short	0x0030
        /*0014*/ 	.byte	0x00, 0xf0, 0x11, 0x00


	//----- nvinfo : EIATTR_KPARAM_INFO
	.align		4
.L_964:
        /*0018*/ 	.byte	0x04, 0x17
        /*001a*/ 	.short	(.L_966 - .L_965)
.L_965:
        /*001c*/ 	.word	0x00000000
        /*0020*/ 	.short	0x0007
        /*0022*/ 	.short	0x002c
        /*0024*/ 	.byte	0x00, 0xf0, 0x11, 0x00


	//----- nvinfo : EIATTR_KPARAM_INFO
	.align		4
.L_966:
        /*0028*/ 	.byte	0x04, 0x17
        /*002a*/ 	.short	(.L_968 - .L_967)
.L_967:
        /*002c*/ 	.word	0x00000000
        /*0030*/ 	.short	0x0006
        /*0032*/ 	.short	0x0028
        /*0034*/ 	.byte	0x00, 0xf0, 0x05, 0x00


	//----- nvinfo : EIATTR_KPARAM_INFO
	.align		4
.L_968:
        /*0038*/ 	.byte	0x04, 0x17
        /*003a*/ 	.short	(.L_970 - .L_969)
.L_969:
        /*003c*/ 	.word	0x00000000
        /*0040*/ 	.short	0x0005
        /*0042*/ 	.short	0x0020
        /*0044*/ 	.byte	0x00, 0xf5, 0x21, 0x00


	//----- nvinfo : EIATTR_KPARAM_INFO
	.align		4
.L_970:
        /*0048*/ 	.byte	0x04, 0x17
        /*004a*/ 	.short	(.L_972 - .L_971)
.L_971:
        /*004c*/ 	.word	0x00000000
        /*0050*/ 	.short	0x0004
        /*0052*/ 	.short	0x001c
        /*0054*/ 	.byte	0x00, 0xf0, 0x11, 0x00


	//----- nvinfo : EIATTR_KPARAM_INFO
	.align		4
.L_972:
        /*0058*/ 	.byte	0x04, 0x17
        /*005a*/ 	.short	(.L_974 - .L_973)
.L_973:
        /*005c*/ 	.word	0x00000000
        /*0060*/ 	.short	0x0003
        /*0062*/ 	.short	0x0018
        /*0064*/ 	.byte	0x00, 0xf0, 0x11, 0x00


	//----- nvinfo : EIATTR_KPARAM_INFO
	.align		4
.L_974:
        /*0068*/ 	.byte	0x04, 0x17
        /*006a*/ 	.short	(.L_976 - .L_975)
.L_975:
        /*006c*/ 	.word	0x00000000
        /*0070*/ 	.short	0x0002
        /*0072*/ 	.short	0x0010
        /*0074*/ 	.byte	0x00, 0xf5, 0x21, 0x00


	//----- nvinfo : EIATTR_KPARAM_INFO
	.align		4
.L_976:
        /*0078*/ 	.byte	0x04, 0x17
        /*007a*/ 	.short	(.L_978 - .L_977)
.L_977:
        /*007c*/ 	.word	0x00000000
        /*0080*/ 	.short	0x0001
        /*0082*/ 	.short	0x0008
        /*0084*/ 	.byte	0x00, 0xf0, 0x21, 0x00


	//----- nvinfo : EIATTR_KPARAM_INFO
	.align		4
.L_978:
        /*0088*/ 	.byte	0x04, 0x17
        /*008a*/ 	.short	(.L_980 - .L_979)
.L_979:
        /*008c*/ 	.word	0x00000000
        /*0090*/ 	.short	0x0000
        /*0092*/ 	.short	0x0000
        /*0094*/ 	.byte	0x00, 0xf0, 0x05, 0x00


	//----- nvinfo : EIATTR_SPARSE_MMA_MASK
	.align		4
.L_980:
        /*0098*/ 	.byte	0x03, 0x50
        /*009a*/ 	.short	0x0000


	//----- nvinfo : EIATTR_MAXREG_COUNT
	.align		4
        /*009c*/ 	.byte	0x03, 0x1b
        /*009e*/ 	.short	0x00ff


	//----- nvinfo : EIATTR_MERCURY_ISA_VERSION
	.align		4
        /*00a0*/ 	.byte	0x03, 0x5f
        /*00a2*/ 	.short	0x0101


	//----- nvinfo : EIATTR_VRC_CTA_INIT_COUNT
	.align		4
        /*00a4*/ 	.byte	0x02, 0x4a
	.zero		1
	.zero		1


	//----- nvinfo : EIATTR_EXIT_INSTR_OFFSETS
	.align		4
        /*00a8*/ 	.byte	0x04, 0x1c
        /*00aa*/ 	.short	(.L_982 - .L_981)


	//   ....[0]....
.L_981:
        /*00ac*/ 	.word	0x00000070


	//   ....[1]....
        /*00b0*/ 	.word	0x000001e0


	//   ....[2]....
        /*00b4*/ 	.word	0x000006b0


	//----- nvinfo : EIATTR_CRS_STACK_SIZE
	.align		4
.L_982:
        /*00b8*/ 	.byte	0x04, 0x1e
        /*00ba*/ 	.short	(.L_984 - .L_983)
.L_983:
        /*00bc*/ 	.word	0x00000000


	//----- nvinfo : EIATTR_CBANK_PARAM_SIZE
	.align		4
.L_984:
        /*00c0*/ 	.byte	0x03, 0x19
        /*00c2*/ 	.short	0x0034


	//----- nvinfo : EIATTR_PARAM_CBANK
	.align		4
        /*00c4*/ 	.byte	0x04, 0x0a
        /*00c6*/ 	.short	(.L_986 - .L_985)
	.align		4
.L_985:
        /*00c8*/ 	.word	index@(.nv.constant0._ZN3cub18CUB_300001_SM_10006detail10merge_sort30DeviceMergeSortPartitionKernelIN6thrust24THRUST_300001_SM_1000_NS6detail15normal_iteratorINS5_10device_ptrI5POINTEEEEj12POINTCmpDateS9_EEvbT_PT2_T0_SG_PSG_T1_SG_i)
        /*00cc*/ 	.short	0x0380
        /*00ce*/ 	.short	0x0034


	//----- nvinfo : EIATTR_SW_WAR
	.align		4
.L_986:
        /*00d0*/ 	.byte	0x04, 0x36
        /*00d2*/ 	.short	(.L_988 - .L_987)
.L_987:
        /*00d4*/ 	.word	0x00000008
.L_988:


//--------------------- .nv.info._ZN3cub18CUB_300001_SM_10006detail10merge_sort30DeviceMergeSortBlockSortKernelINS2_10policy_hubIN6thrust24THRUST_300001_SM_1000_NS6detail15normal_iteratorINS6_10device_ptrI5POINTEEEEE9Policy600ESC_PNS0_8NullTypeESC_SG_j12POINTCmpDateSA_SF_EEvbT0_T1_T2_T3_T4_PT6_PT7_T5_NS1_7vsmem_tE --------------------------
	.section	.nv.info._ZN3cub18CUB_300001_SM_10006detail10merge_sort30DeviceMergeSortBlockSortKernelINS2_10policy_hubIN6thrust24THRUST_300001_SM_1000_NS6detail15normal_iteratorINS6_10device_ptrI5POINTEEEEE9Policy600ESC_PNS0_8NullTypeESC_SG_j12POINTCmpDateSA_SF_EEvbT0_T1_T2_T3_T4_PT6_PT7_T5_NS1_7vsmem_tE,"",@"SHT_CUDA_INFO"
	.sectionflags	@""
	.align	4


	//----- nvinfo : EIATTR_CUDA_API_VERSION
	.align		4
        /*0000*/ 	.byte	0x04, 0x37
        /*0002*/ 	.short	(.L_990 - .L_989)
.L_989:
        /*0004*/ 	.word	0x00000082


	//----- nvinfo : EIATTR_KPARAM_INFO
	.align		4
.L_990:
        /*0008*/ 	.byte	0x04, 0x17
        /*000a*/ 	.short	(.L_992 - .L_991)
.L_991:
        /*000c*/ 	.word	0x00000000
        /*0010*/ 	.short	0x0009
        /*0012*/ 	.short	0x0048
        /*0014*/ 	.byte	0x00, 0xf0, 0x21, 0x00


	//----- nvinfo : EIATTR_KPARAM_INFO
	.align		4
.L_992:
        /*0018*/ 	.byte	0x04, 0x17
        /*001a*/ 	.short	(.L_994 - .L_993)
.L_993:
        /*001c*/ 	.word	0x00000000
        /*0020*/ 	.short	0x0008
        /*0022*/ 	.short	0x0040
        /*0024*/ 	.byte	0x00, 0xf0, 0x05, 0x00


	//----- nvinfo : EIATTR_KPARAM_INFO
	.align		4
.L_994:
        /*0028*/ 	.byte	0x04, 0x17
        /*002a*/ 	.short	(.L_996 - .L_995)
.L_995:
        /*002c*/ 	.word	0x00000000
        /*0030*/ 	.short	0x0007
        /*0032*/ 	.short	0x0038
        /*0034*/ 	.byte	0x00, 0xf5, 0x21, 0x00


	//----- nvinfo : EIATTR_KPARAM_INFO
	.align		4
.L_996:
        /*0038*/ 	.byte	0x04, 0x17
        /*003a*/ 	.short	(.L_998 - .L_997)
.L_997:
        /*003c*/ 	.word	0x00000000
        /*0040*/ 	.short	0x0006
        /*0042*/ 	.short	0x0030
        /*0044*/ 	.byte	0x00, 0xf5, 0x21, 0x00


	//----- nvinfo : EIATTR_KPARAM_INFO
	.align		4
.L_998:
        /*0048*/ 	.byte	0x04, 0x17
        /*004a*/ 	.short	(.L_1000 - .L_999)
.L_999:
        /*004c*/ 	.word	0x00000000
        /*0050*/ 	.short	0x0005
        /*0052*/ 	.short	0x0028
        /*0054*/ 	.byte	0x00, 0xf0, 0x11, 0x00


	//----- nvinfo : EIATTR_KPARAM_INFO
	.align		4
.L_1000:
        /*0058*/ 	.byte	0x04, 0x17
        /*005a*/ 	.short	(.L_1002 - .L_1001)
.L_1001:
        /*005c*/ 	.word	0x00000000
        /*0060*/ 	.short	0x0004
        /*0062*/ 	.short	0x0020
        /*0064*/ 	.byte	0x00, 0xf5, 0x21, 0x00


	//----- nvinfo : EIATTR_KPARAM_INFO
	.align		4
.L_1002:
        /*0068*/ 	.byte	0x04, 0x17
        /*006a*/ 	.short	(.L_1004 - .L_1003)
.L_1003:
        /*006c*/ 	.word	0x00000000
        /*0070*/ 	.short	0x0003
        /*0072*/ 	.short	0x0018
        /*0074*/ 	.byte	0x00, 0xf0, 0x21, 0x00


	//----- nvinfo : EIATTR_KPARAM_INFO
	.align		4
.L_1004:
        /*0078*/ 	.byte	0x04, 0x17
        /*007a*/ 	.short	(.L_1006 - .L_1005)
.L_1005:
        /*007c*/ 	.word	0x00000000
        /*0080*/ 	.short	0x0002
        /*0082*/ 	.short	0x0010
        /*0084*/ 	.byte	0x00, 0xf5, 0x21, 0x00


	//----- nvinfo : EIATTR_KPARAM_INFO
	.align		4
.L_1006:
        /*0088*/ 	.byte	0x04, 0x17
        /*008a*/ 	.short	(.L_1008 - .L_1007)
.L_1007:
        /*008c*/ 	.word	0x00000000
        /*0090*/ 	.short	0x0001
        /*0092*/ 	.short	0x0008
        /*0094*/ 	.byte	0x00, 0xf0, 0x21, 0x00


	//----- nvinfo : EIATTR_KPARAM_INFO
	.align		4
.L_1008:
        /*0098*/ 	.byte	0x04, 0x17
        /*009a*/ 	.short	(.L_1010 - .L_1009)
.L_1009:
        /*009c*/ 	.word	0x00000000
        /*00a0*/ 	.short	0x0000
        /*00a2*/ 	.short	0x0000
        /*00a4*/ 	.byte	0x00, 0xf0, 0x05, 0x00


	//----- nvinfo : EIATTR_SPARSE_MMA_MASK
	.align		4
.L_1010:
        /*00a8*/ 	.byte	0x03, 0x50
        /*00aa*/ 	.short	0x0000


	//----- nvinfo : EIATTR_MAXREG_COUNT
	.align		4
        /*00ac*/ 	.byte	0x03, 0x1b
        /*00ae*/ 	.short	0x00ff


	//----- nvinfo : EIATTR_NUM_BARRIERS
	.align		4
        /*00b0*/ 	.byte	0x02, 0x4c
        /*00b2*/ 	.byte	0x01
	.zero		1


	//----- nvinfo : EIATTR_MERCURY_ISA_VERSION
	.align		4
        /*00b4*/ 	.byte	0x03, 0x5f
        /*00b6*/ 	.short	0x0101


	//----- nvinfo : EIATTR_UNUSED_LOAD_BYTE_OFFSET
	.align		4
        /*00b8*/ 	.byte	0x04, 0x44
        /*00ba*/ 	.short	(.L_1012 - .L_1011)


	//   ....[0]....
.L_1011:
        /*00bc*/ 	.word	0x00000270
        /*00c0*/ 	.word	0x00000fff


	//   ....[1]....
        /*00c4*/ 	.word	0x00000b00
        /*00c8*/ 	.word	0x0000000f


	//   ....[2]....
        /*00cc*/ 	.word	0x00000b80
        /*00d0*/ 	.word	0x0000000f


	//   ....[3]....
        /*00d4*/ 	.word	0x000010a0
        /*00d8*/ 	.word	0x00000fff


	//----- nvinfo : EIATTR_COOP_GROUP_MASK_REGIDS
	.align		4
.L_1012:
        /*00dc*/ 	.byte	0x04, 0x29
        /*00de*/ 	.short	(.L_1014 - .L_1013)


	//   ....[0]....
.L_1013:
        /*00e0*/ 	.word	0xffffffff


	//   ....[1]....
        /*00e4*/ 	.word	0xffffffff


	//   ....[2]....
        /*00e8*/ 	.word	0xffffffff


	//   ....[3]....
        /*00ec*/ 	.word	0xffffffff


	//   ....[4]....
        /*00f0*/ 	.word	0xffffffff


	//   ....[5]....
        /*00f4*/ 	.word	0xffffffff


	//----- nvinfo : EIATTR_COOP_GROUP_INSTR_OFFSETS
	.align		4
.L_1014:
        /*00f8*/ 	.byte	0x04, 0x28
        /*00fa*/ 	.short	(.L_1016 - .L_1015)


	//   ....[0]....
.L_1015:
        /*00fc*/ 	.word	0x00000260


	//   ....[1]....
        /*0100*/ 	.word	0x00000af0


	//   ....[2]....
        /*0104*/ 	.word	0x00000cd0


	//   ....[3]....
        /*0108*/ 	.word	0x00001090


	//   ....[4]....
        /*010c*/ 	.word	0x00001a50


	//   ....[5]....
        /*0110*/ 	.word	0x00001ce0


	//----- nvinfo : EIATTR_VRC_CTA_INIT_COUNT
	.align		4
.L_1016:
        /*0114*/ 	.byte	0x02, 0x4a
	.zero		1
	.zero		1


	//----- nvinfo : EIATTR_EXIT_INSTR_OFFSETS
	.align		4
        /*0118*/ 	.byte	0x04, 0x1c
        /*011a*/ 	.short	(.L_1018 - .L_1017)


	//   ....[0]....
.L_1017:
        /*011c*/ 	.word	0x00000c50


	//   ....[1]....
        /*0120*/ 	.word	0x00000dd0


	//   ....[2]....
        /*0124*/ 	.word	0x00001c00


	//   ....[3]....
        /*0128*/ 	.word	0x00001c40


	//   ....[4]....
        /*012c*/ 	.word	0x00001e40


	//   ....[5]....
        /*0130*/ 	.word	0x00001e80


	//----- nvinfo : EIATTR_MAX_THREADS
	.align		4
.L_1018:
        /*0134*/ 	.byte	0x04, 0x05
        /*0136*/ 	.short	(.L_1020 - .L_1019)
.L_1019:
        /*0138*/ 	.word	0x00000100
        /*013c*/ 	.word	0x00000001
        /*0140*/ 	.word	0x00000001


	//----- nvinfo : EIATTR_CRS_STACK_SIZE
	.align		4
.L_1020:
        /*0144*/ 	.byte	0x04, 0x1e
        /*0146*/ 	.short	(.L_1022 - .L_1021)
.L_1021:
        /*0148*/ 	.word	0x00000000


	//----- nvinfo : EIATTR_CBANK_PARAM_SIZE
	.align		4
.L_1022:
        /*014c*/ 	.byte	0x03, 0x19
        /*014e*/ 	.short	0x0050


	//----- nvinfo : EIATTR_PARAM_CBANK
	.align		4
        /*0150*/ 	.byte	0x04, 0x0a
        /*0152*/ 	.short	(.L_1024 - .L_1023)
	.align		4
.L_1023:
        /*0154*/ 	.word	index@(.nv.constant0._ZN3cub18CUB_300001_SM_10006detail10merge_sort30DeviceMergeSortBlockSortKernelINS2_10policy_hubIN6thrust24THRUST_300001_SM_1000_NS6detail15normal_iteratorINS6_10device_ptrI5POINTEEEEE9Policy600ESC_PNS0_8NullTypeESC_SG_j12POINTCmpDateSA_SF_EEvbT0_T1_T2_T3_T4_PT6_PT7_T5_NS1_7vsmem_tE)
        /*0158*/ 	.short	0x0380
        /*015a*/ 	.short	0x0050


	//----- nvinfo : EIATTR_SW_WAR
	.align		4
.L_1024:
        /*015c*/ 	.byte	0x04, 0x36
        /*015e*/ 	.short	(.L_1026 - .L_1025)
.L_1025:
        /*0160*/ 	.word	0x00000008
.L_1026:


//--------------------- .nv.info._ZN3cub18CUB_300001_SM_10006detail11EmptyKernelIvEEvv --------------------------
	.section	.nv.info._ZN3cub18CUB_300001_SM_10006detail11EmptyKernelIvEEvv,"",@"SHT_CUDA_INFO"
	.sectionflags	@""
	.align	4


	//----- nvinfo : EIATTR_CUDA_API_VERSION
	.align		4
        /*0000*/ 	.byte	0x04, 0x37
        /*0002*/ 	.short	(.L_1028 - .L_1027)
.L_1027:
        /*0004*/ 	.word	0x00000082


	//----- nvinfo : EIATTR_SPARSE_MMA_MASK
	.align		4
.L_1028:
        /*0008*/ 	.byte	0x03, 0x50
        /*000a*/ 	.short	0x0000


	//----- nvinfo : EIATTR_MAXREG_COUNT
	.align		4
        /*000c*/ 	.byte	0x03, 0x1b
        /*000e*/ 	.short	0x00ff


	//----- nvinfo : EIATTR_MERCURY_ISA_VERSION
	.align		4
        /*0010*/ 	.byte	0x03, 0x5f
        /*0012*/ 	.short	0x0101


	//----- nvinfo : EIATTR_VRC_CTA_INIT_COUNT
	.align		4
        /*0014*/ 	.byte	0x02, 0x4a
	.zero		1
	.zero		1


	//----- nvinfo : EIATTR_EXIT_INSTR_OFFSETS
	.align		4
        /*0018*/ 	.byte	0x04, 0x1c
        /*001a*/ 	.short	(.L_1030 - .L_1029)


	//   ....[0]....
.L_1029:
        /*001c*/ 	.word	0x00000010


	//----- nvinfo : EIATTR_SW_WAR
	.align		4
.L_1030:
        /*0020*/ 	.byte	0x04, 0x36
        /*0022*/ 	.short	(.L_1032 - .L_1031)
.L_1031:
        /*0024*/ 	.word	0x00000008
.L_1032:


//--------------------- .nv.callgraph             --------------------------
	.section	.nv.callgraph,"",@"SHT_CUDA_CALLGRAPH"
	.align	4
	.sectionentsize	8
	.align		4
        /*0000*/ 	.word	0x00000000
	.align		4
        /*0004*/ 	.word	0xffffffff
	.align		4
        /*0008*/ 	.word	0x00000000
	.align		4
        /*000c*/ 	.word	0xfffffffe
	.align		4
        /*0010*/ 	.word	0x00000000
	.align		4
        /*0014*/ 	.word	0xfffffffd
	.align		4
        /*0018*/ 	.word	0x00000000
	.align		4
        /*001c*/ 	.word	0xfffffffc


//--------------------- .nv.constant4             --------------------------
	.section	.nv.constant4,"a",@progbits
	.align	8
	.align		8
.nv.constant4:
        /*0000*/ 	.dword	_ZN34_INTERNAL_cbaa727a_4_k_cu_a71b7dd54cuda3std3__45__cpo5beginE
	.align		8
        /*0008*/ 	.dword	_ZN34_INTERNAL_cbaa727a_4_k_cu_a71b7dd54cuda3std3__45__cpo3endE
	.align		8
        /*0010*/ 	.dword	_ZN34_INTERNAL_cbaa727a_4_k_cu_a71b7dd54cuda3std3__45__cpo6cbeginE
	.align		8
        /*0018*/ 	.dword	_ZN34_INTERNAL_cbaa727a_4_k_cu_a71b7dd54cuda3std3__45__cpo4cendE
	.align		8
        /*0020*/ 	.dword	_ZN34_INTERNAL_cbaa727a_4_k_cu_a71b7dd54cuda3std3__45__cpo6rbeginE
	.align		8
        /*0028*/ 	.dword	_ZN34_INTERNAL_cbaa727a_4_k_cu_a71b7dd54cuda3std3__45__cpo4rendE
	.align		8
        /*0030*/ 	.dword	_ZN34_INTERNAL_cbaa727a_4_k_cu_a71b7dd54cuda3std3__45__cpo7crbeginE
	.align		8
        /*0038*/ 	.dword	_ZN34_INTERNAL_cbaa727a_4_k_cu_a71b7dd54cuda3std3__45__cpo5crendE
	.align		8
        /*0040*/ 	.dword	_ZN34_INTERNAL_cbaa727a_4_k_cu_a71b7dd54cuda3std3__436_GLOBAL__N__cbaa727a_4_k_cu_a71b7dd56ignoreE
	.align		8
        /*0048*/ 	.dword	_ZN34_INTERNAL_cbaa727a_4_k_cu_a71b7dd54cuda3std3__419piecewise_constructE
	.align		8
        /*0050*/ 	.dword	_ZN34_INTERNAL_cbaa727a_4_k_cu_a71b7dd54cuda3std3__48in_placeE
	.align		8
        /*0058*/ 	.dword	_ZN34_INTERNAL_cbaa727a_4_k_cu_a71b7dd54cuda3std3__420unreachable_sentinelE
	.align		8
        /*0060*/ 	.dword	_ZN34_INTERNAL_cbaa727a_4_k_cu_a71b7dd54cuda3std3__47nulloptE
	.align		8
        /*0068*/ 	.dword	_ZN34_INTERNAL_cbaa727a_4_k_cu_a71b7dd54cuda3std3__48unexpectE
	.align		8
        /*0070*/ 	.dword	_ZN34_INTERNAL_cbaa727a_4_k_cu_a71b7dd54cuda3std6ranges3__45__cpo4swapE
	.align		8
        /*0078*/ 	.dword	_ZN34_INTERNAL_cbaa727a_4_k_cu_a71b7dd54cuda3std6ranges3__45__cpo9iter_moveE
	.align		8
        /*0080*/ 	.dword	_ZN34_INTERNAL_cbaa727a_4_k_cu_a71b7dd54cuda3std6ranges3__45__cpo5beginE
	.align		8
        /*0088*/ 	.dword	_ZN34_INTERNAL_cbaa727a_4_k_cu_a71b7dd54cuda3std6ranges3__45__cpo3endE
	.align		8
        /*0090*/ 	.dword	_ZN34_INTERNAL_cbaa727a_4_k_cu_a71b7dd54cuda3std6ranges3__45__cpo6cbeginE
	.align		8
        /*0098*/ 	.dword	_ZN34_INTERNAL_cbaa727a_4_k_cu_a71b7dd54cuda3std6ranges3__45__cpo4cendE
	.align		8
        /*00a0*/ 	.dword	_ZN34_INTERNAL_cbaa727a_4_k_cu_a71b7dd54cuda3std6ranges3__45__cpo7advanceE
	.align		8
        /*00a8*/ 	.dword	_ZN34_INTERNAL_cbaa727a_4_k_cu_a71b7dd54cuda3std6ranges3__45__cpo9iter_swapE
	.align		8
        /*00b0*/ 	.dword	_ZN34_INTERNAL_cbaa727a_4_k_cu_a71b7dd54cuda3std6ranges3__45__cpo4nextE
	.align		8
        /*00b8*/ 	.dword	_ZN34_INTERNAL_cbaa727a_4_k_cu_a71b7dd54cuda3std6ranges3__45__cpo4prevE
	.align		8
        /*00c0*/ 	.dword	_ZN34_INTERNAL_cbaa727a_4_k_cu_a71b7dd54cuda3std6ranges3__45__cpo4dataE
	.align		8
        /*00c8*/ 	.dword	_ZN34_INTERNAL_cbaa727a_4_k_cu_a71b7dd54cuda3std6ranges3__45__cpo5cdataE
	.align		8
        /*00d0*/ 	.dword	_ZN34_INTERNAL_cbaa727a_4_k_cu_a71b7dd54cuda3std6ranges3__45__cpo4sizeE
	.align		8
        /*00d8*/ 	.dword	_ZN34_INTERNAL_cbaa727a_4_k_cu_a71b7dd54cuda3std6ranges3__45__cpo5ssizeE
	.align		8
        /*00e0*/ 	.dword	_ZN34_INTERNAL_cbaa727a_4_k_cu_a71b7dd54cuda3std6ranges3__45__cpo8distanceE
	.align		8
        /*00e8*/ 	.dword	_ZN34_INTERNAL_cbaa727a_4_k_cu_a71b7dd56thrust24THRUST_300001_SM_1000_NS8cuda_cub3parE
	.align		8
        /*00f0*/ 	.dword	_ZN34_INTERNAL_cbaa727a_4_k_cu_a71b7dd56thrust24THRUST_300001_SM_1000_NS8cuda_cub10par_nosyncE
	.align		8
        /*00f8*/ 	.dword	_ZN34_INTERNAL_cbaa727a_4_k_cu_a71b7dd56thrust24THRUST_300001_SM_1000_NS6system6detail10sequential3seqE
	.align		8
        /*0100*/ 	.dword	_ZN34_INTERNAL_cbaa727a_4_k_cu_a71b7dd56thrust24THRUST_300001_SM_1000_NS6system3cpp3parE
	.align		8
        /*0108*/ 	.dword	_ZN34_INTERNAL_cbaa727a_4_k_cu_a71b7dd56thrust24THRUST_300001_SM_1000_NS12placeholders2_1E
	.align		8
        /*0110*/ 	.dword	_ZN34_INTERNAL_cbaa727a_4_k_cu_a71b7dd56thrust24THRUST_300001_SM_1000_NS12placeholders2_2E
	.align		8
        /*0118*/ 	.dword	_ZN34_INTERNAL_cbaa727a_4_k_cu_a71b7dd56thrust24THRUST_300001_SM_1000_NS12placeholders2_3E
	.align		8
        /*0120*/ 	.dword	_ZN34_INTERNAL_cbaa727a_4_k_cu_a71b7dd56thrust24THRUST_300001_SM_1000_NS12placeholders2_4E
	.align		8
        /*0128*/ 	.dword	_ZN34_INTERNAL_cbaa727a_4_k_cu_a71b7dd56thrust24THRUST_300001_SM_1000_NS12placeholders2_5E
	.align		8
        /*0130*/ 	.dword	_ZN34_INTERNAL_cbaa727a_4_k_cu_a71b7dd56thrust24THRUST_300001_SM_1000_NS12placeholders2_6E
	.align		8
        /*0138*/ 	.dword	_ZN34_INTERNAL_cbaa727a_4_k_cu_a71b7dd56thrust24THRUST_300001_SM_1000_NS12placeholders2_7E
	.align		8
        /*0140*/ 	.dword	_ZN34_INTERNAL_cbaa727a_4_k_cu_a71b7dd56thrust24THRUST_300001_SM_1000_NS12placeholders2_8E
	.align		8
        /*0148*/ 	.dword	_ZN34_INTERNAL_cbaa727a_4_k_cu_a71b7dd56thrust24THRUST_300001_SM_1000_NS12placeholders2_9E
	.align		8
        /*0150*/ 	.dword	_ZN34_INTERNAL_cbaa727a_4_k_cu_a71b7dd56thrust24THRUST_300001_SM_1000_NS12placeholders3_10E
	.align		8
        /*0158*/ 	.dword	_ZN34_INTERNAL_cbaa727a_4_k_cu_a71b7dd56thrust24THRUST_300001_SM_1000_NS3seqE
	.align		8
        /*0160*/ 	.dword	_ZN34_INTERNAL_cbaa727a_4_k_cu_a71b7dd56thrust24THRUST_300001_SM_1000_NS6deviceE


//--------------------- .text._ZN3cub18CUB_300001_SM_10006detail10merge_sort26DeviceMergeSortMergeKernelINS2_10policy_hubIN6thrust24THRUST_300001_SM_1000_NS6detail15normal_iteratorINS6_10device_ptrI5POINTEEEEE9Policy600ESC_PNS0_8NullTypeESC_SG_m13POINTCmpMilesSA_SF_EEvbT2_T3_T4_PT6_PT7_T5_PSK_SK_NS1_7vsmem_tE --------------------------
	.section	.text._ZN3cub18CUB_300001_SM_10006detail10merge_sort26DeviceMergeSortMergeKernelINS2_10policy_hubIN6thrust24THRUST_300001_SM_1000_NS6detail15normal_iteratorINS6_10device_ptrI5POINTEEEEE9Policy600ESC_PNS0_8NullTypeESC_SG_m13POINTCmpMilesSA_SF_EEvbT2_T3_T4_PT6_PT7_T5_PSK_SK_NS1_7vsmem_tE,"ax",@progbits
	.align	128
        .global         _ZN3cub18CUB_300001_SM_10006detail10merge_sort26DeviceMergeSortMergeKernelINS2_10policy_hubIN6thrust24THRUST_300001_SM_1000_NS6detail15normal_iteratorINS6_10device_ptrI5POINTEEEEE9Policy600ESC_PNS0_8NullTypeESC_SG_m13POINTCmpMilesSA_SF_EEvbT2_T3_T4_PT6_PT7_T5_PSK_SK_NS1_7vsmem_tE
        .type           _ZN3cub18CUB_300001_SM_10006detail10merge_sort26DeviceMergeSortMergeKernelINS2_10policy_hubIN6thrust24THRUST_300001_SM_1000_NS6detail15normal_iteratorINS6_10device_ptrI5POINTEEEEE9Policy600ESC_PNS0_8NullTypeESC_SG_m13POINTCmpMilesSA_SF_EEvbT2_T3_T4_PT6_PT7_T5_PSK_SK_NS1_7vsmem_tE,@function
        .size           _ZN3cub18CUB_300001_SM_10006detail10merge_sort26DeviceMergeSortMergeKernelINS2_10policy_hubIN6thrust24THRUST_300001_SM_1000_NS6detail15normal_iteratorINS6_10device_ptrI5POINTEEEEE9Policy600ESC_PNS0_8NullTypeESC_SG_m13POINTCmpMilesSA_SF_EEvbT2_T3_T4_PT6_PT7_T5_PSK_SK_NS1_7vsmem_tE,(.L_x_297 - _ZN3cub18CUB_300001_SM_10006detail10merge_sort26DeviceMergeSortMergeKernelINS2_10policy_hubIN6thrust24THRUST_300001_SM_1000_NS6detail15normal_iteratorINS6_10device_ptrI5POINTEEEEE9Policy600ESC_PNS0_8NullTypeESC_SG_m13POINTCmpMilesSA_SF_EEvbT2_T3_T4_PT6_PT7_T5_PSK_SK_NS1_7vsmem_tE)
        .other          _ZN3cub18CUB_300001_SM_10006detail10merge_sort26DeviceMergeSortMergeKernelINS2_10policy_hubIN6thrust24THRUST_300001_SM_1000_NS6detail15normal_iteratorINS6_10device_ptrI5POINTEEEEE9Policy600ESC_PNS0_8NullTypeESC_SG_m13POINTCmpMilesSA_SF_EEvbT2_T3_T4_PT6_PT7_T5_PSK_SK_NS1_7vsmem_tE,@"STO_CUDA_ENTRY STV_DEFAULT"
_ZN3cub18CUB_300001_SM_10006detail10merge_sort26DeviceMergeSortMergeKernelINS2_10policy_hubIN6thrust24THRUST_300001_SM_1000_NS6detail15normal_iteratorINS6_10device_ptrI5POINTEEEEE9Policy600ESC_PNS0_8NullTypeESC_SG_m13POINTCmpMilesSA_SF_EEvbT2_T3_T4_PT6_PT7_T5_PSK_SK_NS1_7vsmem_tE:
.text._ZN3cub18CUB_300001_SM_10006detail10merge_sort26DeviceMergeSortMergeKernelINS2_10policy_hubIN6thrust24THRUST_300001_SM_1000_NS6detail15normal_iteratorINS6_10device_ptrI5POINTEEEEE9Policy600ESC_PNS0_8NullTypeESC_SG_m13POINTCmpMilesSA_SF_EEvbT2_T3_T4_PT6_PT7_T5_PSK_SK_NS1_7vsmem_tE:
[----:B------:R-:W-:Y:S01]  /*0000*/  LDC R1, c[0x0][0x37c] ;  /* 0x0000df00ff017b82 */ /* 0x000fe20000000800 */
[----:B------:R-:W0:Y:S01]  /*0010*/  S2R R2, SR_CTAID.X ;  /* 0x0000000000027919 */ /* 0x000e220000002500 */
[----:B------:R-:W1:Y:S06]  /*0020*/  LDCU UR4, c[0x0][0x370] ;  /* 0x00006e00ff0477ac */ /* 0x000e6c0008000800 */
[----:B------:R-:W2:Y:S01]  /*0030*/  LDC.64 R6, c[0x0][0x3c0] ;  /* 0x0000f000ff067b82 */ /* 0x000ea20000000a00 */
[----:B------:R-:W3:Y:S01]  /*0040*/  S2R R0, SR_TID.X ;  /* 0x0000000000007919 */ /* 0x000ee20000002100 */
[----:B------:R-:W4:Y:S01]  /*0050*/  LDCU.64 UR6, c[0x0][0x358] ;  /* 0x00006b00ff0677ac */ /* 0x000f220008000a00 */
[----:B-1----:R-:W-:-:S06]  /*0060*/  UIADD3 UR4, UPT, UPT, UR4, -0x1, URZ ;  /* 0xffffffff04047890 */ /* 0x002fcc000fffe0ff */
[----:B0-----:R-:W-:-:S13]  /*0070*/  ISETP.GE.U32.AND P0, PT, R2, UR4, PT ;  /* 0x0000000402007c0c */ /* 0x001fda000bf06070 */
[----:B---34-:R-:W-:Y:S05]  /*0080*/  @P0 BRA `(.L_x_0) ;  /* 0x0000001000440947 */ /* 0x018fea0003800000 */
[----:B------:R-:W0:Y:S01]  /*0090*/  LDC.64 R18, c[0x0][0x3b8] ;  /* 0x0000ee00ff127b82 */ /* 0x000e220000000a00 */
[----:B--2---:R-:W-:-:S07]  /*00a0*/  IADD3 R11, P2, PT, RZ, -R6, RZ ;  /* 0x80000006ff0b7210 */ /* 0x004fce0007f5e0ff */
[----:B------:R-:W1:Y:S01]  /*00b0*/  LDC.64 R8, c[0x0][0x398] ;  /* 0x0000e600ff087b82 */ /* 0x000e620000000a00 */
[----:B------:R-:W-:Y:S01]  /*00c0*/  IMAD.WIDE.U32 R16, R6, 0x100, RZ ;  /* 0x0000010006107825 */ /* 0x000fe200078e00ff */
[----:B------:R-:W2:Y:S01]  /*00d0*/  LDCU.U8 UR4, c[0x0][0x380] ;  /* 0x00007000ff0477ac */ /* 0x000ea20008000000 */
[----:B0-----:R-:W-:-:S04]  /*00e0*/  LEA R18, P0, R2, R18, 0x3 ;  /* 0x0000001202127211 */ /* 0x001fc800078018ff */
[----:B------:R-:W-:-:S05]  /*00f0*/  LEA.HI.X R19, R2, R19, RZ, 0x3, P0 ;  /* 0x0000001302137211 */ /* 0x000fca00000f1cff */
[----:B------:R-:W3:Y:S04]  /*0100*/  LDG.E.64 R14, desc[UR6][R18.64+0x8] ;  /* 0x00000806120e7981 */ /* 0x000ee8000c1e1b00 */
[----:B------:R0:W4:Y:S01]  /*0110*/  LDG.E.64 R4, desc[UR6][R18.64] ;  /* 0x0000000612047981 */ /* 0x000122000c1e1b00 */
[-C--:B------:R-:W-:Y:S01]  /*0120*/  LOP3.LUT R21, R11, R2.reuse, RZ, 0xc0, !PT ;  /* 0x000000020b157212 */ /* 0x080fe200078ec0ff */
[----:B------:R-:W-:Y:S01]  /*0130*/  IMAD.SHL.U32 R3, R7, 0x100, RZ ;  /* 0x0000010007037824 */ /* 0x000fe200078e00ff */
[----:B------:R-:W-:Y:S01]  /*0140*/  LOP3.LUT R6, R11, R2, RZ, 0xfc, !PT ;  /* 0x000000020b067212 */ /* 0x000fe200078efcff */
[----:B------:R-:W-:Y:S01]  /*0150*/  IMAD.X R20, RZ, RZ, ~R7, P2 ;  /* 0x000000ffff147224 */ /* 0x000fe200010e0e07 */
[C---:B------:R-:W-:Y:S01]  /*0160*/  SHF.L.U64.HI R11, R21.reuse, 0x9, RZ ;  /* 0x00000009150b7819 */ /* 0x040fe200000102ff */
[----:B------:R-:W-:Y:S01]  /*0170*/  IMAD.SHL.U32 R13, R21, 0x200, RZ ;  /* 0x00000200150d7824 */ /* 0x000fe200078e00ff */
[----:B------:R-:W-:Y:S01]  /*0180*/  LOP3.LUT R12, R16, 0xfffffe00, RZ, 0xc0, !PT ;  /* 0xfffffe00100c7812 */ /* 0x000fe200078ec0ff */
[----:B------:R-:W-:Y:S01]  /*0190*/  IMAD.IADD R10, R17, 0x1, R3 ;  /* 0x00000001110a7824 */ /* 0x000fe200078e0203 */
[----:B------:R-:W-:Y:S01]  /*01a0*/  ISETP.NE.U32.AND P0, PT, R6, -0x1, PT ;  /* 0xffffffff0600780c */ /* 0x000fe20003f05070 */
[----:B--2---:R-:W-:Y:S01]  /*01b0*/  UPRMT UR4, UR4, 0x8880, URZ ;  /* 0x0000888004047896 */ /* 0x004fe200080000ff */
[----:B------:R-:W-:-:S02]  /*01c0*/  ACQBULK ;  /* 0x000000000000782e */ /* 0x000fc40000000000 */
[----:B------:R-:W-:Y:S01]  /*01d0*/  ISETP.NE.AND.EX P0, PT, R20, -0x1, PT, P0 ;  /* 0xffffffff1400780c */ /* 0x000fe20003f05300 */
[----:B------:R-:W-:Y:S01]  /*01e0*/  UISETP.NE.AND UP0, UPT, UR4, URZ, UPT ;  /* 0x000000ff0400728c */ /* 0x000fe2000bf05270 */
[----:B---3--:R-:W-:Y:S02]  /*01f0*/  IADD3 R3, P1, PT, R14, -R13, RZ ;  /* 0x8000000d0e037210 */ /* 0x008fe40007f3e0ff */
[----:B------:R-:W-:-:S03]  /*0200*/  IADD3 R14, P3, PT, R2, -R21, RZ ;  /* 0x80000015020e7210 */ /* 0x000fc60007f7e0ff */
[--C-:B------:R-:W-:Y:S01]  /*0210*/  IMAD.X R17, R15, 0x1, ~R11.reuse, P1 ;  /* 0x000000010f117824 */ /* 0x100fe200008e0e0b */
[----:B-1----:R-:W-:Y:S01]  /*0220*/  IADD3 R15, P4, PT, -R13, R8, RZ ;  /* 0x000000080d0f7210 */ /* 0x002fe20007f9e1ff */
[----:B0-----:R-:W-:Y:S01]  /*0230*/  IMAD.X R19, RZ, RZ, -0x1, P3 ;  /* 0xffffffffff137424 */ /* 0x001fe200018e06ff */
[C---:B------:R-:W-:Y:S01]  /*0240*/  ISETP.NE.U32.AND P1, PT, R14.reuse, -0x1, PT ;  /* 0xffffffff0e00780c */ /* 0x040fe20003f25070 */
[----:B------:R-:W-:Y:S01]  /*0250*/  IMAD.MOV.U32 R8, RZ, RZ, 0x1ff ;  /* 0x000001ffff087424 */ /* 0x000fe200078e00ff */
[----:B------:R-:W-:Y:S01]  /*0260*/  ISETP.GT.U32.AND P2, PT, R15, R12, PT ;  /* 0x0000000c0f00720c */ /* 0x000fe20003f44070 */
[----:B------:R-:W-:Y:S01]  /*0270*/  IMAD.X R9, R9, 0x1, ~R11, P4 ;  /* 0x0000000109097824 */ /* 0x000fe200020e0e0b */
[----:B------:R-:W-:Y:S01]  /*0280*/  ISETP.NE.AND.EX P1, PT, R19, -0x1, PT, P1 ;  /* 0xffffffff1300780c */ /* 0x000fe20003f25310 */
[----:B------:R-:W-:Y:S01]  /*0290*/  IMAD.SHL.U32 R7, R14, 0x200, RZ ;  /* 0x000002000e077824 */ /* 0x000fe200078e00ff */
[----:B----4-:R-:W-:Y:S02]  /*02a0*/  IADD3 R6, P3, PT, R4, -R13, RZ ;  /* 0x8000000d04067210 */ /* 0x010fe40007f7e0ff */
[----:B------:R-:W-:-:S02]  /*02b0*/  SEL R8, R8, 0x200, !P1 ;  /* 0x0000020008087807 */ /* 0x000fc40004800000 */
[----:B------:R-:W-:Y:S01]  /*02c0*/  ISETP.GT.U32.AND.EX P1, PT, R9, R10, PT, P2 ;  /* 0x0000000a0900720c */ /* 0x000fe20003f24120 */
[----:B------:R-:W-:Y:S01]  /*02d0*/  IMAD.X R16, R5, 0x1, ~R11, P3 ;  /* 0x0000000105107824 */ /* 0x000fe200018e0e0b */
[----:B------:R-:W-:Y:S02]  /*02e0*/  SHF.L.U64.HI R18, R14, 0x9, R19 ;  /* 0x000000090e127819 */ /* 0x000fe40000010213 */
[----:B------:R-:W-:Y:S02]  /*02f0*/  IADD3 R14, P2, PT, -R6, R7, RZ ;  /* 0x00000007060e7210 */ /* 0x000fe40007f5e1ff */
[----:B------:R-:W-:Y:S02]  /*0300*/  IADD3 R7, P3, P4, -R3, R8, R7 ;  /* 0x0000000803077210 */ /* 0x000fe40007c7e107 */
[----:B------:R-:W-:Y:S01]  /*0310*/  SEL R19, R15, R12, P1 ;  /* 0x0000000c0f137207 */ /* 0x000fe20000800000 */
[----:B------:R-:W-:Y:S01]  /*0320*/  IMAD.X R16, R18, 0x1, ~R16, P2 ;  /* 0x0000000112107824 */ /* 0x000fe200010e0e10 */
[----:B------:R-:W-:-:S02]  /*0330*/  IADD3.X R17, PT, PT, ~R17, RZ, R18, P3, P4 ;  /* 0x000000ff11117210 */ /* 0x000fc40001fe8512 */
[----:B------:R-:W-:Y:S02]  /*0340*/  SEL R21, R9, R10, P1 ;  /* 0x0000000a09157207 */ /* 0x000fe40000800000 */
[----:B------:R-:W-:Y:S02]  /*0350*/  IADD3 R18, P1, PT, R19, -R12, RZ ;  /* 0x8000000c13127210 */ /* 0x000fe40007f3e0ff */
[----:B------:R-:W-:Y:S02]  /*0360*/  SEL R7, R12, R7, !P0 ;  /* 0x000000070c077207 */ /* 0x000fe40004000000 */
[----:B------:R-:W-:Y:S01]  /*0370*/  SEL R8, R10, R17, !P0 ;  /* 0x000000110a087207 */ /* 0x000fe20004000000 */
[----:B------:R-:W-:Y:S01]  /*0380*/  IMAD.X R17, R21, 0x1, ~R10, P1 ;  /* 0x0000000115117824 */ /* 0x000fe200008e0e0a */
[----:B------:R-:W-:Y:S02]  /*0390*/  ISETP.LT.U32.AND P2, PT, R12, R15, PT ;  /* 0x0000000f0c00720c */ /* 0x000fe40003f41070 */
[----:B------:R-:W-:-:S02]  /*03a0*/  ISETP.LT.U32.AND P1, PT, R14, R18, PT ;  /* 0x000000120e00720c */ /* 0x000fc40003f21070 */
[-C--:B------:R-:W-:Y:S02]  /*03b0*/  ISETP.LT.U32.AND P3, PT, R7, R18.reuse, PT ;  /* 0x000000120700720c */ /* 0x080fe40003f61070 */
[----:B------:R-:W-:Y:S02]  /*03c0*/  ISETP.LT.U32.AND.EX P2, PT, R10, R9, PT, P2 ;  /* 0x000000090a00720c */ /* 0x000fe40003f41120 */
[-C--:B------:R-:W-:Y:S02]  /*03d0*/  ISETP.LT.U32.AND.EX P1, PT, R16, R17.reuse, PT, P1 ;  /* 0x000000111000720c */ /* 0x080fe40003f21110 */
[----:B------:R-:W-:Y:S02]  /*03e0*/  ISETP.LT.U32.AND.EX P3, PT, R8, R17, PT, P3 ;  /* 0x000000110800720c */ /* 0x000fe40003f61130 */
[----:B------:R-:W-:Y:S02]  /*03f0*/  @!P0 SEL R3, R12, R15, P2 ;  /* 0x0000000f0c038207 */ /* 0x000fe40001000000 */
[----:B------:R-:W-:-:S02]  /*0400*/  SEL R14, R14, R18, P1 ;  /* 0x000000120e0e7207 */ /* 0x000fc40000800000 */
[----:B------:R-:W-:Y:S01]  /*0410*/  SEL R7, R7, R18, P3 ;  /* 0x0000001207077207 */ /* 0x000fe20001800000 */
[----:B------:R-:W-:Y:S01]  /*0420*/  IMAD.IADD R3, R3, 0x1, -R6 ;  /* 0x0000000103037824 */ /* 0x000fe200078e0a06 */
[----:B------:R-:W-:-:S03]  /*0430*/  SEL R15, R16, R17, P1 ;  /* 0x00000011100f7207 */ /* 0x000fc60000800000 */
[----:B------:R-:W-:Y:S01]  /*0440*/  IMAD.IADD R6, R7, 0x1, -R14 ;  /* 0x0000000107067824 */ /* 0x000fe200078e0a0e */
[----:B------:R-:W-:Y:S06]  /*0450*/  BRA.U !UP0, `(.L_x_1) ;  /* 0x00000001087c7547 */ /* 0x000fec000b800000 */
[----:B------:R-:W0:Y:S01]  /*0460*/  LDC.64 R8, c[0x0][0x388] ;  /* 0x0000e200ff087b82 */ /* 0x000e220000000a00 */
[----:B------:R-:W-:Y:S01]  /*0470*/  IADD3 R12, P0, P1, R14, R13, R12 ;  /* 0x0000000d0e0c7210 */ /* 0x000fe2000791e00c */
[----:B------:R-:W-:Y:S01]  /*0480*/  IMAD.IADD R7, R0, 0x1, -R3 ;  /* 0x0000000100077824 */ /* 0x000fe200078e0a03 */
[----:B------:R-:W-:Y:S02]  /*0490*/  IADD3 R13, P2, PT, R4, R0, RZ ;  /* 0x00000000040d7210 */ /* 0x000fe40007f5e0ff */
[----:B------:R-:W-:Y:S02]  /*04a0*/  IADD3.X R14, PT, PT, R15, R11, R10, P0, P1 ;  /* 0x0000000b0f0e7210 */ /* 0x000fe400007e240a */
[----:B------:R-:W-:Y:S01]  /*04b0*/  IADD3 R17, P0, PT, R7, R12, RZ ;  /* 0x0000000c07117210 */ /* 0x000fe20007f1e0ff */
[----:B------:R-:W-:-:S03]  /*04c0*/  IMAD.X R10, RZ, RZ, R5, P2 ;  /* 0x000000ffff0a7224 */ /* 0x000fc600010e0605 */
[----:B------:R-:W-:Y:S02]  /*04d0*/  LEA.HI.X.SX32 R7, R7, R14, 0x1, P0 ;  /* 0x0000000e07077211 */ /* 0x000fe400000f0eff */
[----:B------:R-:W-:-:S03]  /*04e0*/  ISETP.GE.AND P0, PT, R0, R3, PT ;  /* 0x000000030000720c */ /* 0x000fc60003f06270 */
[----:B------:R-:W-:Y:S02]  /*04f0*/  IMAD R7, R7, 0x18, RZ ;  /* 0x0000001807077824 */ /* 0x000fe400078e02ff */
[----:B0-----:R-:W-:-:S04]  /*0500*/  IMAD.WIDE.U32 R4, R13, 0x18, R8 ;  /* 0x000000180d047825 */ /* 0x001fc800078e0008 */
[----:B------:R-:W-:-:S04]  /*0510*/  IMAD.WIDE.U32 R16, R17, 0x18, R8 ;  /* 0x0000001811107825 */ /* 0x000fc800078e0008 */
[----:B------:R-:W-:Y:S02]  /*0520*/  VIADD R8, R0, 0x100 ;  /* 0x0000010000087836 */ /* 0x000fe40000000000 */
[----:B------:R-:W-:Y:S02]  /*0530*/  IMAD R9, R10, 0x18, RZ ;  /* 0x000000180a097824 */ /* 0x000fe400078e02ff */
[----:B------:R-:W-:Y:S01]  /*0540*/  IMAD.IADD R17, R17, 0x1, R7 ;  /* 0x0000000111117824 */ /* 0x000fe200078e0207 */
[----:B------:R-:W-:Y:S01]  /*0550*/  ISETP.GE.AND P1, PT, R8, R3, PT ;  /* 0x000000030800720c */ /* 0x000fe20003f26270 */
[----:B------:R-:W-:Y:S02]  /*0560*/  IMAD.IADD R9, R5, 0x1, R9 ;  /* 0x0000000105097824 */ /* 0x000fe400078e0209 */
[----:B------:R-:W-:-:S05]  /*0570*/  IMAD.MOV.U32 R8, RZ, RZ, R4 ;  /* 0x000000ffff087224 */ /* 0x000fca00078e0004 */
[----:B------:R0:W5:Y:S04]  /*0580*/  @!P0 LDG.E R7, desc[UR6][R8.64] ;  /* 0x0000000608078981 */ /* 0x000168000c1e1900 */
[----:B------:R0:W5:Y:S04]  /*0590*/  @!P0 LDG.E.64 R4, desc[UR6][R8.64+0x8] ;  /* 0x0000080608048981 */ /* 0x000168000c1e1b00 */
[----:B------:R0:W5:Y:S04]  /*05a0*/  @!P0 LDG.E.64 R12, desc[UR6][R8.64+0x10] ;  /* 0x00001006080c8981 */ /* 0x000168000c1e1b00 */
[----:B------:R0:W5:Y:S04]  /*05b0*/  @P1 LDG.E R18, desc[UR6][R16.64+0x1800] ;  /* 0x0018000610121981 */ /* 0x000168000c1e1900 */
[----:B------:R0:W5:Y:S04]  /*05c0*/  @P1 LDG.E.64 R10, desc[UR6][R16.64+0x1808] ;  /* 0x00180806100a1981 */ /* 0x000168000c1e1b00 */
[----:B------:R0:W5:Y:S04]  /*05d0*/  @P1 LDG.E.64 R14, desc[UR6][R16.64+0x1810] ;  /* 0x00181006100e1981 */ /* 0x000168000c1e1b00 */
[----:B------:R0:W5:Y:S04]  /*05e0*/  @P0 LDG.E R7, desc[UR6][R16.64] ;  /* 0x0000000610070981 */ /* 0x000168000c1e1900 */
[----:B------:R0:W5:Y:S04]  /*05f0*/  @P0 LDG.E.64 R4, desc[UR6][R16.64+0x8] ;  /* 0x0000080610040981 */ /* 0x000168000c1e1b00 */
[----:B------:R0:W5:Y:S04]  /*0600*/  @P0 LDG.E.64 R12, desc[UR6][R16.64+0x10] ;  /* 0x00001006100c0981 */ /* 0x000168000c1e1b00 */
[----:B------:R0:W5:Y:S04]  /*0610*/  @!P1 LDG.E R18, desc[UR6][R8.64+0x1800] ;  /* 0x0018000608129981 */ /* 0x000168000c1e1900 */
[----:B------:R0:W5:Y:S04]  /*0620*/  @!P1 LDG.E.64 R10, desc[UR6][R8.64+0x1808] ;  /* 0x00180806080a9981 */ /* 0x000168000c1e1b00 */
[----:B------:R0:W5:Y:S01]  /*0630*/  @!P1 LDG.E.64 R14, desc[UR6][R8.64+0x1810] ;  /* 0x00181006080e9981 */ /* 0x000162000c1e1b00 */
[----:B------:R-:W-:Y:S05]  /*0640*/  BRA `(.L_x_2) ;  /* 0x00000000008c7947 */ /* 0x000fea0003800000 */
.L_x_1:
[----:B------:R-:W0:Y:S01]  /*0650*/  LDC.64 R8, c[0x0][0x3a0] ;  /* 0x0000e800ff087b82 */ /* 0x000e220000000a00 */
[----:B------:R-:W-:Y:S01]  /*0660*/  IADD3 R13, P1, P2, R14, R13, R12 ;  /* 0x0000000d0e0d7210 */ /* 0x000fe20007a3e00c */
[C---:B------:R-:W-:Y:S01]  /*0670*/  VIADD R16, R0.reuse, 0x100 ;  /* 0x0000010000107836 */ /* 0x040fe20000000000 */
[----:B------:R-:W-:Y:S02]  /*0680*/  ISETP.GE.AND P0, PT, R0, R3, PT ;  /* 0x000000030000720c */ /* 0x000fe40003f06270 */
[----:B------:R-:W-:Y:S01]  /*0690*/  IADD3.X R11, PT, PT, R15, R11, R10, P1, P2 ;  /* 0x0000000b0f0b7210 */ /* 0x000fe20000fe440a */
[C-C-:B------:R-:W-:Y:S01]  /*06a0*/  IMAD.IADD R7, R16.reuse, 0x1, -R3.reuse ;  /* 0x0000000110077824 */ /* 0x140fe200078e0a03 */
[----:B------:R-:W-:Y:S01]  /*06b0*/  ISETP.GE.AND P3, PT, R16, R3, PT ;  /* 0x000000031000720c */ /* 0x000fe20003f66270 */
[----:B------:R-:W-:Y:S01]  /*06c0*/  IMAD.IADD R15, R0, 0x1, -R3 ;  /* 0x00000001000f7824 */ /* 0x000fe200078e0a03 */
[----:B------:R-:W-:Y:S02]  /*06d0*/  SEL R12, R4, R13, !P0 ;  /* 0x0000000d040c7207 */ /* 0x000fe40004000000 */
[----:B------:R-:W-:-:S02]  /*06e0*/  SEL R14, R5, R11, !P0 ;  /* 0x0000000b050e7207 */ /* 0x000fc40004000000 */
[----:B------:R-:W-:Y:S02]  /*06f0*/  SEL R10, R5, R11, !P3 ;  /* 0x0000000b050a7207 */ /* 0x000fe40005800000 */
[----:B------:R-:W-:Y:S02]  /*0700*/  SEL R17, R16, R7, !P3 ;  /* 0x0000000710117207 */ /* 0x000fe40005800000 */
[----:B------:R-:W-:Y:S02]  /*0710*/  SEL R4, R4, R13, !P3 ;  /* 0x0000000d04047207 */ /* 0x000fe40005800000 */
[----:B------:R-:W-:Y:S02]  /*0720*/  SEL R5, R0, R15, !P0 ;  /* 0x0000000f00057207 */ /* 0x000fe40004000000 */
[----:B------:R-:W-:Y:S02]  /*0730*/  SHF.R.S32.HI R11, RZ, 0x1f, R15 ;  /* 0x0000001fff0b7819 */ /* 0x000fe4000001140f */
[----:B------:R-:W-:-:S02]  /*0740*/  SHF.R.S32.HI R7, RZ, 0x1f, R7 ;  /* 0x0000001fff077819 */ /* 0x000fc40000011407 */
[----:B------:R-:W-:Y:S02]  /*0750*/  IADD3 R5, P1, PT, R5, R12, RZ ;  /* 0x0000000c05057210 */ /* 0x000fe40007f3e0ff */
[----:B------:R-:W-:Y:S02]  /*0760*/  IADD3 R17, P2, PT, R17, R4, RZ ;  /* 0x0000000411117210 */ /* 0x000fe40007f5e0ff */
[----:B------:R-:W-:Y:S01]  /*0770*/  SEL R11, R11, RZ, P0 ;  /* 0x000000ff0b0b7207 */ /* 0x000fe20000000000 */
[----:B0-----:R-:W-:Y:S01]  /*0780*/  IMAD.WIDE.U32 R4, R5, 0x18, R8 ;  /* 0x0000001805047825 */ /* 0x001fe200078e0008 */
[----:B------:R-:W-:-:S03]  /*0790*/  SEL R7, R7, RZ, P3 ;  /* 0x000000ff07077207 */ /* 0x000fc60001800000 */
[----:B------:R-:W-:Y:S02]  /*07a0*/  IMAD.X R11, R11, 0x1, R14, P1 ;  /* 0x000000010b0b7824 */ /* 0x000fe400008e060e */
[----:B------:R-:W-:Y:S02]  /*07b0*/  IMAD.X R7, R7, 0x1, R10, P2 ;  /* 0x0000000107077824 */ /* 0x000fe400010e060a */
[----:B------:R-:W-:-:S04]  /*07c0*/  IMAD.WIDE.U32 R16, R17, 0x18, R8 ;  /* 0x0000001811107825 */ /* 0x000fc800078e0008 */
[----:B------:R-:W-:Y:S02]  /*07d0*/  IMAD R11, R11, 0x18, RZ ;  /* 0x000000180b0b7824 */ /* 0x000fe400078e02ff */
[----:B------:R-:W-:Y:S02]  /*07e0*/  IMAD R7, R7, 0x18, RZ ;  /* 0x0000001807077824 */ /* 0x000fe400078e02ff */
[----:B------:R-:W-:Y:S02]  /*07f0*/  IMAD.IADD R9, R5, 0x1, R11 ;  /* 0x0000000105097824 */ /* 0x000fe400078e020b */
[----:B------:R-:W-:Y:S02]  /*0800*/  IMAD.IADD R17, R17, 0x1, R7 ;  /* 0x0000000111117824 */ /* 0x000fe400078e0207 */
[----:B------:R-:W-:-:S03]  /*0810*/  IMAD.MOV.U32 R8, RZ, RZ, R4 ;  /* 0x000000ffff087224 */ /* 0x000fc600078e0004 */
[----:B------:R1:W5:Y:S04]  /*0820*/  LDG.E R18, desc[UR6][R16.64] ;  /* 0x0000000610127981 */ /* 0x000368000c1e1900 */
[----:B------:R1:W5:Y:S04]  /*0830*/  LDG.E R7, desc[UR6][R8.64] ;  /* 0x0000000608077981 */ /* 0x000368000c1e1900 */
[----:B------:R1:W5:Y:S04]  /*0840*/  LDG.E.64 R4, desc[UR6][R8.64+0x8] ;  /* 0x0000080608047981 */ /* 0x000368000c1e1b00 */
[----:B------:R1:W5:Y:S04]  /*0850*/  LDG.E.64 R12, desc[UR6][R8.64+0x10] ;  /* 0x00001006080c7981 */ /* 0x000368000c1e1b00 */
[----:B------:R1:W5:Y:S04]  /*0860*/  LDG.E.64 R10, desc[UR6][R16.64+0x8] ;  /* 0x00000806100a7981 */ /* 0x000368000c1e1b00 */
[----:B------:R1:W5:Y:S02]  /*0870*/  LDG.E.64 R14, desc[UR6][R16.64+0x10] ;  /* 0x00001006100e7981 */ /* 0x000364000c1e1b00 */
.L_x_2:
[----:B01----:R-:W0:Y:S01]  /*0880*/  S2R R8, SR_CgaCtaId ;  /* 0x0000000000087919 */ /* 0x003e220000008800 */
[----:B------:R-:W-:-:S04]  /*0890*/  MOV R9, 0x400 ;  /* 0x0000040000097802 */ /* 0x000fc80000000f00 */
[----:B0-----:R-:W-:-:S05]  /*08a0*/  LEA R9, R8, R9, 0x18 ;  /* 0x0000000908097211 */ /* 0x001fca00078ec0ff */
[----:B------:R-:W-:-:S05]  /*08b0*/  IMAD R17, R0, 0x18, R9 ;  /* 0x0000001800117824 */ /* 0x000fca00078e0209 */
[----:B-----5:R0:W-:Y:S04]  /*08c0*/  STS.64 [R17+0x8], R4 ;  /* 0x0000080411007388 */ /* 0x0201e80000000a00 */
[----:B------:R-:W-:Y:S04]  /*08d0*/  STS.64 [R17+0x10], R12 ;  /* 0x0000100c11007388 */ /* 0x000fe80000000a00 */
[----:B------:R-:W-:Y:S04]  /*08e0*/  STS.64 [R17+0x1808], R10 ;  /* 0x0018080a11007388 */ /* 0x000fe80000000a00 */
[----:B------:R-:W-:Y:S04]  /*08f0*/  STS.64 [R17+0x1810], R14 ;  /* 0x0018100e11007388 */ /* 0x000fe80000000a00 */
[----:B------:R1:W-:Y:S04]  /*0900*/  STS [R17], R7 ;  /* 0x0000000711007388 */ /* 0x0003e80000000800 */
[----:B------:R2:W-:Y:S01]  /*0910*/  STS [R17+0x1800], R18 ;  /* 0x0018001211007388 */ /* 0x0005e20000000800 */
[----:B------:R-:W-:Y:S01]  /*0920*/  BAR.SYNC.DEFER_BLOCKING 0x0 ;  /* 0x0000000000007b1d */ /* 0x000fe20000010000 */
[----:B------:R-:W-:-:S07]  /*0930*/  IMAD.IADD R8, R3, 0x1, R6 ;  /* 0x0000000103087824 */ /* 0x000fce00078e0206 */
[----:B------:R-:W-:Y:S01]  /*0940*/  PREEXIT ;  /* 0x000000000000782d */ /* 0x000fe20000000000 */
[----:B0-----:R-:W-:Y:S01]  /*0950*/  IMAD.SHL.U32 R5, R0, 0x2, RZ ;  /* 0x0000000200057824 */ /* 0x001fe200078e00ff */
[----:B------:R-:W-:Y:S04]  /*0960*/  BSSY.RECONVERGENT B0, `(.L_x_3) ;  /* 0x0000017000007945 */ /* 0x000fe80003800200 */
[----:B------:R-:W-:-:S04]  /*0970*/  VIMNMX R5, PT, PT, R8, R5, PT ;  /* 0x0000000508057248 */ /* 0x000fc80003fe0100 */
[C---:B------:R-:W-:Y:S01]  /*0980*/  ISETP.GE.AND P0, PT, R5.reuse, R6, PT ;  /* 0x000000060500720c */ /* 0x040fe20003f06270 */
[----:B------:R-:W-:Y:S01]  /*0990*/  IMAD.IADD R6, R5, 0x1, -R6 ;  /* 0x0000000105067824 */ /* 0x000fe200078e0a06 */
[----:B-1----:R-:W-:-:S04]  /*09a0*/  VIMNMX R7, PT, PT, R3, R5, PT ;  /* 0x0000000503077248 */ /* 0x002fc80003fe0100 */
[----:B------:R-:W-:-:S04]  /*09b0*/  SEL R14, R6, RZ, P0 ;  /* 0x000000ff060e7207 */ /* 0x000fc80000000000 */
[----:B------:R-:W-:-:S13]  /*09c0*/  ISETP.GE.AND P0, PT, R14, R7, PT ;  /* 0x000000070e00720c */ /* 0x000fda0003f06270 */
[----:B--2---:R-:W-:Y:S05]  /*09d0*/  @P0 BRA `(.L_x_4) ;  /* 0x00000000003c0947 */ /* 0x004fea0003800000 */
[----:B------:R-:W-:-:S07]  /*09e0*/  IMAD.IADD R4, R3, 0x1, R5 ;  /* 0x0000000103047824 */ /* 0x000fce00078e0205 */
.L_x_5:
[----:B------:R-:W-:-:S05]  /*09f0*/  IMAD.IADD R6, R7, 0x1, -R14 ;  /* 0x0000000107067824 */ /* 0x000fca00078e0a0e */
[----:B------:R-:W-:-:S04]  /*0a00*/  LEA.HI R11, R6, R6, RZ, 0x1 ;  /* 0x00000006060b7211 */ /* 0x000fc800078f08ff */
[----:B------:R-:W-:-:S04]  /*0a10*/  LEA.HI.SX32 R6, R11, R14, 0x1f ;  /* 0x0000000e0b067211 */ /* 0x000fc800078ffaff */
[----:B------:R-:W-:Y:S01]  /*0a20*/  LOP3.LUT R11, RZ, R6, RZ, 0x33, !PT ;  /* 0x00000006ff0b7212 */ /* 0x000fe200078e33ff */
[----:B------:R-:W-:-:S04]  /*0a30*/  IMAD R10, R6, 0x18, R9 ;  /* 0x00000018060a7824 */ /* 0x000fc800078e0209 */
[----:B------:R-:W-:Y:S02]  /*0a40*/  IMAD.IADD R12, R4, 0x1, R11 ;  /* 0x00000001040c7824 */ /* 0x000fe400078e020b */
[----:B------:R-:W-:Y:S02]  /*0a50*/  LDS R10, [R10] ;  /* 0x000000000a0a7984 */ /* 0x000fe40000000800 */
[----:B------:R-:W-:-:S05]  /*0a60*/  IMAD R12, R12, 0x18, R9 ;  /* 0x000000180c0c7824 */ /* 0x000fca00078e0209 */
[----:B------:R-:W0:Y:S02]  /*0a70*/  LDS R11, [R12] ;  /* 0x000000000c0b7984 */ /* 0x000e240000000800 */
[----:B0-----:R-:W-:-:S04]  /*0a80*/  ISETP.GE.AND P0, PT, R11, R10, PT ;  /* 0x0000000a0b00720c */ /* 0x001fc80003f06270 */
[----:B------:R-:W-:-:S09]  /*0a90*/  SEL R7, R6, R7, !P0 ;  /* 0x0000000706077207 */ /* 0x000fd20004000000 */
[----:B------:R-:W-:-:S05]  /*0aa0*/  @P0 VIADD R14, R6, 0x1 ;  /* 0x00000001060e0836 */ /* 0x000fca0000000000 */
[----:B------:R-:W-:-:S13]  /*0ab0*/  ISETP.GE.AND P0, PT, R14, R7, PT ;  /* 0x000000070e00720c */ /* 0x000fda0003f06270 */
[----:B------:R-:W-:Y:S05]  /*0ac0*/  @!P0 BRA `(.L_x_5) ;  /* 0xfffffffc00c88947 */ /* 0x000fea000383ffff */
.L_x_4:
[----:B------:R-:W-:Y:S05]  /*0ad0*/  BSYNC.RECONVERGENT B0 ;  /* 0x0000000000007941 */ /* 0x000fea0003800200 */
.L_x_3:
[----:B------:R-:W-:Y:S01]  /*0ae0*/  IADD3 R22, PT, PT, R3, R5, -R14 ;  /* 0x0000000503167210 */ /* 0x000fe20007ffe80e */
[--C-:B------:R-:W-:Y:S01]  /*0af0*/  IMAD R25, R14, 0x18, R9.reuse ;  /* 0x000000180e197824 */ /* 0x100fe200078e0209 */
[----:B------:R-:W-:Y:S02]  /*0b00*/  PLOP3.LUT P0, PT, PT, PT, PT, 0x8, 0x80 ;  /* 0x000000000080781c */ /* 0x000fe40003f0e170 */
[C---:B------:R-:W-:Y:S01]  /*0b10*/  ISETP.GE.AND P1, PT, R22.reuse, R8, PT ;  /* 0x000000081600720c */ /* 0x040fe20003f26270 */
[C---:B------:R-:W-:Y:S01]  /*0b20*/  IMAD R24, R22.reuse, 0x18, R9 ;  /* 0x0000001816187824 */ /* 0x040fe200078e0209 */
[----:B------:R-:W-:Y:S01]  /*0b30*/  LDS R21, [R25] ;  /* 0x0000000019157984 */ /* 0x000fe20000000800 */
[----:B------:R-:W-:-:S03]  /*0b40*/  VIADD R23, R22, 0x1 ;  /* 0x0000000116177836 */ /* 0x000fc60000000000 */
[----:B------:R-:W0:Y:S04]  /*0b50*/  LDS R20, [R24] ;  /* 0x0000000018147984 */ /* 0x000e280000000800 */
[----:B------:R-:W-:Y:S04]  /*0b60*/  LDS.64 R16, [R25+0x8] ;  /* 0x0000080019107984 */ /* 0x000fe80000000a00 */
[----:B------:R-:W1:Y:S04]  /*0b70*/  LDS.64 R18, [R24+0x8] ;  /* 0x0000080018127984 */ /* 0x000e680000000a00 */
[----:B------:R-:W-:Y:S04]  /*0b80*/  LDS.64 R10, [R25+0x10] ;  /* 0x00001000190a7984 */ /* 0x000fe80000000a00 */
[----:B------:R-:W2:Y:S01]  /*0b90*/  LDS.64 R12, [R24+0x10] ;  /* 0x00001000180c7984 */ /* 0x000ea20000000a00 */
[----:B0-----:R-:W-:-:S04]  /*0ba0*/  @!P1 ISETP.GE.AND P2, PT, R20, R21, PT ;  /* 0x000000151400920c */ /* 0x001fc80003f46270 */
[----:B------:R-:W-:-:S04]  /*0bb0*/  @!P1 ISETP.GE.OR P0, PT, R14, R3, !P2 ;  /* 0x000000030e00920c */ /* 0x000fc80005706670 */
[----:B------:R-:W-:Y:S02]  /*0bc0*/  SEL R15, R20, R21, P0 ;  /* 0x00000015140f7207 */ /* 0x000fe40000000000 */
[----:B-1----:R-:W-:Y:S02]  /*0bd0*/  SEL R6, R18, R16, P0 ;  /* 0x0000001012067207 */ /* 0x002fe40000000000 */
[----:B------:R-:W-:Y:S02]  /*0be0*/  SEL R7, R19, R17, P0 ;  /* 0x0000001113077207 */ /* 0x000fe40000000000 */
[----:B--2---:R-:W-:-:S03]  /*0bf0*/  FSEL R4, R12, R10, P0 ;  /* 0x0000000a0c047208 */ /* 0x004fc60000000000 */
[----:B------:R-:W-:Y:S01]  /*0c00*/  @P0 LDS R20, [R24+0x18] ;  /* 0x0000180018140984 */ /* 0x000fe20000000800 */
[----:B------:R-:W-:Y:S01]  /*0c10*/  FSEL R5, R13, R11, P0 ;  /* 0x0000000b0d057208 */ /* 0x000fe20000000000 */
[----:B------:R-:W-:Y:S02]  /*0c20*/  @!P0 IMAD.MOV R23, RZ, RZ, R22 ;  /* 0x000000ffff178224 */ /* 0x000fe400078e0216 */
[----:B------:R-:W0:Y:S03]  /*0c30*/  @!P0 LDS R21, [R25+0x18] ;  /* 0x0000180019158984 */ /* 0x000e260000000800 */
[----:B------:R-:W-:Y:S01]  /*0c40*/  ISETP.GE.AND P1, PT, R23, R8, PT ;  /* 0x000000081700720c */ /* 0x000fe20003f26270 */
[----:B------:R-:W-:Y:S01]  /*0c50*/  @P0 LDS.64 R18, [R24+0x20] ;  /* 0x0000200018120984 */ /* 0x000fe20000000a00 */
[----:B------:R-:W-:Y:S02]  /*0c60*/  VIADD R8, R14, 0x1 ;  /* 0x000000010e087836 */ /* 0x000fe40000000000 */
[----:B------:R-:W-:Y:S01]  /*0c70*/  @P0 IMAD.MOV R8, RZ, RZ, R14 ;  /* 0x000000ffff080224 */ /* 0x000fe200078e020e */
[----:B------:R-:W1:Y:S04]  /*0c80*/  @!P0 LDS.64 R16, [R25+0x20] ;  /* 0x0000200019108984 */ /* 0x000e680000000a00 */
[----:B------:R-:W-:Y:S04]  /*0c90*/  @P0 LDS.64 R12, [R24+0x28] ;  /* 0x00002800180c0984 */ /* 0x000fe80000000a00 */
[----:B------:R-:W2:Y:S01]  /*0ca0*/  @!P0 LDS.64 R10, [R25+0x28] ;  /* 0x00002800190a8984 */ /* 0x000ea20000000a00 */
[----:B------:R-:W-:Y:S01]  /*0cb0*/  BAR.SYNC.DEFER_BLOCKING 0x0 ;  /* 0x0000000000007b1d */ /* 0x000fe20000010000 */
[----:B------:R-:W-:-:S02]  /*0cc0*/  PLOP3.LUT P0, PT, PT, PT, PT, 0x8, 0x80 ;  /* 0x000000000080781c */ /* 0x000fc40003f0e170 */
[----:B0-----:R-:W-:-:S04]  /*0cd0*/  @!P1 ISETP.GE.AND P2, PT, R20, R21, PT ;  /* 0x000000151400920c */ /* 0x001fc80003f46270 */
[----:B------:R-:W-:Y:S01]  /*0ce0*/  @!P1 ISETP.GE.OR P0, PT, R8, R3, !P2 ;  /* 0x000000030800920c */ /* 0x000fe20005706670 */
[----:B------:R-:W-:-:S03]  /*0cf0*/  IMAD.SHL.U32 R3, R0, 0x2, RZ ;  /* 0x0000000200037824 */ /* 0x000fc600078e00ff */
[----:B------:R-:W-:Y:S02]  /*0d00*/  SEL R14, R20, R21, P0 ;  /* 0x00000015140e7207 */ /* 0x000fe40000000000 */
[----:B-1----:R-:W-:Y:S02]  /*0d10*/  SEL R16, R18, R16, P0 ;  /* 0x0000001012107207 */ /* 0x002fe40000000000 */
[----:B------:R-:W-:Y:S02]  /*0d20*/  SEL R17, R19, R17, P0 ;  /* 0x0000001113117207 */ /* 0x000fe40000000000 */
[----:B--2---:R-:W-:Y:S02]  /*0d30*/  FSEL R12, R12, R10, P0 ;  /* 0x0000000a0c0c7208 */ /* 0x004fe40000000000 */
[----:B------:R-:W-:Y:S01]  /*0d40*/  FSEL R13, R13, R11, P0 ;  /* 0x0000000b0d0d7208 */ /* 0x000fe20000000000 */
[----:B------:R-:W-:Y:S06]  /*0d50*/  BRA.U !UP0, `(.L_x_6) ;  /* 0x0000000108847547 */ /* 0x000fec000b800000 */
[----:B------:R-:W0:Y:S01]  /*0d60*/  S2R R10, SR_LANEID ;  /* 0x00000000000a7919 */ /* 0x000e220000000000 */
[----:B------:R-:W-:Y:S01]  /*0d70*/  LOP3.LUT R3, R3, 0x7c0, RZ, 0xc0, !PT ;  /* 0x000007c003037812 */ /* 0x000fe200078ec0ff */
[----:B------:R-:W1:Y:S04]  /*0d80*/  LDC.64 R18, c[0x0][0x3a0] ;  /* 0x0000e800ff127b82 */ /* 0x000e680000000a00 */
[----:B0-----:R-:W-:-:S04]  /*0d90*/  IMAD R8, R10, 0x2, R3 ;  /* 0x000000020a087824 */ /* 0x001fc800078e0203 */
[C---:B------:R-:W-:Y:S02]  /*0da0*/  IMAD R21, R8.reuse, 0x18, R9 ;  /* 0x0000001808157824 */ /* 0x040fe400078e0209 */
[----:B------:R-:W-:-:S03]  /*0db0*/  IMAD.IADD R8, R8, 0x1, -R10 ;  /* 0x0000000108087824 */ /* 0x000fc600078e0a0a */
[----:B------:R-:W-:Y:S01]  /*0dc0*/  STS.64 [R21+0x8], R6 ;  /* 0x0000080615007388 */ /* 0x000fe20000000a00 */
[----:B------:R-:W-:-:S03]  /*0dd0*/  IMAD R20, R8, 0x18, R9 ;  /* 0x0000001808147824 */ /* 0x000fc600078e0209 */
[----:B------:R-:W-:Y:S04]  /*0de0*/  STS.64 [R21+0x10], R4 ;  /* 0x0000100415007388 */ /* 0x000fe80000000a00 */
[----:B------:R-:W-:Y:S04]  /*0df0*/  STS.64 [R21+0x20], R16 ;  /* 0x0000201015007388 */ /* 0x000fe80000000a00 */
[----:B------:R0:W-:Y:S04]  /*0e00*/  STS.64 [R21+0x28], R12 ;  /* 0x0000280c15007388 */ /* 0x0001e80000000a00 */
[----:B------:R-:W-:Y:S04]  /*0e10*/  STS [R21], R15 ;  /* 0x0000000f15007388 */ /* 0x000fe80000000800 */
[----:B------:R-:W-:Y:S01]  /*0e20*/  STS [R21+0x18], R14 ;  /* 0x0000180e15007388 */ /* 0x000fe20000000800 */
[----:B------:R-:W-:-:S03]  /*0e30*/  NOP ;  /* 0x0000000000007918 */ /* 0x000fc60000000000 */
[----:B------:R-:W2:Y:S01]  /*0e40*/  LDS.64 R8, [R20+0x8] ;  /* 0x0000080014087984 */ /* 0x000ea20000000a00 */
[----:B0-----:R-:W-:Y:S01]  /*0e50*/  LOP3.LUT R12, R3, 0x1f, R0, 0xf8, !PT ;  /* 0x0000001f030c7812 */ /* 0x001fe200078ef800 */
[----:B------:R-:W-:Y:S02]  /*0e60*/  IMAD.MOV.U32 R13, RZ, RZ, RZ ;  /* 0x000000ffff0d7224 */ /* 0x000fe400078e00ff */
[----:B------:R-:W0:Y:S02]  /*0e70*/  LDS.64 R10, [R20+0x10] ;  /* 0x00001000140a7984 */ /* 0x000e240000000a00 */
[----:B------:R-:W-:Y:S02]  /*0e80*/  IMAD.WIDE.U32 R2, R2, 0x200, R12 ;  /* 0x0000020002027825 */ /* 0x000fe400078e000c */
[----:B------:R-:W3:Y:S02]  /*0e90*/  LDS.64 R6, [R20+0x308] ;  /* 0x0003080014067984 */ /* 0x000ee40000000a00 */
[----:B------:R-:W-:-:S02]  /*0ea0*/  IMAD R13, R3, 0x18, RZ ;  /* 0x00000018030d7824 */ /* 0x000fc400078e02ff */
[----:B------:R-:W4:Y:S01]  /*0eb0*/  LDS R23, [R20] ;  /* 0x0000000014177984 */ /* 0x000f220000000800 */
[----:B-1----:R-:W-:-:S03]  /*0ec0*/  IMAD.WIDE.U32 R2, R2, 0x18, R18 ;  /* 0x0000001802027825 */ /* 0x002fc600078e0012 */
[----:B------:R-:W1:Y:S01]  /*0ed0*/  LDS R17, [R20+0x300] ;  /* 0x0003000014117984 */ /* 0x000e620000000800 */
[----:B------:R-:W-:-:S03]  /*0ee0*/  IMAD.IADD R3, R3, 0x1, R13 ;  /* 0x0000000103037824 */ /* 0x000fc600078e020d */
[----:B------:R-:W5:Y:S04]  /*0ef0*/  LDS.64 R4, [R20+0x310] ;  /* 0x0003100014047984 */ /* 0x000f680000000a00 */
[----:B--2---:R-:W-:Y:S04]  /*0f00*/  STG.E.64 desc[UR6][R2.64+0x8], R8 ;  /* 0x0000080802007986 */ /* 0x004fe8000c101b06 */
[----:B0-----:R-:W-:Y:S04]  /*0f10*/  STG.E.64 desc[UR6][R2.64+0x10], R10 ;  /* 0x0000100a02007986 */ /* 0x001fe8000c101b06 */
[----:B---3--:R-:W-:Y:S04]  /*0f20*/  STG.E.64 desc[UR6][R2.64+0x308], R6 ;  /* 0x0003080602007986 */ /* 0x008fe8000c101b06 */
[----:B----4-:R-:W-:Y:S04]  /*0f30*/  STG.E desc[UR6][R2.64], R23 ;  /* 0x0000001702007986 */ /* 0x010fe8000c101906 */
[----:B-1----:R-:W-:Y:S04]  /*0f40*/  STG.E desc[UR6][R2.64+0x300], R17 ;  /* 0x0003001102007986 */ /* 0x002fe8000c101906 */
[----:B-----5:R-:W-:Y:S01]  /*0f50*/  STG.E.64 desc[UR6][R2.64+0x310], R4 ;  /* 0x0003100402007986 */ /* 0x020fe2000c101b06 */
[----:B------:R-:W-:Y:S05]  /*0f60*/  EXIT ;  /* 0x000000000000794d */ /* 0x000fea0003800000 */
.L_x_6:
[----:B------:R-:W0:Y:S01]  /*0f70*/  S2R R8, SR_LANEID ;  /* 0x0000000000087919 */ /* 0x000e220000000000 */
[----:B------:R-:W-:Y:S01]  /*0f80*/  LOP3.LUT R3, R3, 0x7c0, RZ, 0xc0, !PT ;  /* 0x000007c003037812 */ /* 0x000fe200078ec0ff */
[----:B------:R-:W1:Y:S04]  /*0f90*/  LDC.64 R22, c[0x0][0x388] ;  /* 0x0000e200ff167b82 */ /* 0x000e680000000a00 */
[----:B0-----:R-:W-:-:S04]  /*0fa0*/  IMAD R10, R8, 0x2, R3 ;  /* 0x00000002080a7824 */ /* 0x001fc800078e0203 */
[C---:B------:R-:W-:Y:S02]  /*0fb0*/  IMAD.IADD R8, R10.reuse, 0x1, -R8 ;  /* 0x000000010a087824 */ /* 0x040fe400078e0a08 */
[--C-:B------:R-:W-:Y:S02]  /*0fc0*/  IMAD R25, R10, 0x18, R9.reuse ;  /* 0x000000180a197824 */ /* 0x100fe400078e0209 */
[----:B------:R-:W-:-:S03]  /*0fd0*/  IMAD R24, R8, 0x18, R9 ;  /* 0x0000001808187824 */ /* 0x000fc600078e0209 */
[----:B------:R-:W-:Y:S04]  /*0fe0*/  STS.64 [R25+0x8], R6 ;  /* 0x0000080619007388 */ /* 0x000fe80000000a00 */
[----:B------:R-:W-:Y:S04]  /*0ff0*/  STS.64 [R25+0x10], R4 ;  /* 0x0000100419007388 */ /* 0x000fe80000000a00 */
[----:B------:R-:W-:Y:S04]  /*1000*/  STS.64 [R25+0x20], R16 ;  /* 0x0000201019007388 */ /* 0x000fe80000000a00 */
[----:B------:R0:W-:Y:S04]  /*1010*/  STS.64 [R25+0x28], R12 ;  /* 0x0000280c19007388 */ /* 0x0001e80000000a00 */
[----:B------:R-:W-:Y:S04]  /*1020*/  STS [R25], R15 ;  /* 0x0000000f19007388 */ /* 0x000fe80000000800 */
[----:B------:R-:W-:Y:S01]  /*1030*/  STS [R25+0x18], R14 ;  /* 0x0000180e19007388 */ /* 0x000fe20000000800 */
[----:B------:R-:W-:-:S03]  /*1040*/  NOP ;  /* 0x0000000000007918 */ /* 0x000fc60000000000 */
[----:B------:R-:W2:Y:S01]  /*1050*/  LDS.64 R20, [R24] ;  /* 0x0000000018147984 */ /* 0x000ea20000000a00 */
[----:B0-----:R-:W-:Y:S01]  /*1060*/  LOP3.LUT R12, R0, 0x1f, RZ, 0xc0, !PT ;  /* 0x0000001f000c7812 */ /* 0x001fe200078ec0ff */
[----:B------:R-:W-:Y:S02]  /*1070*/  IMAD.MOV.U32 R13, RZ, RZ, RZ ;  /* 0x000000ffff0d7224 */ /* 0x000fe400078e00ff */
[----:B------:R-:W0:Y:S02]  /*1080*/  LDS.64 R18, [R24+0x8] ;  /* 0x0000080018127984 */ /* 0x000e240000000a00 */
[----:B------:R-:W-:Y:S02]  /*1090*/  IMAD.WIDE.U32 R12, R2, 0x200, R12 ;  /* 0x00000200020c7825 */ /* 0x000fe400078e000c */
[----:B------:R-:W3:Y:S01]  /*10a0*/  LDS.64 R10, [R24+0x10] ;  /* 0x00001000180a7984 */ /* 0x000ee20000000a00 */
[----:B------:R-:W-:-:S03]  /*10b0*/  IADD3 R3, P0, PT, R3, R12, RZ ;  /* 0x0000000c03037210 */ /* 0x000fc60007f1e0ff */
[----:B------:R-:W4:Y:S04]  /*10c0*/  LDS.64 R8, [R24+0x300] ;  /* 0x0003000018087984 */ /* 0x000f280000000a00 */
[----:B------:R-:W5:Y:S01]  /*10d0*/  LDS.64 R6, [R24+0x308] ;  /* 0x0003080018067984 */ /* 0x000f620000000a00 */
[----:B------:R-:W-:Y:S02]  /*10e0*/  IMAD.X R12, RZ, RZ, R13, P0 ;  /* 0x000000ffff0c7224 */ /* 0x000fe400000e060d */
[----:B-1----:R-:W-:Y:S01]  /*10f0*/  IMAD.WIDE.U32 R2, R3, 0x18, R22 ;  /* 0x0000001803027825 */ /* 0x002fe200078e0016 */
[----:B------:R-:W1:Y:S03]  /*1100*/  LDS.64 R4, [R24+0x310] ;  /* 0x0003100018047984 */ /* 0x000e660000000a00 */
[----:B------:R-:W-:-:S04]  /*1110*/  IMAD R13, R12, 0x18, RZ ;  /* 0x000000180c0d7824 */ /* 0x000fc800078e02ff */
[----:B------:R-:W-:-:S05]  /*1120*/  IMAD.IADD R3, R3, 0x1, R13 ;  /* 0x0000000103037824 */ /* 0x000fca00078e020d */
[----:B--2---:R-:W-:Y:S04]  /*1130*/  STG.E.64 desc[UR6][R2.64], R20 ;  /* 0x0000001402007986 */ /* 0x004fe8000c101b06 */
[----:B0-----:R-:W-:Y:S04]  /*1140*/  STG.E.64 desc[UR6][R2.64+0x8], R18 ;  /* 0x0000081202007986 */ /* 0x001fe8000c101b06 */
[----:B---3--:R-:W-:Y:S04]  /*1150*/  STG.E.64 desc[UR6][R2.64+0x10], R10 ;  /* 0x0000100a02007986 */ /* 0x008fe8000c101b06 */
[----:B----4-:R-:W-:Y:S04]  /*1160*/  STG.E.64 desc[UR6][R2.64+0x300], R8 ;  /* 0x0003000802007986 */ /* 0x010fe8000c101b06 */
[----:B-----5:R-:W-:Y:S04]  /*1170*/  STG.E.64 desc[UR6][R2.64+0x308], R6 ;  /* 0x0003080602007986 */ /* 0x020fe8000c101b06 */
[----:B-1----:R-:W-:Y:S01]  /*1180*/  STG.E.64 desc[UR6][R2.64+0x310], R4 ;  /* 0x0003100402007986 */ /* 0x002fe2000c101b06 */
[----:B------:R-:W-:Y:S05]  /*1190*/  EXIT ;  /* 0x000000000000794d */ /* 0x000fea0003800000 */
.L_x_0:
[----:B------:R-:W0:Y:S01]  /*11a0*/  LDC.64 R18, c[0x0][0x3b8] ;  /* 0x0000ee00ff127b82 */ /* 0x000e220000000a00 */
[----:B--2---:R-:W-:-:S07]  /*11b0*/  IADD3 R3, P2, PT, RZ, -R6, RZ ;  /* 0x80000006ff037210 */ /* 0x004fce0007f5e0ff */
[----:B------:R-:W1:Y:S01]  /*11c0*/  LDC.64 R14, c[0x0][0x398] ;  /* 0x0000e600ff0e7b82 */ /* 0x000e620000000a00 */
[C---:B------:R-:W-:Y:S01]  /*11d0*/  IMAD.SHL.U32 R10, R6.reuse, 0x100, RZ ;  /* 0x00000100060a7824 */ /* 0x040fe200078e00ff */
[----:B------:R-:W-:Y:S01]  /*11e0*/  SHF.L.U64.HI R9, R6, 0x8, R7 ;  /* 0x0000000806097819 */ /* 0x000fe20000010207 */
[----:B------:R-:W2:Y:S01]  /*11f0*/  LDCU.U8 UR4, c[0x0][0x380] ;  /* 0x00007000ff0477ac */ /* 0x000ea20008000000 */
[----:B0-----:R-:W-:-:S04]  /*1200*/  LEA R18, P0, R2, R18, 0x3 ;  /* 0x0000001202127211 */ /* 0x001fc800078018ff */
[----:B------:R-:W-:-:S05]  /*1210*/  LEA.HI.X R19, R2, R19, RZ, 0x3, P0 ;  /* 0x0000001302137211 */ /* 0x000fca00000f1cff */
[----:B------:R-:W3:Y:S04]  /*1220*/  LDG.E.64 R16, desc[UR6][R18.64+0x8] ;  /* 0x0000080612107981 */ /* 0x000ee8000c1e1b00 */
[----:B------:R0:W4:Y:S01]  /*1230*/  LDG.E.64 R4, desc[UR6][R18.64] ;  /* 0x0000000612047981 */ /* 0x000122000c1e1b00 */
[CC--:B------:R-:W-:Y:S01]  /*1240*/  LOP3.LUT R21, R3.reuse, R2.reuse, RZ, 0xc0, !PT ;  /* 0x0000000203157212 */ /* 0x0c0fe200078ec0ff */
[----:B--2---:R-:W-:Y:S01]  /*1250*/  UPRMT UR4, UR4, 0x8880, URZ ;  /* 0x0000888004047896 */ /* 0x004fe200080000ff */
[----:B------:R-:W-:Y:S01]  /*1260*/  LOP3.LUT R3, R3, R2, RZ, 0xfc, !PT ;  /* 0x0000000203037212 */ /* 0x000fe200078efcff */
[----:B------:R-:W-:Y:S01]  /*1270*/  BSSY.RECONVERGENT B0, `(.L_x_7) ;  /* 0x000007b000007945 */ /* 0x000fe20003800200 */
[C---:B------:R-:W-:Y:S01]  /*1280*/  SHF.L.U64.HI R8, R21.reuse, 0x9, RZ ;  /* 0x0000000915087819 */ /* 0x040fe200000102ff */
[----:B------:R-:W-:Y:S01]  /*1290*/  IMAD.SHL.U32 R11, R21, 0x200, RZ ;  /* 0x00000200150b7824 */ /* 0x000fe200078e00ff */
[----:B------:R-:W-:Y:S01]  /*12a0*/  IADD3 R21, P3, PT, R2, -R21, RZ ;  /* 0x8000001502157210 */ /* 0x000fe20007f7e0ff */
[----:B------:R-:W-:Y:S01]  /*12b0*/  UISETP.NE.AND UP0, UPT, UR4, URZ, UPT ;  /* 0x000000ff0400728c */ /* 0x000fe2000bf05270 */
[----:B------:R-:W-:Y:S01]  /*12c0*/  ISETP.NE.U32.AND P0, PT, R3, -0x1, PT ;  /* 0xffffffff0300780c */ /* 0x000fe20003f05070 */
[----:B------:R-:W-:Y:S01]  /*12d0*/  ACQBULK ;  /* 0x000000000000782e */ /* 0x000fe20000000000 */
[----:B------:R-:W-:Y:S01]  /*12e0*/  LOP3.LUT R10, R10, 0xfffffe00, RZ, 0xc0, !PT ;  /* 0xfffffe000a0a7812 */ /* 0x000fe200078ec0ff */
[----:B------:R-:W-:-:S05]  /*12f0*/  IMAD.X R12, RZ, RZ, -0x1, P3 ;  /* 0xffffffffff0c7424 */ /* 0x000fca00018e06ff */
[----:B0-----:R-:W-:Y:S02]  /*1300*/  SHF.L.U64.HI R19, R21, 0x9, R12 ;  /* 0x0000000915137819 */ /* 0x001fe4000001020c */
[----:B---3--:R-:W-:-:S05]  /*1310*/  IADD3 R13, P1, PT, R16, -R11, RZ ;  /* 0x8000000b100d7210 */ /* 0x008fca0007f3e0ff */
[--C-:B------:R-:W-:Y:S01]  /*1320*/  IMAD.X R16, R17, 0x1, ~R8.reuse, P1 ;  /* 0x0000000111107824 */ /* 0x100fe200008e0e08 */
[----:B------:R-:W-:Y:S01]  /*1330*/  ISETP.NE.U32.AND P1, PT, R21, -0x1, PT ;  /* 0xffffffff1500780c */ /* 0x000fe20003f25070 */
[----:B------:R-:W-:Y:S01]  /*1340*/  IMAD.X R17, RZ, RZ, ~R7, P2 ;  /* 0x000000ffff117224 */ /* 0x000fe200010e0e07 */
[----:B-1----:R-:W-:Y:S01]  /*1350*/  IADD3 R3, P2, PT, -R11, R14, RZ ;  /* 0x0000000e0b037210 */ /* 0x002fe20007f5e1ff */
[----:B------:R-:W-:Y:S02]  /*1360*/  IMAD.MOV.U32 R14, RZ, RZ, 0x1ff ;  /* 0x000001ffff0e7424 */ /* 0x000fe400078e00ff */
[----:B------:R-:W-:Y:S01]  /*1370*/  IMAD.SHL.U32 R7, R21, 0x200, RZ ;  /* 0x0000020015077824 */ /* 0x000fe200078e00ff */
[----:B------:R-:W-:Y:S01]  /*1380*/  ISETP.NE.AND.EX P0, PT, R17, -0x1, PT, P0 ;  /* 0xffffffff1100780c */ /* 0x000fe20003f05300 */
[----:B------:R-:W-:Y:S01]  /*1390*/  IMAD.X R6, R15, 0x1, ~R8, P2 ;  /* 0x000000010f067824 */ /* 0x000fe200010e0e08 */
[----:B------:R-:W-:Y:S02]  /*13a0*/  ISETP.NE.AND.EX P2, PT, R12, -0x1, PT, P1 ;  /* 0xffffffff0c00780c */ /* 0x000fe40003f45310 */
[----:B------:R-:W-:-:S02]  /*13b0*/  ISETP.GT.U32.AND P1, PT, R3, R10, PT ;  /* 0x0000000a0300720c */ /* 0x000fc40003f24070 */
[----:B----4-:R-:W-:Y:S02]  /*13c0*/  IADD3 R12, P3, PT, R4, -R11, RZ ;  /* 0x8000000b040c7210 */ /* 0x010fe40007f7e0ff */
[----:B------:R-:W-:Y:S02]  /*13d0*/  ISETP.GT.U32.AND.EX P1, PT, R6, R9, PT, P1 ;  /* 0x000000090600720c */ /* 0x000fe40003f24110 */
[----:B------:R-:W-:Y:S01]  /*13e0*/  SEL R18, R14, 0x200, !P2 ;  /* 0x000002000e127807 */ /* 0x000fe20005000000 */
[----:B------:R-:W-:Y:S01]  /*13f0*/  IMAD.X R14, R5, 0x1, ~R8, P3 ;  /* 0x00000001050e7824 */ /* 0x000fe200018e0e08 */
[----:B------:R-:W-:Y:S02]  /*1400*/  SEL R17, R3, R10, P1 ;  /* 0x0000000a03117207 */ /* 0x000fe40000800000 */
[----:B------:R-:W-:Y:S02]  /*1410*/  IADD3 R15, P2, PT, -R12, R7, RZ ;  /* 0x000000070c0f7210 */ /* 0x000fe40007f5e1ff */
[----:B------:R-:W-:-:S02]  /*1420*/  IADD3 R7, P3, P4, -R13, R18, R7 ;  /* 0x000000120d077210 */ /* 0x000fc40007c7e107 */
[----:B------:R-:W-:Y:S01]  /*1430*/  SEL R20, R6, R9, P1 ;  /* 0x0000000906147207 */ /* 0x000fe20000800000 */
[----:B------:R-:W-:Y:S01]  /*1440*/  IMAD.X R14, R19, 0x1, ~R14, P2 ;  /* 0x00000001130e7824 */ /* 0x000fe200010e0e0e */
[----:B------:R-:W-:Y:S02]  /*1450*/  IADD3 R17, P1, PT, R17, -R10, RZ ;  /* 0x8000000a11117210 */ /* 0x000fe40007f3e0ff */
[----:B------:R-:W-:Y:S02]  /*1460*/  IADD3.X R16, PT, PT, ~R16, RZ, R19, P3, P4 ;  /* 0x000000ff10107210 */ /* 0x000fe40001fe8513 */
[----:B------:R-:W-:Y:S01]  /*1470*/  SEL R18, R10, R7, !P0 ;  /* 0x000000070a127207 */ /* 0x000fe20004000000 */
[----:B------:R-:W-:Y:S01]  /*1480*/  IMAD.X R19, R20, 0x1, ~R9, P1 ;  /* 0x0000000114137824 */ /* 0x000fe200008e0e09 */
[----:B------:R-:W-:Y:S02]  /*1490*/  ISETP.LT.U32.AND P2, PT, R10, R3, PT ;  /* 0x000000030a00720c */ /* 0x000fe40003f41070 */
[----:B------:R-:W-:-:S02]  /*14a0*/  SEL R7, R9, R16, !P0 ;  /* 0x0000001009077207 */ /* 0x000fc40004000000 */
[-C--:B------:R-:W-:Y:S02]  /*14b0*/  ISETP.LT.U32.AND P1, PT, R15, R17.reuse, PT ;  /* 0x000000110f00720c */ /* 0x080fe40003f21070 */
[----:B------:R-:W-:Y:S02]  /*14c0*/  ISETP.LT.U32.AND P3, PT, R18, R17, PT ;  /* 0x000000111200720c */ /* 0x000fe40003f61070 */
[----:B------:R-:W-:Y:S02]  /*14d0*/  ISETP.LT.U32.AND.EX P2, PT, R9, R6, PT, P2 ;  /* 0x000000060900720c */ /* 0x000fe40003f41120 */
[-C--:B------:R-:W-:Y:S02]  /*14e0*/  ISETP.LT.U32.AND.EX P1, PT, R14, R19.reuse, PT, P1 ;  /* 0x000000130e00720c */ /* 0x080fe40003f21110 */
[----:B------:R-:W-:Y:S02]  /*14f0*/  ISETP.LT.U32.AND.EX P3, PT, R7, R19, PT, P3 ;  /* 0x000000130700720c */ /* 0x000fe40003f61130 */
[----:B------:R-:W-:-:S02]  /*1500*/  @!P0 SEL R13, R10, R3, P2 ;  /* 0x000000030a0d8207 */ /* 0x000fc40001000000 */
[-C--:B------:R-:W-:Y:S02]  /*1510*/  SEL R15, R15, R17.reuse, P1 ;  /* 0x000000110f0f7207 */ /* 0x080fe40000800000 */
[----:B------:R-:W-:Y:S01]  /*1520*/  SEL R18, R18, R17, P3 ;  /* 0x0000001112127207 */ /* 0x000fe20001800000 */
[----:B------:R-:W-:Y:S01]  /*1530*/  IMAD.IADD R13, R13, 0x1, -R12 ;  /* 0x000000010d0d7824 */ /* 0x000fe200078e0a0c */
[----:B------:R-:W-:-:S03]  /*1540*/  SEL R12, R14, R19, P1 ;  /* 0x000000130e0c7207 */ /* 0x000fc60000800000 */
[----:B------:R-:W-:Y:S01]  /*1550*/  IMAD.IADD R18, R18, 0x1, -R15 ;  /* 0x0000000112127824 */ /* 0x000fe200078e0a0f */
[----:B------:R-:W-:Y:S06]  /*1560*/  BRA.U !UP0, `(.L_x_8) ;  /* 0x0000000108947547 */ /* 0x000fec000b800000 */
[----:B------:R-:W-:Y:S01]  /*1570*/  IADD3 R10, P0, P1, R15, R11, R10 ;  /* 0x0000000b0f0a7210 */ /* 0x000fe2000791e00a */
[----:B------:R-:W-:Y:S01]  /*1580*/  IMAD.IADD R3, R0, 0x1, -R13 ;  /* 0x0000000100037824 */ /* 0x000fe200078e0a0d */
[----:B------:R-:W0:Y:S01]  /*1590*/  LDC.64 R6, c[0x0][0x388] ;  /* 0x0000e200ff067b82 */ /* 0x000e220000000a00 */
[----:B------:R-:W-:Y:S01]  /*15a0*/  IADD3 R15, P2, PT, R4, R0, RZ ;  /* 0x00000000040f7210 */ /* 0x000fe20007f5e0ff */
[----:B------:R-:W-:Y:S01]  /*15b0*/  BSSY.RECONVERGENT B1, `(.L_x_9) ;  /* 0x0000017000017945 */ /* 0x000fe20003800200 */
[----:B------:R-:W-:Y:S01]  /*15c0*/  IADD3.X R4, PT, PT, R12, R8, R9, P0, P1 ;  /* 0x000000080c047210 */ /* 0x000fe200007e2409 */
[----:B------:R-:W-:Y:S01]  /*15d0*/  VIADD R8, R0, 0x100 ;  /* 0x0000010000087836 */ /* 0x000fe20000000000 */
[----:B------:R-:W-:Y:S01]  /*15e0*/  IADD3 R17, P0, PT, R3, R10, RZ ;  /* 0x0000000a03117210 */ /* 0x000fe20007f1e0ff */
[----:B------:R-:W-:-:S03]  /*15f0*/  IMAD.X R5, RZ, RZ, R5, P2 ;  /* 0x000000ffff057224 */ /* 0x000fc600010e0605 */
[----:B------:R-:W-:Y:S01]  /*1600*/  LEA.HI.X.SX32 R4, R3, R4, 0x1, P0 ;  /* 0x0000000403047211 */ /* 0x000fe200000f0eff */
[----:B------:R-:W-:Y:S02]  /*1610*/  IMAD.IADD R3, R13, 0x1, R18 ;  /* 0x000000010d037824 */ /* 0x000fe400078e0212 */
[----:B------:R-:W-:-:S03]  /*1620*/  IMAD R5, R5, 0x18, RZ ;  /* 0x0000001805057824 */ /* 0x000fc600078e02ff */
[-C--:B------:R-:W-:Y:S02]  /*1630*/  ISETP.GE.AND P0, PT, R0, R3.reuse, PT ;  /* 0x000000030000720c */ /* 0x080fe40003f06270 */
[----:B------:R-:W-:Y:S01]  /*1640*/  ISETP.GE.AND P1, PT, R8, R3, PT ;  /* 0x000000030800720c */ /* 0x000fe20003f26270 */
[----:B0-----:R-:W-:-:S04]  /*1650*/  IMAD.WIDE.U32 R14, R15, 0x18, R6 ;  /* 0x000000180f0e7825 */ /* 0x001fc800078e0006 */
[----:B------:R-:W-:-:S04]  /*1660*/  IMAD.WIDE.U32 R16, R17, 0x18, R6 ;  /* 0x0000001811107825 */ /* 0x000fc800078e0006 */
[----:B------:R-:W-:Y:S02]  /*1670*/  IMAD R7, R4, 0x18, RZ ;  /* 0x0000001804077824 */ /* 0x000fe400078e02ff */
[----:B------:R-:W-:Y:S02]  /*1680*/  IMAD.IADD R15, R15, 0x1, R5 ;  /* 0x000000010f0f7824 */ /* 0x000fe400078e0205 */
[----:B------:R-:W-:Y:S01]  /*1690*/  IMAD.IADD R17, R17, 0x1, R7 ;  /* 0x0000000111117824 */ /* 0x000fe200078e0207 */
[----:B------:R-:W-:Y:S06]  /*16a0*/  @P0 BRA `(.L_x_10) ;  /* 0x00000000001c0947 */ /* 0x000fec0003800000 */
[----:B------:R-:W-:-:S13]  /*16b0*/  ISETP.GE.AND P0, PT, R0, R13, PT ;  /* 0x0000000d0000720c */ /* 0x000fda0003f06270 */
[----:B------:R0:W5:Y:S04]  /*16c0*/  @!P0 LDG.E R19, desc[UR6][R14.64] ;  /* 0x000000060e138981 */ /* 0x000168000c1e1900 */
[----:B------:R0:W5:Y:S04]  /*16d0*/  @!P0 LDG.E.64 R6, desc[UR6][R14.64+0x8] ;  /* 0x000008060e068981 */ /* 0x000168000c1e1b00 */
[----:B------:R0:W5:Y:S04]  /*16e0*/  @!P0 LDG.E.64 R4, desc[UR6][R14.64+0x10] ;  /* 0x000010060e048981 */ /* 0x000168000c1e1b00 */
[----:B------:R0:W5:Y:S04]  /*16f0*/  @P0 LDG.E R19, desc[UR6][R16.64] ;  /* 0x0000000610130981 */ /* 0x000168000c1e1900 */
[----:B------:R0:W5:Y:S04]  /*1700*/  @P0 LDG.E.64 R6, desc[UR6][R16.64+0x8] ;  /* 0x0000080610060981 */ /* 0x000168000c1e1b00 */
[----:B------:R0:W5:Y:S02]  /*1710*/  @P0 LDG.E.64 R4, desc[UR6][R16.64+0x10] ;  /* 0x0000100610040981 */ /* 0x000164000c1e1b00 */
.L_x_10:
[----:B------:R-:W-:Y:S05]  /*1720*/  BSYNC.RECONVERGENT B1 ;  /* 0x0000000000017941 */ /* 0x000fea0003800200 */
.L_x_9:
[----:B------:R-:W-:Y:S05]  /*1730*/  @P1 BRA `(.L_x_11) ;  /* 0x0000000000b81947 */ /* 0x000fea0003800000 */
[----:B------:R-:W-:-:S13]  /*1740*/  ISETP.GE.AND P0, PT, R8, R13, PT ;  /* 0x0000000d0800720c */ /* 0x000fda0003f06270 */
[----:B------:R1:W5:Y:S04]  /*1750*/  @P0 LDG.E R20, desc[UR6][R16.64+0x1800] ;  /* 0x0018000610140981 */ /* 0x000368000c1e1900 */
[----:B------:R1:W5:Y:S04]  /*1760*/  @P0 LDG.E.64 R8, desc[UR6][R16.64+0x1808] ;  /* 0x0018080610080981 */ /* 0x000368000c1e1b00 */
[----:B------:R1:W5:Y:S04]  /*1770*/  @P0 LDG.E.64 R10, desc[UR6][R16.64+0x1810] ;  /* 0x00181006100a0981 */ /* 0x000368000c1e1b00 */
[----:B------:R1:W5:Y:S04]  /*1780*/  @!P0 LDG.E R20, desc[UR6][R14.64+0x1800] ;  /* 0x001800060e148981 */ /* 0x000368000c1e1900 */
[----:B------:R1:W5:Y:S04]  /*1790*/  @!P0 LDG.E.64 R8, desc[UR6][R14.64+0x1808] ;  /* 0x001808060e088981 */ /* 0x000368000c1e1b00 */
[----:B------:R1:W5:Y:S01]  /*17a0*/  @!P0 LDG.E.64 R10, desc[UR6][R14.64+0x1810] ;  /* 0x001810060e0a8981 */ /* 0x000362000c1e1b00 */
[----:B------:R-:W-:Y:S05]  /*17b0*/  BRA `(.L_x_11) ;  /* 0x0000000000987947 */ /* 0x000fea0003800000 */
.L_x_8:
[----:B------:R-:W-:Y:S01]  /*17c0*/  IMAD.IADD R3, R13, 0x1, R18 ;  /* 0x000000010d037824 */ /* 0x000fe200078e0212 */
[----:B------:R-:W-:Y:S01]  /*17d0*/  IADD3 R15, P4, P5, R15, R11, R10 ;  /* 0x0000000b0f0f7210 */ /* 0x000fe20007d9e00a */
[----:B------:R-:W-:-:S03]  /*17e0*/  VIADD R14, R0, 0x100 ;  /* 0x00000100000e7836 */ /* 0x000fc60000000000 */
[-C--:B------:R-:W-:Y:S02]  /*17f0*/  ISETP.GE.AND P1, PT, R0, R3.reuse, PT ;  /* 0x000000030000720c */ /* 0x080fe40003f26270 */
[----:B------:R-:W-:Y:S02]  /*1800*/  ISETP.GE.AND P0, PT, R14, R3, PT ;  /* 0x000000030e00720c */ /* 0x000fe40003f06270 */
[----:B------:R-:W-:-:S09]  /*1810*/  IADD3.X R23, PT, PT, R12, R8, R9, P4, P5 ;  /* 0x000000080c177210 */ /* 0x000fd200027ea409 */
[-C--:B------:R-:W-:Y:S01]  /*1820*/  @!P1 ISETP.GE.AND P2, PT, R0, R13.reuse, PT ;  /* 0x0000000d0000920c */ /* 0x080fe20003f46270 */
[----:B------:R-:W0:Y:S01]  /*1830*/  @!P1 LDC.64 R16, c[0x0][0x3a0] ;  /* 0x0000e800ff109b82 */ /* 0x000e220000000a00 */
[C-C-:B------:R-:W-:Y:S01]  /*1840*/  @!P0 IMAD.IADD R22, R14.reuse, 0x1, -R13.reuse ;  /* 0x000000010e168824 */ /* 0x140fe200078e0a0d */
[----:B------:R-:W-:Y:S01]  /*1850*/  @!P0 ISETP.GE.AND P3, PT, R14, R13, PT ;  /* 0x0000000d0e00820c */ /* 0x000fe20003f66270 */
[----:B------:R-:W-:Y:S01]  /*1860*/  @!P1 IMAD.IADD R27, R0, 0x1, -R13 ;  /* 0x00000001001b9824 */ /* 0x000fe200078e0a0d */
[CC--:B------:R-:W-:Y:S02]  /*1870*/  @!P1 SEL R24, R4.reuse, R15.reuse, !P2 ;  /* 0x0000000f04189207 */ /* 0x0c0fe40005000000 */
[----:B------:R-:W-:Y:S02]  /*1880*/  @!P0 SEL R26, R4, R15, !P3 ;  /* 0x0000000f041a8207 */ /* 0x000fe40005800000 */
[----:B------:R-:W-:Y:S02]  /*1890*/  @!P0 SEL R21, R14, R22, !P3 ;  /* 0x000000160e158207 */ /* 0x000fe40005800000 */
[----:B------:R-:W1:Y:S01]  /*18a0*/  @!P0 LDC.64 R14, c[0x0][0x3a0] ;  /* 0x0000e800ff0e8b82 */ /* 0x000e620000000a00 */
[----:B------:R-:W-:-:S02]  /*18b0*/  @!P1 SEL R25, R0, R27, !P2 ;  /* 0x0000001b00199207 */ /* 0x000fc40005000000 */
[----:B------:R-:W-:Y:S02]  /*18c0*/  @!P1 SHF.R.S32.HI R27, RZ, 0x1f, R27 ;  /* 0x0000001fff1b9819 */ /* 0x000fe4000001141b */
[----:B------:R-:W-:Y:S02]  /*18d0*/  @!P0 SHF.R.S32.HI R22, RZ, 0x1f, R22 ;  /* 0x0000001fff168819 */ /* 0x000fe40000011416 */
[CC--:B------:R-:W-:Y:S02]  /*18e0*/  @!P1 SEL R12, R5.reuse, R23.reuse, !P2 ;  /* 0x00000017050c9207 */ /* 0x0c0fe40005000000 */
[----:B------:R-:W-:Y:S02]  /*18f0*/  @!P0 SEL R23, R5, R23, !P3 ;  /* 0x0000001705178207 */ /* 0x000fe40005800000 */
[----:B------:R-:W-:Y:S02]  /*1900*/  @!P0 IADD3 R21, P5, PT, R21, R26, RZ ;  /* 0x0000001a15158210 */ /* 0x000fe40007fbe0ff */
[----:B------:R-:W-:-:S02]  /*1910*/  @!P1 IADD3 R25, P4, PT, R25, R24, RZ ;  /* 0x0000001819199210 */ /* 0x000fc40007f9e0ff */
[----:B------:R-:W-:Y:S02]  /*1920*/  @!P1 SEL R27, R27, RZ, P2 ;  /* 0x000000ff1b1b9207 */ /* 0x000fe40001000000 */
[----:B------:R-:W-:Y:S01]  /*1930*/  @!P0 SEL R22, R22, RZ, P3 ;  /* 0x000000ff16168207 */ /* 0x000fe20001800000 */
[----:B0-----:R-:W-:-:S04]  /*1940*/  @!P1 IMAD.WIDE.U32 R16, R25, 0x18, R16 ;  /* 0x0000001819109825 */ /* 0x001fc800078e0010 */
[----:B------:R-:W-:Y:S02]  /*1950*/  @!P1 IMAD.X R12, R27, 0x1, R12, P4 ;  /* 0x000000011b0c9824 */ /* 0x000fe400020e060c */
[----:B------:R-:W-:Y:S02]  /*1960*/  @!P0 IMAD.X R23, R22, 0x1, R23, P5 ;  /* 0x0000000116178824 */ /* 0x000fe400028e0617 */
[----:B-1----:R-:W-:-:S04]  /*1970*/  @!P0 IMAD.WIDE.U32 R14, R21, 0x18, R14 ;  /* 0x00000018150e8825 */ /* 0x002fc800078e000e */
[----:B------:R-:W-:Y:S02]  /*1980*/  @!P1 IMAD R21, R12, 0x18, RZ ;  /* 0x000000180c159824 */ /* 0x000fe400078e02ff */
[----:B------:R-:W-:Y:S02]  /*1990*/  @!P0 IMAD R23, R23, 0x18, RZ ;  /* 0x0000001817178824 */ /* 0x000fe400078e02ff */
[----:B------:R-:W-:Y:S02]  /*19a0*/  @!P1 IMAD.IADD R17, R17, 0x1, R21 ;  /* 0x0000000111119824 */ /* 0x000fe400078e0215 */
[----:B------:R-:W-:-:S03]  /*19b0*/  @!P0 IMAD.IADD R15, R15, 0x1, R23 ;  /* 0x000000010f0f8824 */ /* 0x000fc600078e0217 */
[----:B------:R0:W5:Y:S04]  /*19c0*/  @!P1 LDG.E R19, desc[UR6][R16.64] ;  /* 0x0000000610139981 */ /* 0x000168000c1e1900 */
[----:B------:R0:W5:Y:S04]  /*19d0*/  @!P1 LDG.E.64 R6, desc[UR6][R16.64+0x8] ;  /* 0x0000080610069981 */ /* 0x000168000c1e1b00 */
[----:B------:R0:W5:Y:S04]  /*19e0*/  @!P1 LDG.E.64 R4, desc[UR6][R16.64+0x10] ;  /* 0x0000100610049981 */ /* 0x000168000c1e1b00 */
[----:B------:R0:W5:Y:S04]  /*19f0*/  @!P0 LDG.E R20, desc[UR6][R14.64] ;  /* 0x000000060e148981 */ /* 0x000168000c1e1900 */
[----:B------:R0:W5:Y:S04]  /*1a00*/  @!P0 LDG.E.64 R8, desc[UR6][R14.64+0x8] ;  /* 0x000008060e088981 */ /* 0x000168000c1e1b00 */
[----:B------:R0:W5:Y:S02]  /*1a10*/  @!P0 LDG.E.64 R10, desc[UR6][R14.64+0x10] ;  /* 0x000010060e0a8981 */ /* 0x000164000c1e1b00 */
.L_x_11:
[----:B------:R-:W-:Y:S05]  /*1a20*/  BSYNC.RECONVERGENT B0 ;  /* 0x0000000000007941 */ /* 0x000fea0003800200 */
.L_x_7:
[----:B01----:R-:W0:Y:S01]  /*1a30*/  S2R R15, SR_CgaCtaId ;  /* 0x00000000000f7919 */ /* 0x003e220000008800 */
[----:B------:R-:W-:-:S04]  /*1a40*/  MOV R12, 0x400 ;  /* 0x00000400000c7802 */ /* 0x000fc80000000f00 */
[----:B0-----:R-:W-:-:S05]  /*1a50*/  LEA R12, R15, R12, 0x18 ;  /* 0x0000000c0f0c7211 */ /* 0x001fca00078ec0ff */
[----:B------:R-:W-:-:S05]  /*1a60*/  IMAD R15, R0, 0x18, R12 ;  /* 0x00000018000f7824 */ /* 0x000fca00078e020c */
[----:B-----5:R-:W-:Y:S04]  /*1a70*/  STS.64 [R15+0x8], R6 ;  /* 0x000008060f007388 */ /* 0x020fe80000000a00 */
[----:B------:R0:W-:Y:S04]  /*1a80*/  STS.64 [R15+0x10], R4 ;  /* 0x000010040f007388 */ /* 0x0001e80000000a00 */
[----:B------:R1:W-:Y:S04]  /*1a90*/  STS.64 [R15+0x1808], R8 ;  /* 0x001808080f007388 */ /* 0x0003e80000000a00 */
[----:B------:R1:W-:Y:S04]  /*1aa0*/  STS.64 [R15+0x1810], R10 ;  /* 0x0018100a0f007388 */ /* 0x0003e80000000a00 */
[----:B------:R1:W-:Y:S04]  /*1ab0*/  STS [R15], R19 ;  /* 0x000000130f007388 */ /* 0x0003e80000000800 */
[----:B------:R1:W-:Y:S01]  /*1ac0*/  STS [R15+0x1800], R20 ;  /* 0x001800140f007388 */ /* 0x0003e20000000800 */
[----:B------:R-:W-:Y:S01]  /*1ad0*/  BAR.SYNC.DEFER_BLOCKING 0x0 ;  /* 0x0000000000007b1d */ /* 0x000fe20000010000 */
[----:B0-----:R-:W-:-:S07]  /*1ae0*/  IMAD.SHL.U32 R4, R0, 0x2, RZ ;  /* 0x0000000200047824 */ /* 0x001fce00078e00ff */
[----:B------:R-:W-:Y:S01]  /*1af0*/  PREEXIT ;  /* 0x000000000000782d */ /* 0x000fe20000000000 */
[----:B------:R-:W-:Y:S01]  /*1b00*/  BSSY.RECONVERGENT B0, `(.L_x_12) ;  /* 0x0000017000007945 */ /* 0x000fe20003800200 */
[----:B------:R-:W-:-:S04]  /*1b10*/  VIMNMX R4, PT, PT, R4, R3, PT ;  /* 0x0000000304047248 */ /* 0x000fc80003fe0100 */
[C---:B------:R-:W-:Y:S01]  /*1b20*/  ISETP.GE.AND P0, PT, R4.reuse, R18, PT ;  /* 0x000000120400720c */ /* 0x040fe20003f06270 */
[----:B------:R-:W-:Y:S01]  /*1b30*/  IMAD.IADD R14, R4, 0x1, -R18 ;  /* 0x00000001040e7824 */ /* 0x000fe200078e0a12 */
[----:B------:R-:W-:-:S04]  /*1b40*/  VIMNMX R5, PT, PT, R13, R4, PT ;  /* 0x000000040d057248 */ /* 0x000fc80003fe0100 */
[----:B------:R-:W-:-:S04]  /*1b50*/  SEL R14, R14, RZ, P0 ;  /* 0x000000ff0e0e7207 */ /* 0x000fc80000000000 */
[----:B------:R-:W-:-:S13]  /*1b60*/  ISETP.GE.AND P0, PT, R14, R5, PT ;  /* 0x000000050e00720c */ /* 0x000fda0003f06270 */
[----:B-1----:R-:W-:Y:S05]  /*1b70*/  @P0 BRA `(.L_x_13) ;  /* 0x00000000003c0947 */ /* 0x002fea0003800000 */
[----:B------:R-:W-:-:S07]  /*1b80*/  IMAD.IADD R6, R13, 0x1, R4 ;  /* 0x000000010d067824 */ /* 0x000fce00078e0204 */
.L_x_14:
[----:B------:R-:W-:-:S05]  /*1b90*/  IMAD.IADD R7, R5, 0x1, -R14 ;  /* 0x0000000105077824 */ /* 0x000fca00078e0a0e */
[----:B------:R-:W-:-:S04]  /*1ba0*/  LEA.HI R7, R7, R7, RZ, 0x1 ;  /* 0x0000000707077211 */ /* 0x000fc800078f08ff */
[----:B------:R-:W-:-:S04]  /*1bb0*/  LEA.HI.SX32 R7, R7, R14, 0x1f ;  /* 0x0000000e07077211 */ /* 0x000fc800078ffaff */
[----:B------:R-:W-:Y:S01]  /*1bc0*/  LOP3.LUT R9, RZ, R7, RZ, 0x33, !PT ;  /* 0x00000007ff097212 */ /* 0x000fe200078e33ff */
[----:B------:R-:W-:-:S04]  /*1bd0*/  IMAD R8, R7, 0x18, R12 ;  /* 0x0000001807087824 */ /* 0x000fc800078e020c */
[----:B------:R-:W-:Y:S02]  /*1be0*/  IMAD.IADD R9, R6, 0x1, R9 ;  /* 0x0000000106097824 */ /* 0x000fe400078e0209 */
[----:B------:R-:W-:Y:S02]  /*1bf0*/  LDS R8, [R8] ;  /* 0x0000000008087984 */ /* 0x000fe40000000800 */
[----:B------:R-:W-:-:S06]  /*1c00*/  IMAD R9, R9, 0x18, R12 ;  /* 0x0000001809097824 */ /* 0x000fcc00078e020c */
[----:B------:R-:W0:Y:S02]  /*1c10*/  LDS R9, [R9] ;  /* 0x0000000009097984 */ /* 0x000e240000000800 */
[----:B0-----:R-:W-:-:S04]  /*1c20*/  ISETP.GE.AND P0, PT, R9, R8, PT ;  /* 0x000000080900720c */ /* 0x001fc80003f06270 */
[----:B------:R-:W-:-:S09]  /*1c30*/  SEL R5, R7, R5, !P0 ;  /* 0x0000000507057207 */ /* 0x000fd20004000000 */
[----:B------:R-:W-:-:S05]  /*1c40*/  @P0 VIADD R14, R7, 0x1 ;  /* 0x00000001070e0836 */ /* 0x000fca0000000000 */
[----:B------:R-:W-:-:S13]  /*1c50*/  ISETP.GE.AND P0, PT, R14, R5, PT ;  /* 0x000000050e00720c */ /* 0x000fda0003f06270 */
[----:B------:R-:W-:Y:S05]  /*1c60*/  @!P0 BRA `(.L_x_14) ;  /* 0xfffffffc00c88947 */ /* 0x000fea000383ffff */
.L_x_13:
[----:B------:R-:W-:Y:S05]  /*1c70*/  BSYNC.RECONVERGENT B0 ;  /* 0x0000000000007941 */ /* 0x000fea0003800200 */
.L_x_12:
        /* <DEDUP_REMOVED lines=34> */
[----:B-1----:R-:W-:Y:S02]  /*1ea0*/  SEL R14, R18, R16, P0 ;  /* 0x00000010120e7207 */ /* 0x002fe40000000000 */
[----:B------:R-:W-:Y:S02]  /*1eb0*/  SEL R15, R19, R17, P0 ;  /* 0x00000011130f7207 */ /* 0x000fe40000000000 */
[----:B------:R-:W-:Y:S02]  /*1ec0*/  SEL R21, R21, R22, P0 ;  /* 0x0000001615157207 */ /* 0x000fe40000000000 */
[----:B--2---:R-:W-:Y:S02]  /*1ed0*/  FSEL R16, R10, R8, P0 ;  /* 0x000000080a107208 */ /* 0x004fe40000000000 */
[----:B------:R-:W-:Y:S01]  /*1ee0*/  FSEL R17, R11, R9, P0 ;  /* 0x000000090b117208 */ /* 0x000fe20000000000 */
[----:B------:R-:W-:Y:S06]  /*1ef0*/  BRA.U !UP0, `(.L_x_15) ;  /* 0x0000000108ac7547 */ /* 0x000fec000b800000 */
[----:B------:R-:W0:Y:S01]  /*1f00*/  S2R R8, SR_LANEID ;  /* 0x0000000000087919 */ /* 0x000e220000000000 */
[----:B------:R-:W-:Y:S02]  /*1f10*/  LOP3.LUT R13, R13, 0x7c0, RZ, 0xc0, !PT ;  /* 0x000007c00d0d7812 */ /* 0x000fe400078ec0ff */
[C---:B------:R-:W-:Y:S02]  /*1f20*/  ISETP.NE.AND P0, PT, R0.reuse, RZ, PT ;  /* 0x000000ff0000720c */ /* 0x040fe40003f05270 */
[----:B------:R-:W-:Y:S01]  /*1f30*/  LOP3.LUT R0, R0, 0x1f, RZ, 0xc0, !PT ;  /* 0x0000001f00007812 */ /* 0x000fe200078ec0ff */
[----:B0-----:R-:W-:-:S04]  /*1f40*/  IMAD R9, R8, 0x2, R13 ;  /* 0x0000000208097824 */ /* 0x001fc800078e020d */
[C---:B------:R-:W-:Y:S02]  /*1f50*/  IMAD R23, R9.reuse, 0x18, R12 ;  /* 0x0000001809177824 */ /* 0x040fe400078e020c */
[----:B------:R-:W-:-:S03]  /*1f60*/  IMAD.IADD R9, R9, 0x1, -R8 ;  /* 0x0000000109097824 */ /* 0x000fc600078e0a08 */
[----:B------:R-:W-:Y:S01]  /*1f70*/  STS.64 [R23+0x8], R6 ;  /* 0x0000080617007388 */ /* 0x000fe20000000a00 */
[----:B------:R-:W-:-:S03]  /*1f80*/  IMAD R22, R9, 0x18, R12 ;  /* 0x0000001809167824 */ /* 0x000fc600078e020c */
[----:B------:R-:W-:Y:S04]  /*1f90*/  STS.64 [R23+0x10], R4 ;  /* 0x0000100417007388 */ /* 0x000fe80000000a00 */
[----:B------:R0:W-:Y:S04]  /*1fa0*/  STS.64 [R23+0x20], R14 ;  /* 0x0000200e17007388 */ /* 0x0001e80000000a00 */
[----:B------:R1:W-:Y:S04]  /*1fb0*/  STS.64 [R23+0x28], R16 ;  /* 0x0000281017007388 */ /* 0x0003e80000000a00 */
[----:B------:R-:W-:Y:S04]  /*1fc0*/  STS [R23], R20 ;  /* 0x0000001417007388 */ /* 0x000fe80000000800 */
[----:B------:R2:W-:Y:S01]  /*1fd0*/  STS [R23+0x18], R21 ;  /* 0x0000181517007388 */ /* 0x0005e20000000800 */
[----:B------:R-:W-:-:S03]  /*1fe0*/  NOP ;  /* 0x0000000000007918 */ /* 0x000fc60000000000 */
[----:B------:R-:W-:Y:S01]  /*1ff0*/  LDS R19, [R22] ;  /* 0x0000000016137984 */ /* 0x000fe20000000800 */
[----:B0-----:R-:W0:Y:S01]  /*2000*/  LDC.64 R14, c[0x0][0x3a0] ;  /* 0x0000e800ff0e7b82 */ /* 0x001e220000000a00 */
[----:B-1----:R-:W-:Y:S02]  /*2010*/  IMAD.IADD R16, R13, 0x1, R0 ;  /* 0x000000010d107824 */ /* 0x002fe400078e0200 */
[----:B------:R-:W-:Y:S01]  /*2020*/  LDS R18, [R22+0x300] ;  /* 0x0003000016127984 */ /* 0x000fe20000000800 */
[----:B------:R-:W-:-:S03]  /*2030*/  IMAD.MOV.U32 R17, RZ, RZ, RZ ;  /* 0x000000ffff117224 */ /* 0x000fc600078e00ff */
[----:B------:R-:W-:Y:S01]  /*2040*/  LDS.64 R8, [R22+0x8] ;  /* 0x0000080016087984 */ /* 0x000fe20000000a00 */
[----:B--2---:R-:W-:-:S03]  /*2050*/  IMAD.WIDE.U32 R20, R2, 0x200, R16 ;  /* 0x0000020002147825 */ /* 0x004fc600078e0010 */
[----:B------:R-:W-:Y:S01]  /*2060*/  LDS.64 R4, [R22+0x308] ;  /* 0x0003080016047984 */ /* 0x000fe20000000a00 */
[----:B------:R-:W-:-:S03]  /*2070*/  IMAD R13, R21, 0x18, RZ ;  /* 0x00000018150d7824 */ /* 0x000fc600078e02ff */
[----:B------:R-:W-:Y:S04]  /*2080*/  LDS.64 R10, [R22+0x10] ;  /* 0x00001000160a7984 */ /* 0x000fe80000000a00 */
[----:B------:R-:W-:Y:S04]  /*2090*/  LDS.64 R6, [R22+0x310] ;  /* 0x0003100016067984 */ /* 0x000fe80000000a00 */
[----:B------:R1:W-:Y:S01]  /*20a0*/  @!P0 STS [R12+0x3000], R3 ;  /* 0x003000030c008388 */ /* 0x0003e20000000800 */
[----:B0-----:R-:W-:Y:S01]  /*20b0*/  IMAD.WIDE.U32 R14, R20, 0x18, R14 ;  /* 0x00000018140e7825 */ /* 0x001fe200078e000e */
[----:B------:R-:W-:Y:S03]  /*20c0*/  BAR.SYNC.DEFER_BLOCKING 0x0 ;  /* 0x0000000000007b1d */ /* 0x000fe60000010000 */
[----:B------:R-:W-:-:S02]  /*20d0*/  IMAD.MOV.U32 R2, RZ, RZ, R14 ;  /* 0x000000ffff027224 */ /* 0x000fc400078e000e */
[----:B-1----:R-:W-:Y:S01]  /*20e0*/  IMAD.IADD R3, R15, 0x1, R13 ;  /* 0x000000010f037824 */ /* 0x002fe200078e020d */
[----:B------:R-:W0:Y:S02]  /*20f0*/  LDS R23, [R12+0x3000] ;  /* 0x003000000c177984 */ /* 0x000e240000000800 */
[C---:B0-----:R-:W-:Y:S01]  /*2100*/  ISETP.GE.AND P0, PT, R16.reuse, R23, PT ;  /* 0x000000171000720c */ /* 0x041fe20003f06270 */
[----:B------:R-:W-:-:S12]  /*2110*/  VIADD R16, R16, 0x20 ;  /* 0x0000002010107836 */ /* 0x000fd80000000000 */
[----:B------:R0:W-:Y:S04]  /*2120*/  @!P0 STG.E.64 desc[UR6][R2.64+0x8], R8 ;  /* 0x0000080802008986 */ /* 0x0001e8000c101b06 */
[----:B------:R0:W-:Y:S04]  /*2130*/  @!P0 STG.E.64 desc[UR6][R2.64+0x10], R10 ;  /* 0x0000100a02008986 */ /* 0x0001e8000c101b06 */
[----:B------:R0:W-:Y:S01]  /*2140*/  @!P0 STG.E desc[UR6][R2.64], R19 ;  /* 0x0000001302008986 */ /* 0x0001e2000c101906 */
[----:B------:R-:W-:-:S13]  /*2150*/  ISETP.GE.AND P0, PT, R16, R23, PT ;  /* 0x000000171000720c */ /* 0x000fda0003f06270 */
[----:B0-----:R-:W-:Y:S05]  /*2160*/  @P0 EXIT ;  /* 0x000000000000094d */ /* 0x001fea0003800000 */
[----:B------:R-:W-:Y:S04]  /*2170*/  STG.E.64 desc[UR6][R2.64+0x308], R4 ;  /* 0x0003080402007986 */ /* 0x000fe8000c101b06 */
[----:B------:R-:W-:Y:S04]  /*2180*/  STG.E.64 desc[UR6][R2.64+0x310], R6 ;  /* 0x0003100602007986 */ /* 0x000fe8000c101b06 */
[----:B------:R-:W-:Y:S01]  /*2190*/  STG.E desc[UR6][R2.64+0x300], R18 ;  /* 0x0003001202007986 */ /* 0x000fe2000c101906 */
[----:B------:R-:W-:Y:S05]  /*21a0*/  EXIT ;  /* 0x000000000000794d */ /* 0x000fea0003800000 */
.L_x_15:
[----:B------:R-:W0:Y:S01]  /*21b0*/  S2R R9, SR_LANEID ;  /* 0x0000000000097919 */ /* 0x000e220000000000 */
[----:B------:R-:W-:Y:S02]  /*21c0*/  LOP3.LUT R8, R13, 0x7c0, RZ, 0xc0, !PT ;  /* 0x000007c00d087812 */ /* 0x000fe400078ec0ff */
[C---:B------:R-:W-:Y:S02]  /*21d0*/  ISETP.NE.AND P0, PT, R0.reuse, RZ, PT ;  /* 0x000000ff0000720c */ /* 0x040fe40003f05270 */
[----:B------:R-:W-:Y:S01]  /*21e0*/  LOP3.LUT R18, R0, 0x1f, RZ, 0xc0, !PT ;  /* 0x0000001f00127812 */ /* 0x000fe200078ec0ff */
        /* <DEDUP_REMOVED lines=9> */
[----:B------:R1:W-:Y:S01]  /*2280*/  STS [R19+0x18], R21 ;  /* 0x0000181513007388 */ /* 0x0003e20000000800 */
[----:B------:R-:W-:-:S03]  /*2290*/  NOP ;  /* 0x0000000000007918 */ /* 0x000fc60000000000 */
[----:B------:R-:W-:Y:S01]  /*22a0*/  LDS R13, [R23] ;  /* 0x00000000170d7984 */ /* 0x000fe20000000800 */
[----:B0-----:R-:W0:Y:S01]  /*22b0*/  LDC.64 R16, c[0x0][0x388] ;  /* 0x0000e200ff107b82 */ /* 0x001e220000000a00 */
[----:B-1----:R-:W-:Y:S02]  /*22c0*/  IMAD.MOV.U32 R19, RZ, RZ, RZ ;  /* 0x000000ffff137224 */ /* 0x002fe400078e00ff */
[----:B------:R-:W-:Y:S01]  /*22d0*/  LDS R9, [R23+0x300] ;  /* 0x0003000017097984 */ /* 0x000fe20000000800 */
[----:B------:R-:W-:-:S03]  /*22e0*/  IMAD.WIDE.U32 R20, R2, 0x200, R18 ;  /* 0x0000020002147825 */ /* 0x000fc600078e0012 */
[----:B------:R-:W-:Y:S01]  /*22f0*/  LDS.64 R10, [R23+0x8] ;  /* 0x00000800170a7984 */ /* 0x000fe20000000a00 */
[----:B------:R-:W-:-:S03]  /*2300*/  IMAD.IADD R19, R8, 0x1, R18 ;  /* 0x0000000108137824 */ /* 0x000fc600078e0212 */
[----:B------:R-:W-:Y:S04]  /*2310*/  LDS.64 R4, [R23+0x308] ;  /* 0x0003080017047984 */ /* 0x000fe80000000a00 */
[----:B------:R-:W-:Y:S04]  /*2320*/  LDS.64 R14, [R23+0x10] ;  /* 0x00001000170e7984 */ /* 0x000fe80000000a00 */
[----:B------:R-:W-:Y:S04]  /*2330*/  LDS.64 R6, [R23+0x310] ;  /* 0x0003100017067984 */ /* 0x000fe80000000a00 */
[----:B------:R1:W-:Y:S01]  /*2340*/  @!P0 STS [R12+0x3000], R3 ;  /* 0x003000030c008388 */ /* 0x0003e20000000800 */
[----:B------:R-:W-:Y:S01]  /*2350*/  BAR.SYNC.DEFER_BLOCKING 0x0 ;  /* 0x0000000000007b1d */ /* 0x000fe20000010000 */
[----:B------:R-:W-:-:S05]  /*2360*/  IADD3 R25, P0, PT, R8, R20, RZ ;  /* 0x0000001408197210 */ /* 0x000fca0007f1e0ff */
[----:B------:R-:W-:Y:S02]  /*2370*/  IMAD.X R20, RZ, RZ, R21, P0 ;  /* 0x000000ffff147224 */ /* 0x000fe400000e0615 */
[----:B0-----:R-:W-:-:S04]  /*2380*/  IMAD.WIDE.U32 R16, R25, 0x18, R16 ;  /* 0x0000001819107825 */ /* 0x001fc800078e0010 */
[----:B-1----:R-:W-:-:S04]  /*2390*/  IMAD R3, R20, 0x18, RZ ;  /* 0x0000001814037824 */ /* 0x002fc800078e02ff */
[----:B------:R-:W-:Y:S01]  /*23a0*/  IMAD.IADD R17, R17, 0x1, R3 ;  /* 0x0000000111117824 */ /* 0x000fe200078e0203 */
[----:B------:R-:W0:Y:S02]  /*23b0*/  LDS R22, [R12+0x3000] ;  /* 0x003000000c167984 */ /* 0x000e240000000800 */
[C---:B0-----:R-:W-:Y:S01]  /*23c0*/  ISETP.GE.AND P0, PT, R19.reuse, R22, PT ;  /* 0x000000161300720c */ /* 0x041fe20003f06270 */
[----:B------:R-:W-:-:S05]  /*23d0*/  VIADD R19, R19, 0x20 ;  /* 0x0000002013137836 */ /* 0x000fca0000000000 */
[----:B------:R-:W-:-:S07]  /*23e0*/  ISETP.GE.AND P1, PT, R19, R22, PT ;  /* 0x000000161300720c */ /* 0x000fce0003f26270 */
[----:B------:R0:W-:Y:S04]  /*23f0*/  @!P0 STG.E.64 desc[UR6][R16.64+0x8], R10 ;  /* 0x0000080a10008986 */ /* 0x0001e8000c101b06 */
[----:B------:R0:W-:Y:S04]  /*2400*/  @!P0 STG.E.64 desc[UR6][R16.64+0x10], R14 ;  /* 0x0000100e10008986 */ /* 0x0001e8000c101b06 */
[----:B------:R0:W-:Y:S01]  /*2410*/  @!P0 STG.E desc[UR6][R16.64], R13 ;  /* 0x0000000d10008986 */ /* 0x0001e2000c101906 */
[----:B------:R-:W-:Y:S05]  /*2420*/  @P1 EXIT ;  /* 0x000000000000194d */ /* 0x000fea0003800000 */
[----:B------:R-:W-:Y:S04]  /*2430*/  STG.E.64 desc[UR6][R16.64+0x308], R4 ;  /* 0x0003080410007986 */ /* 0x000fe8000c101b06 */
[----:B------:R-:W-:Y:S04]  /*2440*/  STG.E.64 desc[UR6][R16.64+0x310], R6 ;  /* 0x0003100610007986 */ /* 0x000fe8000c101b06 */
[----:B------:R-:W-:Y:S01]  /*2450*/  STG.E desc[UR6][R16.64+0x300], R9 ;  /* 0x0003000910007986 */ /* 0x000fe2000c101906 */
[----:B------:R-:W-:Y:S05]  /*2460*/  EXIT ;  /* 0x000000000000794d */ /* 0x000fea0003800000 */
.L_x_16:
[----:B------:R-:W-:-:S00]  /*2470*/  BRA `(.L_x_16) ;  /* 0xfffffffc00fc7947 */ /* 0x000fc0000383ffff */
[----:B------:R-:W-:-:S00]  /*2480*/  NOP ;  /* 0x0000000000007918 */ /* 0x000fc00000000000 */
[----:B------:R-:W-:-:S00]  /*2490*/  NOP ;  /* 0x0000000000007918 */ /* 0x000fc00000000000 */
[----:B------:R-:W-:-:S00]  /*24a0*/  NOP ;  /* 0x0000000000007918 */ /* 0x000fc00000000000 */
[----:B------:R-:W-:-:S00]  /*24b0*/  NOP ;  /* 0x0000000000007918 */ /* 0x000fc00000000000 */
[----:B------:R-:W-:-:S00]  /*24c0*/  NOP ;  /* 0x0000000000007918 */ /* 0x000fc00000000000 */
[----:B------:R-:W-:-:S00]  /*24d0*/  NOP ;  /* 0x0000000000007918 */ /* 0x000fc00000000000 */
[----:B------:R-:W-:-:S00]  /*24e0*/  NOP ;  /* 0x0000000000007918 */ /* 0x000fc00000000000 */
[----:B------:R-:W-:-:S00]  /*24f0*/  NOP ;  /* 0x0000000000007918 */ /* 0x000fc00000000000 */
.L_x_297:


//--------------------- .text._ZN3cub18CUB_300001_SM_10006detail10merge_sort30DeviceMergeSortPartitionKernelIN6thrust24THRUST_300001_SM_1000_NS6detail15normal_iteratorINS5_10device_ptrI5POINTEEEEm13POINTCmpMilesS9_EEvbT_PT2_T0_SG_PSG_T1_SG_i --------------------------
	.section	.text._ZN3cub18CUB_300001_SM_10006detail10merge_sort30DeviceMergeSortPartitionKernelIN6thrust24THRUST_300001_SM_1000_NS6detail15normal_iteratorINS5_10device_ptrI5POINTEEEEm13POINTCmpMilesS9_EEvbT_PT2_T0_SG_PSG_T1_SG_i,"ax",@progbits
	.align	128
        .global         _ZN3cub18CUB_300001_SM_10006detail10merge_sort30DeviceMergeSortPartitionKernelIN6thrust24THRUST_300001_SM_1000_NS6detail15normal_iteratorINS5_10device_ptrI5POINTEEEEm13POINTCmpMilesS9_EEvbT_PT2_T0_SG_PSG_T1_SG_i
        .type           _ZN3cub18CUB_300001_SM_10006detail10merge_sort30DeviceMergeSortPartitionKernelIN6thrust24THRUST_300001_SM_1000_NS6detail15normal_iteratorINS5_10device_ptrI5POINTEEEEm13POINTCmpMilesS9_EEvbT_PT2_T0_SG_PSG_T1_SG_i,@function
        .size           _ZN3cub18CUB_300001_SM_10006detail10merge_sort30DeviceMergeSortPartitionKernelIN6thrust24THRUST_300001_SM_1000_NS6detail15normal_iteratorINS5_10device_ptrI5POINTEEEEm13POINTCmpMilesS9_EEvbT_PT2_T0_SG_PSG_T1_SG_i,(.L_x_298 - _ZN3cub18CUB_300001_SM_10006detail10merge_sort30DeviceMergeSortPartitionKernelIN6thrust24THRUST_300001_SM_1000_NS6detail15normal_iteratorINS5_10device_ptrI5POINTEEEEm13POINTCmpMilesS9_EEvbT_PT2_T0_SG_PSG_T1_SG_i)
        .other          _ZN3cub18CUB_300001_SM_10006detail10merge_sort30DeviceMergeSortPartitionKernelIN6thrust24THRUST_300001_SM_1000_NS6detail15normal_iteratorINS5_10device_ptrI5POINTEEEEm13POINTCmpMilesS9_EEvbT_PT2_T0_SG_PSG_T1_SG_i,@"STO_CUDA_ENTRY STV_DEFAULT"
_ZN3cub18CUB_300001_SM_10006detail10merge_sort30DeviceMergeSortPartitionKernelIN6thrust24THRUST_300001_SM_1000_NS6detail15normal_iteratorINS5_10device_ptrI5POINTEEEEm13POINTCmpMilesS9_EEvbT_PT2_T0_SG_PSG_T1_SG_i:
.text._ZN3cub18CUB_300001_SM_10006detail10merge_sort30DeviceMergeSortPartitionKernelIN6thrust24THRUST_300001_SM_1000_NS6detail15normal_iteratorINS5_10device_ptrI5POINTEEEEm13POINTCmpMilesS9_EEvbT_PT2_T0_SG_PSG_T1_SG_i:
[----:B------:R-:W-:Y:S01]  /*0000*/  LDC R1, c[0x0][0x37c] ;  /* 0x0000df00ff017b82 */ /* 0x000fe20000000800 */
[----:B------:R-:W0:Y:S01]  /*0010*/  S2R R5, SR_CTAID.X ;  /* 0x0000000000057919 */ /* 0x000e220000002500 */
[----:B------:R-:W0:Y:S01]  /*0020*/  LDCU UR4, c[0x0][0x360] ;  /* 0x00006c00ff0477ac */ /* 0x000e220008000800 */
[----:B------:R-:W0:Y:S01]  /*0030*/  S2R R0, SR_TID.X ;  /* 0x0000000000007919 */ /* 0x000e220000002100 */
[----:B------:R-:W1:Y:S01]  /*0040*/  LDCU.64 UR10, c[0x0][0x3a0] ;  /* 0x00007400ff0a77ac */ /* 0x000e620008000a00 */
[----:B0-----:R-:W-:-:S05]  /*0050*/  IMAD R5, R5, UR4, R0 ;  /* 0x0000000405057c24 */ /* 0x001fca000f8e0200 */
[----:B-1----:R-:W-:-:S04]  /*0060*/  ISETP.GE.U32.AND P0, PT, R5, UR10, PT ;  /* 0x0000000a05007c0c */ /* 0x002fc8000bf06070 */
[----:B------:R-:W-:-:S13]  /*0070*/  ISETP.GE.U32.AND.EX P0, PT, RZ, UR11, PT, P0 ;  /* 0x0000000bff007c0c */ /* 0x000fda000bf06100 */
[----:B------:R-:W-:Y:S05]  /*0080*/  @P0 EXIT ;  /* 0x000000000000094d */ /* 0x000fea0003800000 */
[----:B------:R-:W0:Y:S01]  /*0090*/  LDCU.64 UR6, c[0x0][0x3b8] ;  /* 0x00007700ff0677ac */ /* 0x000e220008000a00 */
[----:B------:R-:W1:Y:S01]  /*00a0*/  LDC R0, c[0x0][0x3c0] ;  /* 0x0000f000ff007b82 */ /* 0x000e620000000800 */
[----:B------:R-:W-:Y:S01]  /*00b0*/  IADD3 R6, P2, PT, R5, 0x1, RZ ;  /* 0x0000000105067810 */ /* 0x000fe20007f5e0ff */
[----:B------:R-:W-:Y:S01]  /*00c0*/  ACQBULK ;  /* 0x000000000000782e */ /* 0x000fe20000000000 */
[----:B------:R-:W2:Y:S02]  /*00d0*/  LDCU.64 UR8, c[0x0][0x358] ;  /* 0x00006b00ff0877ac */ /* 0x000ea40008000a00 */
[----:B------:R-:W-:Y:S01]  /*00e0*/  ISETP.NE.U32.AND P0, PT, R6, UR10, PT ;  /* 0x0000000a06007c0c */ /* 0x000fe2000bf05070 */
[----:B------:R-:W-:-:S05]  /*00f0*/  IMAD.X R6, RZ, RZ, RZ, P2 ;  /* 0x000000ffff067224 */ /* 0x000fca00010e06ff */
[----:B------:R-:W-:Y:S01]  /*0100*/  ISETP.NE.AND.EX P0, PT, R6, UR11, PT, P0 ;  /* 0x0000000b06007c0c */ /* 0x000fe2000bf05300 */
[----:B0-----:R-:W-:Y:S02]  /*0110*/  UIADD3 UR4, UPT, UPT, -UR6, URZ, URZ ;  /* 0x000000ff06047290 */ /* 0x001fe4000fffe1ff */
[----:B------:R-:W-:-:S04]  /*0120*/  USHF.R.U32.HI UR5, URZ, 0x1, UR7 ;  /* 0x00000001ff057899 */ /* 0x000fc80008011607 */
[----:B------:R-:W-:Y:S01]  /*0130*/  LOP3.LUT R7, R5, UR4, RZ, 0xc0, !PT ;  /* 0x0000000405077c12 */ /* 0x000fe2000f8ec0ff */
[----:B------:R-:W-:Y:S01]  /*0140*/  USHF.R.U64 UR4, UR6, 0x1, UR7 ;  /* 0x0000000106047899 */ /* 0x000fe20008001207 */
[----:B-1----:R-:W-:Y:S01]  /*0150*/  SHF.R.S32.HI R13, RZ, 0x1f, R0 ;  /* 0x0000001fff0d7819 */ /* 0x002fe20000011400 */
[----:B------:R-:W-:Y:S02]  /*0160*/  IMAD R4, R0, UR5, RZ ;  /* 0x0000000500047c24 */ /* 0x000fe4000f8e02ff */
[----:B------:R-:W-:-:S04]  /*0170*/  IMAD.WIDE.U32 R2, R7, R0, RZ ;  /* 0x0000000007027225 */ /* 0x000fc800078e00ff */
[----:B------:R-:W-:-:S04]  /*0180*/  IMAD.WIDE.U32 R8, R0, UR4, RZ ;  /* 0x0000000400087c25 */ /* 0x000fc8000f8e00ff */
[C---:B------:R-:W-:Y:S01]  /*0190*/  IMAD R11, R13.reuse, UR4, R4 ;  /* 0x000000040d0b7c24 */ /* 0x040fe2000f8e0204 */
[----:B------:R-:W0:Y:S01]  /*01a0*/  LDCU.64 UR4, c[0x0][0x398] ;  /* 0x00007300ff0477ac */ /* 0x000e220008000a00 */
[----:B------:R-:W-:Y:S01]  /*01b0*/  IMAD R3, R13, R7, R3 ;  /* 0x000000070d037224 */ /* 0x000fe200078e0203 */
[----:B------:R-:W-:Y:S01]  /*01c0*/  LOP3.LUT R7, RZ, R2, RZ, 0x33, !PT ;  /* 0x00000002ff077212 */ /* 0x000fe200078e33ff */
[----:B------:R-:W-:-:S03]  /*01d0*/  IMAD.IADD R9, R9, 0x1, R11 ;  /* 0x0000000109097824 */ /* 0x000fc600078e020b */
[----:B------:R-:W-:Y:S02]  /*01e0*/  ISETP.LT.U32.AND P1, PT, R8, R7, PT ;  /* 0x000000070800720c */ /* 0x000fe40003f21070 */
[----:B------:R-:W-:-:S04]  /*01f0*/  LOP3.LUT R4, RZ, R3, RZ, 0x33, !PT ;  /* 0x00000003ff047212 */ /* 0x000fc800078e33ff */
[----:B------:R-:W-:-:S04]  /*0200*/  ISETP.LT.U32.AND.EX P1, PT, R9, R4, PT, P1 ;  /* 0x000000040900720c */ /* 0x000fc80003f21110 */
[----:B------:R-:W-:Y:S02]  /*0210*/  SEL R7, R8, R7, P1 ;  /* 0x0000000708077207 */ /* 0x000fe40000800000 */
[----:B------:R-:W-:Y:S02]  /*0220*/  SEL R4, R9, R4, P1 ;  /* 0x0000000409047207 */ /* 0x000fe40000800000 */
[----:B------:R-:W-:Y:S02]  /*0230*/  IADD3 R10, P1, PT, R7, R2, RZ ;  /* 0x00000002070a7210 */ /* 0x000fe40007f3e0ff */
[----:B------:R-:W1:Y:S03]  /*0240*/  @!P0 LDC.64 R6, c[0x0][0x3a8] ;  /* 0x0000ea00ff068b82 */ /* 0x000e660000000a00 */
[----:B------:R-:W-:Y:S01]  /*0250*/  IMAD.X R4, R4, 0x1, R3, P1 ;  /* 0x0000000104047824 */ /* 0x000fe200008e0603 */
[----:B0-----:R-:W-:-:S04]  /*0260*/  ISETP.LT.U32.AND P1, PT, R10, UR4, PT ;  /* 0x000000040a007c0c */ /* 0x001fc8000bf21070 */
[----:B------:R-:W-:-:S04]  /*0270*/  ISETP.LT.U32.AND.EX P1, PT, R4, UR5, PT, P1 ;  /* 0x0000000504007c0c */ /* 0x000fc8000bf21110 */
[----:B------:R-:W-:Y:S02]  /*0280*/  SEL R10, R10, UR4, P1 ;  /* 0x000000040a0a7c07 */ /* 0x000fe40008800000 */
[----:B------:R-:W-:Y:S02]  /*0290*/  SEL R11, R4, UR5, P1 ;  /* 0x00000005040b7c07 */ /* 0x000fe40008800000 */
[----:B------:R-:W-:Y:S02]  /*02a0*/  LOP3.LUT R19, RZ, R10, RZ, 0x33, !PT ;  /* 0x0000000aff137212 */ /* 0x000fe400078e33ff */
[----:B------:R-:W-:Y:S02]  /*02b0*/  LOP3.LUT R21, RZ, R11, RZ, 0x33, !PT ;  /* 0x0000000bff157212 */ /* 0x000fe400078e33ff */
[----:B------:R-:W-:-:S04]  /*02c0*/  ISETP.LT.U32.AND P1, PT, R8, R19, PT ;  /* 0x000000130800720c */ /* 0x000fc80003f21070 */
[----:B------:R-:W-:Y:S02]  /*02d0*/  ISETP.LT.U32.AND.EX P1, PT, R9, R21, PT, P1 ;  /* 0x000000150900720c */ /* 0x000fe40003f21110 */
[----:B-1----:R-:W-:Y:S02]  /*02e0*/  @!P0 LEA R14, P2, R5, R6, 0x3 ;  /* 0x00000006050e8211 */ /* 0x002fe400078418ff */
[----:B------:R-:W-:Y:S02]  /*02f0*/  SEL R19, R8, R19, P1 ;  /* 0x0000001308137207 */ /* 0x000fe40000800000 */
[----:B------:R-:W-:Y:S02]  /*0300*/  SEL R21, R9, R21, P1 ;  /* 0x0000001509157207 */ /* 0x000fe40000800000 */
[----:B------:R-:W-:Y:S02]  /*0310*/  IADD3 R19, P3, PT, R19, R10, RZ ;  /* 0x0000000a13137210 */ /* 0x000fe40007f7e0ff */
[----:B------:R-:W-:-:S02]  /*0320*/  @!P0 LEA.HI.X R15, R5, R7, RZ, 0x3, P2 ;  /* 0x00000007050f8211 */ /* 0x000fc400010f1cff */
[C---:B------:R-:W-:Y:S01]  /*0330*/  ISETP.LT.U32.AND P1, PT, R2.reuse, UR4, PT ;  /* 0x0000000402007c0c */ /* 0x040fe2000bf21070 */
[----:B------:R-:W-:Y:S01]  /*0340*/  IMAD.X R21, R21, 0x1, R11, P3 ;  /* 0x0000000115157824 */ /* 0x000fe200018e060b */
[----:B------:R-:W-:Y:S01]  /*0350*/  ISETP.LT.U32.AND P2, PT, R19, UR4, PT ;  /* 0x0000000413007c0c */ /* 0x000fe2000bf41070 */
[----:B--2---:R0:W-:Y:S01]  /*0360*/  @!P0 STG.E.64 desc[UR8][R14.64], R10 ;  /* 0x0000000a0e008986 */ /* 0x0041e2000c101b08 */
[----:B------:R-:W-:Y:S02]  /*0370*/  ISETP.LT.U32.AND.EX P1, PT, R3, UR5, PT, P1 ;  /* 0x0000000503007c0c */ /* 0x000fe4000bf21110 */
[----:B------:R-:W-:Y:S02]  /*0380*/  ISETP.LT.U32.AND.EX P2, PT, R21, UR5, PT, P2 ;  /* 0x0000000515007c0c */ /* 0x000fe4000bf41120 */
[----:B------:R-:W-:Y:S02]  /*0390*/  SEL R7, R2, UR4, P1 ;  /* 0x0000000402077c07 */ /* 0x000fe40008800000 */
[----:B------:R-:W-:-:S02]  /*03a0*/  SEL R9, R3, UR5, P1 ;  /* 0x0000000503097c07 */ /* 0x000fc40008800000 */
[----:B------:R-:W-:Y:S02]  /*03b0*/  SEL R19, R19, UR4, P2 ;  /* 0x0000000413137c07 */ /* 0x000fe40009000000 */
[----:B------:R-:W-:Y:S01]  /*03c0*/  SEL R21, R21, UR5, P2 ;  /* 0x0000000515157c07 */ /* 0x000fe20009000000 */
[----:B------:R-:W-:Y:S06]  /*03d0*/  @!P0 EXIT ;  /* 0x000000000000894d */ /* 0x000fec0003800000 */
[----:B------:R-:W1:Y:S01]  /*03e0*/  LDCU.U8 UR5, c[0x0][0x380] ;  /* 0x00007000ff0577ac */ /* 0x000e620008000000 */
[----:B------:R-:W-:Y:S01]  /*03f0*/  IADD3 R17, P0, PT, R19, -R7, RZ ;  /* 0x8000000713117210 */ /* 0x000fe20007f1e0ff */
[----:B------:R-:W-:Y:S01]  /*0400*/  BSSY.RECONVERGENT B0, `(.L_x_17) ;  /* 0x0000078000007945 */ /* 0x000fe20003800200 */
[----:B------:R-:W-:-:S06]  /*0410*/  UIADD3 UR4, UPT, UPT, UR6, -0x1, URZ ;  /* 0xffffffff06047890 */ /* 0x000fcc000fffe0ff */
[----:B0-----:R-:W-:-:S05]  /*0420*/  LOP3.LUT R15, R5, UR4, RZ, 0xc0, !PT ;  /* 0x00000004050f7c12 */ /* 0x001fca000f8ec0ff */
[----:B------:R-:W-:Y:S01]  /*0430*/  IMAD.WIDE.U32 R2, R15, R0, RZ ;  /* 0x000000000f027225 */ /* 0x000fe200078e00ff */
[----:B-1----:R-:W-:-:S03]  /*0440*/  UPRMT UR4, UR5, 0x8880, URZ ;  /* 0x0000888005047896 */ /* 0x002fc600080000ff */
[----:B------:R-:W-:Y:S01]  /*0450*/  IMAD.X R0, R21, 0x1, ~R9, P0 ;  /* 0x0000000115007824 */ /* 0x000fe200000e0e09 */
[----:B------:R-:W-:Y:S01]  /*0460*/  ISETP.LT.U32.AND P0, PT, R2, R17, PT ;  /* 0x000000110200720c */ /* 0x000fe20003f01070 */
[----:B------:R-:W-:Y:S01]  /*0470*/  IMAD R13, R13, R15, R3 ;  /* 0x0000000f0d0d7224 */ /* 0x000fe200078e0203 */
[----:B------:R-:W-:-:S04]  /*0480*/  UISETP.NE.AND UP0, UPT, UR4, URZ, UPT ;  /* 0x000000ff0400728c */ /* 0x000fc8000bf05270 */
[----:B------:R-:W-:-:S04]  /*0490*/  ISETP.LT.U32.AND.EX P0, PT, R13, R0, PT, P0 ;  /* 0x000000000d00720c */ /* 0x000fc80003f01100 */
[----:B------:R-:W-:Y:S02]  /*04a0*/  SEL R15, R2, R17, P0 ;  /* 0x00000011020f7207 */ /* 0x000fe40000000000 */
[----:B------:R-:W-:Y:S01]  /*04b0*/  SEL R13, R13, R0, P0 ;  /* 0x000000000d0d7207 */ /* 0x000fe20000000000 */
[----:B------:R-:W-:Y:S06]  /*04c0*/  BRA.U !UP0, `(.L_x_18) ;  /* 0x0000000108dc7547 */ /* 0x000fec000b800000 */
[----:B------:R-:W-:Y:S01]  /*04d0*/  IADD3 R2, P0, PT, R19, -R10, RZ ;  /* 0x8000000a13027210 */ /* 0x000fe20007f1e0ff */
[----:B------:R-:W-:Y:S01]  /*04e0*/  BSSY.RECONVERGENT B1, `(.L_x_19) ;  /* 0x0000034000017945 */ /* 0x000fe20003800200 */
[----:B------:R-:W-:-:S03]  /*04f0*/  IADD3 R8, P2, PT, R10, -R7, RZ ;  /* 0x800000070a087210 */ /* 0x000fc60007f5e0ff */
[----:B------:R-:W-:Y:S01]  /*0500*/  IMAD.X R6, R21, 0x1, ~R11, P0 ;  /* 0x0000000115067824 */ /* 0x000fe200000e0e0b */
[----:B------:R-:W-:Y:S01]  /*0510*/  ISETP.GT.U32.AND P0, PT, R15, R2, PT ;  /* 0x000000020f00720c */ /* 0x000fe20003f04070 */
[----:B------:R-:W-:Y:S01]  /*0520*/  IMAD.X R12, R11, 0x1, ~R9, P2 ;  /* 0x000000010b0c7824 */ /* 0x000fe200010e0e09 */
[----:B------:R-:W-:Y:S02]  /*0530*/  ISETP.LT.U32.AND P1, PT, R8, R15, PT ;  /* 0x0000000f0800720c */ /* 0x000fe40003f21070 */
[----:B------:R-:W-:Y:S02]  /*0540*/  ISETP.GT.U32.AND.EX P0, PT, R13, R6, PT, P0 ;  /* 0x000000060d00720c */ /* 0x000fe40003f04100 */
[----:B------:R-:W-:Y:S02]  /*0550*/  ISETP.LT.U32.AND.EX P1, PT, R12, R13, PT, P1 ;  /* 0x0000000d0c00720c */ /* 0x000fe40003f21110 */
[----:B------:R-:W-:Y:S02]  /*0560*/  SEL R4, R15, R2, P0 ;  /* 0x000000020f047207 */ /* 0x000fe40000000000 */
[----:B------:R-:W-:-:S02]  /*0570*/  SEL R0, R13, R6, P0 ;  /* 0x000000060d007207 */ /* 0x000fc40000000000 */
[----:B------:R-:W-:Y:S02]  /*0580*/  IADD3 R4, P0, PT, R4, -R2, RZ ;  /* 0x8000000204047210 */ /* 0x000fe40007f1e0ff */
[----:B------:R-:W-:Y:S02]  /*0590*/  SEL R17, R8, R15, P1 ;  /* 0x0000000f08117207 */ /* 0x000fe40000800000 */
[----:B------:R-:W-:Y:S01]  /*05a0*/  SEL R19, R12, R13, P1 ;  /* 0x0000000d0c137207 */ /* 0x000fe20000800000 */
[----:B------:R-:W-:Y:S01]  /*05b0*/  IMAD.X R0, R0, 0x1, ~R6, P0 ;  /* 0x0000000100007824 */ /* 0x000fe200000e0e06 */
[----:B------:R-:W-:-:S04]  /*05c0*/  ISETP.GE.U32.AND P0, PT, R4, R17, PT ;  /* 0x000000110400720c */ /* 0x000fc80003f06070 */
[----:B------:R-:W-:-:S13]  /*05d0*/  ISETP.GE.U32.AND.EX P0, PT, R0, R19, PT, P0 ;  /* 0x000000130000720c */ /* 0x000fda0003f06100 */
[----:B------:R-:W-:Y:S05]  /*05e0*/  @P0 BRA `(.L_x_20) ;  /* 0x00000000008c0947 */ /* 0x000fea0003800000 */
[----:B------:R-:W0:Y:S01]  /*05f0*/  LDC.64 R2, c[0x0][0x388] ;  /* 0x0000e200ff027b82 */ /* 0x000e220000000a00 */
[----:B------:R-:W-:Y:S01]  /*0600*/  IADD3 R6, P0, PT, R15, R10, RZ ;  /* 0x0000000a0f067210 */ /* 0x000fe20007f1e0ff */
[----:B------:R-:W-:Y:S02]  /*0610*/  IMAD.MOV.U32 R15, RZ, RZ, R17 ;  /* 0x000000ffff0f7224 */ /* 0x000fe400078e0011 */
[----:B------:R-:W-:Y:S02]  /*0620*/  IMAD.MOV.U32 R17, RZ, RZ, R19 ;  /* 0x000000ffff117224 */ /* 0x000fe400078e0013 */
[----:B------:R-:W-:-:S08]  /*0630*/  IMAD.X R8, R13, 0x1, R11, P0 ;  /* 0x000000010d087824 */ /* 0x000fd000000e060b */
.L_x_21:
[----:B------:R-:W-:-:S05]  /*0640*/  IADD3 R11, P0, PT, -R4, R15, RZ ;  /* 0x0000000f040b7210 */ /* 0x000fca0007f1e1ff */
[----:B------:R-:W-:-:S05]  /*0650*/  IMAD.X R10, R17, 0x1, ~R0, P0 ;  /* 0x00000001110a7824 */ /* 0x000fca00000e0e00 */
[--C-:B------:R-:W-:Y:S02]  /*0660*/  SHF.R.U64 R11, R11, 0x1, R10.reuse ;  /* 0x000000010b0b7819 */ /* 0x100fe4000000120a */
[----:B------:R-:W-:Y:S02]  /*0670*/  SHF.R.U32.HI R13, RZ, 0x1, R10 ;  /* 0x00000001ff0d7819 */ /* 0x000fe4000001160a */
[----:B------:R-:W-:-:S04]  /*0680*/  IADD3 R16, P0, PT, R4, R11, RZ ;  /* 0x0000000b04107210 */ /* 0x000fc80007f1e0ff */
[----:B------:R-:W-:Y:S01]  /*0690*/  LOP3.LUT R11, RZ, R16, RZ, 0x33, !PT ;  /* 0x00000010ff0b7212 */ /* 0x000fe200078e33ff */
[----:B------:R-:W-:Y:S01]  /*06a0*/  IMAD.X R14, R0, 0x1, R13, P0 ;  /* 0x00000001000e7824 */ /* 0x000fe200000e060d */
[----:B------:R-:W-:Y:S02]  /*06b0*/  IADD3 R19, P0, PT, R16, R7, RZ ;  /* 0x0000000710137210 */ /* 0x000fe40007f1e0ff */
[----:B------:R-:W-:Y:S02]  /*06c0*/  IADD3 R11, P1, PT, R11, R6, RZ ;  /* 0x000000060b0b7210 */ /* 0x000fe40007f3e0ff */
[----:B------:R-:W-:Y:S01]  /*06d0*/  LOP3.LUT R13, RZ, R14, RZ, 0x33, !PT ;  /* 0x0000000eff0d7212 */ /* 0x000fe200078e33ff */
[----:B------:R-:W-:-:S04]  /*06e0*/  IMAD.X R10, R14, 0x1, R9, P0 ;  /* 0x000000010e0a7824 */ /* 0x000fc800000e0609 */
[----:B------:R-:W-:Y:S02]  /*06f0*/  IMAD.X R18, R13, 0x1, R8, P1 ;  /* 0x000000010d127824 */ /* 0x000fe400008e0608 */
[----:B0-----:R-:W-:-:S04]  /*0700*/  IMAD.WIDE.U32 R12, R19, 0x18, R2 ;  /* 0x00000018130c7825 */ /* 0x001fc800078e0002 */
[----:B------:R-:W-:Y:S02]  /*0710*/  IMAD R19, R10, 0x18, RZ ;  /* 0x000000180a137824 */ /* 0x000fe400078e02ff */
[----:B------:R-:W-:-:S04]  /*0720*/  IMAD.WIDE.U32 R10, R11, 0x18, R2 ;  /* 0x000000180b0a7825 */ /* 0x000fc800078e0002 */
[----:B------:R-:W-:Y:S02]  /*0730*/  IMAD R21, R18, 0x18, RZ ;  /* 0x0000001812157824 */ /* 0x000fe400078e02ff */
[----:B------:R-:W-:Y:S02]  /*0740*/  IMAD.IADD R13, R13, 0x1, R19 ;  /* 0x000000010d0d7824 */ /* 0x000fe400078e0213 */
[----:B------:R-:W-:-:S03]  /*0750*/  IMAD.IADD R11, R11, 0x1, R21 ;  /* 0x000000010b0b7824 */ /* 0x000fc600078e0215 */
[----:B------:R-:W2:Y:S04]  /*0760*/  LDG.E R12, desc[UR8][R12.64] ;  /* 0x000000080c0c7981 */ /* 0x000ea8000c1e1900 */
[----:B------:R-:W2:Y:S01]  /*0770*/  LDG.E R11, desc[UR8][R10.64] ;  /* 0x000000080a0b7981 */ /* 0x000ea2000c1e1900 */
[----:B------:R-:W-:-:S05]  /*0780*/  IADD3 R19, P1, PT, R16, 0x1, RZ ;  /* 0x0000000110137810 */ /* 0x000fca0007f3e0ff */
[----:B------:R-:W-:Y:S01]  /*0790*/  IMAD.X R21, RZ, RZ, R14, P1 ;  /* 0x000000ffff157224 */ /* 0x000fe200008e060e */
[----:B--2---:R-:W-:-:S04]  /*07a0*/  ISETP.GE.AND P0, PT, R11, R12, PT ;  /* 0x0000000c0b00720c */ /* 0x004fc80003f06270 */
[----:B------:R-:W-:Y:S02]  /*07b0*/  SEL R4, R4, R19, !P0 ;  /* 0x0000001304047207 */ /* 0x000fe40004000000 */
[----:B------:R-:W-:Y:S02]  /*07c0*/  SEL R15, R16, R15, !P0 ;  /* 0x0000000f100f7207 */ /* 0x000fe40004000000 */
[----:B------:R-:W-:Y:S02]  /*07d0*/  SEL R0, R0, R21, !P0 ;  /* 0x0000001500007207 */ /* 0x000fe40004000000 */
[----:B------:R-:W-:Y:S02]  /*07e0*/  SEL R17, R14, R17, !P0 ;  /* 0x000000110e117207 */ /* 0x000fe40004000000 */
[----:B------:R-:W-:-:S04]  /*07f0*/  ISETP.GE.U32.AND P0, PT, R4, R15, PT ;  /* 0x0000000f0400720c */ /* 0x000fc80003f06070 */
[----:B------:R-:W-:-:S13]  /*0800*/  ISETP.GE.U32.AND.EX P0, PT, R0, R17, PT, P0 ;  /* 0x000000110000720c */ /* 0x000fda0003f06100 */
[----:B------:R-:W-:Y:S05]  /*0810*/  @!P0 BRA `(.L_x_21) ;  /* 0xfffffffc00888947 */ /* 0x000fea000383ffff */
.L_x_20:
[----:B------:R-:W-:Y:S05]  /*0820*/  BSYNC.RECONVERGENT B1 ;  /* 0x0000000000017941 */ /* 0x000fea0003800200 */
.L_x_19:
[----:B------:R-:W-:Y:S05]  /*0830*/  BRA `(.L_x_22) ;  /* 0x0000000000d07947 */ /* 0x000fea0003800000 */
.L_x_18:
[----:B------:R-:W-:Y:S02]  /*0840*/  IADD3 R4, P0, PT, R19, -R10, RZ ;  /* 0x8000000a13047210 */ /* 0x000fe40007f1e0ff */
        /* <DEDUP_REMOVED lines=21> */
.L_x_23:
        /* <DEDUP_REMOVED lines=30> */
.L_x_22:
[----:B------:R-:W-:Y:S05]  /*0b80*/  BSYNC.RECONVERGENT B0 ;  /* 0x0000000000007941 */ /* 0x000fea0003800200 */
.L_x_17:
[----:B------:R-:W0:Y:S01]  /*0b90*/  LDCU.64 UR4, c[0x0][0x3a8] ;  /* 0x00007500ff0477ac */ /* 0x000e220008000a00 */
[----:B------:R-:W-:-:S05]  /*0ba0*/  IADD3 R2, P0, PT, R4, R7, RZ ;  /* 0x0000000704027210 */ /* 0x000fca0007f1e0ff */
[----:B------:R-:W-:Y:S01]  /*0bb0*/  IMAD.X R3, R0, 0x1, R9, P0 ;  /* 0x0000000100037824 */ /* 0x000fe200000e0609 */
[----:B0-----:R-:W-:-:S04]  /*0bc0*/  LEA R4, P1, R5, UR4, 0x3 ;  /* 0x0000000405047c11 */ /* 0x001fc8000f8218ff */
[----:B------:R-:W-:-:S05]  /*0bd0*/  LEA.HI.X R5, R5, UR5, RZ, 0x3, P1 ;  /* 0x0000000505057c11 */ /* 0x000fca00088f1cff */
[----:B------:R-:W-:Y:S01]  /*0be0*/  STG.E.64 desc[UR8][R4.64], R2 ;  /* 0x0000000204007986 */ /* 0x000fe2000c101b08 */
[----:B------:R-:W-:Y:S05]  /*0bf0*/  EXIT ;  /* 0x000000000000794d */ /* 0x000fea0003800000 */
.L_x_24:
        /* <DEDUP_REMOVED lines=16> */
.L_x_298:


//--------------------- .text._ZN3cub18CUB_300001_SM_10006detail10merge_sort30DeviceMergeSortBlockSortKernelINS2_10policy_hubIN6thrust24THRUST_300001_SM_1000_NS6detail15normal_iteratorINS6_10device_ptrI5POINTEEEEE9Policy600ESC_PNS0_8NullTypeESC_SG_m13POINTCmpMilesSA_SF_EEvbT0_T1_T2_T3_T4_PT6_PT7_T5_NS1_7vsmem_tE --------------------------
	.section	.text._ZN3cub18CUB_300001_SM_10006detail10merge_sort30DeviceMergeSortBlockSortKernelINS2_10policy_hubIN6thrust24THRUST_300001_SM_1000_NS6detail15normal_iteratorINS6_10device_ptrI5POINTEEEEE9Policy600ESC_PNS0_8NullTypeESC_SG_m13POINTCmpMilesSA_SF_EEvbT0_T1_T2_T3_T4_PT6_PT7_T5_NS1_7vsmem_tE,"ax",@progbits
	.align	128
        .global         _ZN3cub18CUB_300001_SM_10006detail10merge_sort30DeviceMergeSortBlockSortKernelINS2_10policy_hubIN6thrust24THRUST_300001_SM_1000_NS6detail15normal_iteratorINS6_10device_ptrI5POINTEEEEE9Policy600ESC_PNS0_8NullTypeESC_SG_m13POINTCmpMilesSA_SF_EEvbT0_T1_T2_T3_T4_PT6_PT7_T5_NS1_7vsmem_tE
        .type           _ZN3cub18CUB_300001_SM_10006detail10merge_sort30DeviceMergeSortBlockSortKernelINS2_10policy_hubIN6thrust24THRUST_300001_SM_1000_NS6detail15normal_iteratorINS6_10device_ptrI5POINTEEEEE9Policy600ESC_PNS0_8NullTypeESC_SG_m13POINTCmpMilesSA_SF_EEvbT0_T1_T2_T3_T4_PT6_PT7_T5_NS1_7vsmem_tE,@function
        .size           _ZN3cub18CUB_300001_SM_10006detail10merge_sort30DeviceMergeSortBlockSortKernelINS2_10policy_hubIN6thrust24THRUST_300001_SM_1000_NS6detail15normal_iteratorINS6_10device_ptrI5POINTEEEEE9Policy600ESC_PNS0_8NullTypeESC_SG_m13POINTCmpMilesSA_SF_EEvbT0_T1_T2_T3_T4_PT6_PT7_T5_NS1_7vsmem_tE,(.L_x_299 - _ZN3cub18CUB_300001_SM_10006detail10merge_sort30DeviceMergeSortBlockSortKernelINS2_10policy_hubIN6thrust24THRUST_300001_SM_1000_NS6detail15normal_iteratorINS6_10device_ptrI5POINTEEEEE9Policy600ESC_PNS0_8NullTypeESC_SG_m13POINTCmpMilesSA_SF_EEvbT0_T1_T2_T3_T4_PT6_PT7_T5_NS1_7vsmem_tE)
        .other          _ZN3cub18CUB_300001_SM_10006detail10merge_sort30DeviceMergeSortBlockSortKernelINS2_10policy_hubIN6thrust24THRUST_300001_SM_1000_NS6detail15normal_iteratorINS6_10device_ptrI5POINTEEEEE9Policy600ESC_PNS0_8NullTypeESC_SG_m13POINTCmpMilesSA_SF_EEvbT0_T1_T2_T3_T4_PT6_PT7_T5_NS1_7vsmem_tE,@"STO_CUDA_ENTRY STV_DEFAULT"
_ZN3cub18CUB_300001_SM_10006detail10merge_sort30DeviceMergeSortBlockSortKernelINS2_10policy_hubIN6thrust24THRUST_300001_SM_1000_NS6detail15normal_iteratorINS6_10device_ptrI5POINTEEEEE9Policy600ESC_PNS0_8NullTypeESC_SG_m13POINTCmpMilesSA_SF_EEvbT0_T1_T2_T3_T4_PT6_PT7_T5_NS1_7vsmem_tE:
.text._ZN3cub18CUB_300001_SM_10006detail10merge_sort30DeviceMergeSortBlockSortKernelINS2_10policy_hubIN6thrust24THRUST_300001_SM_1000_NS6detail15normal_iteratorINS6_10device_ptrI5POINTEEEEE9Policy600ESC_PNS0_8NullTypeESC_SG_m13POINTCmpMilesSA_SF_EEvbT0_T1_T2_T3_T4_PT6_PT7_T5_NS1_7vsmem_tE:
[----:B------:R-:W-:Y:S01]  /*0000*/  LDC R1, c[0x0][0x37c] ;  /* 0x0000df00ff017b82 */ /* 0x000fe20000000800 */
[----:B------:R-:W0:Y:S01]  /*0010*/  S2R R2, SR_CTAID.X ;  /* 0x0000000000027919 */ /* 0x000e220000002500 */
[----:B------:R-:W1:Y:S01]  /*0020*/  LDCU UR4, c[0x0][0x370] ;  /* 0x00006e00ff0477ac */ /* 0x000e620008000800 */
[----:B------:R-:W2:Y:S01]  /*0030*/  LDCU.64 UR8, c[0x0][0x358] ;  /* 0x00006b00ff0877ac */ /* 0x000ea20008000a00 */
[----:B-1----:R-:W-:-:S04]  /*0040*/  UIADD3 UR4, UP0, UPT, UR4, -0x1, URZ ;  /* 0xffffffff04047890 */ /* 0x002fc8000ff1e0ff */
[----:B------:R-:W-:-:S06]  /*0050*/  UIADD3.X UR5, UPT, UPT, URZ, -0x1, URZ, UP0, !UPT ;  /* 0xffffffffff057890 */ /* 0x000fcc00087fe4ff */
[----:B------:R-:W-:Y:S01]  /*0060*/  IMAD.U32 R0, RZ, RZ, UR5 ;  /* 0x00000005ff007e24 */ /* 0x000fe2000f8e00ff */
[C---:B0-----:R-:W-:Y:S01]  /*0070*/  ISETP.LT.U32.AND P0, PT, R2.reuse, UR4, PT ;  /* 0x0000000402007c0c */ /* 0x041fe2000bf01070 */
[----:B------:R-:W-:-:S03]  /*0080*/  IMAD.WIDE.U32 R2, R2, 0x200, RZ ;  /* 0x0000020002027825 */ /* 0x000fc600078e00ff */
[----:B------:R-:W-:-:S13]  /*0090*/  ISETP.GT.U32.AND.EX P0, PT, R0, RZ, PT, P0 ;  /* 0x000000ff0000720c */ /* 0x000fda0003f04100 */
[----:B--2---:R-:W-:Y:S05]  /*00a0*/  @!P0 BRA `(.L_x_25) ;  /* 0x0000000c00488947 */ /* 0x004fea0003800000 */
[----:B------:R-:W0:Y:S01]  /*00b0*/  S2R R14, SR_TID.X ;  /* 0x00000000000e7919 */ /* 0x000e220000002100 */
[----:B------:R-:W1:Y:S01]  /*00c0*/  LDC.64 R4, c[0x0][0x388] ;  /* 0x0000e200ff047b82 */ /* 0x000e620000000a00 */
[----:B------:R-:W-:Y:S01]  /*00d0*/  ACQBULK ;  /* 0x000000000000782e */ /* 0x000fe20000000000 */
[----:B0-----:R-:W-:-:S05]  /*00e0*/  IMAD.SHL.U32 R0, R14, 0x2, RZ ;  /* 0x000000020e007824 */ /* 0x001fca00078e00ff */
[----:B------:R-:W-:-:S04]  /*00f0*/  LOP3.LUT R7, R0, 0x7c0, RZ, 0xc0, !PT ;  /* 0x000007c000077812 */ /* 0x000fc800078ec0ff */
[----:B------:R-:W-:-:S04]  /*0100*/  LOP3.LUT R9, R7, 0x1f, R14, 0xf8, !PT ;  /* 0x0000001f07097812 */ /* 0x000fc800078ef80e */
[----:B------:R-:W-:-:S05]  /*0110*/  IADD3 R0, P0, PT, R2, R9, RZ ;  /* 0x0000000902007210 */ /* 0x000fca0007f1e0ff */
[----:B------:R-:W-:Y:S02]  /*0120*/  IMAD.X R16, RZ, RZ, R3, P0 ;  /* 0x000000ffff107224 */ /* 0x000fe400000e0603 */
[----:B-1----:R-:W-:-:S04]  /*0130*/  IMAD.WIDE.U32 R2, R0, 0x18, R4 ;  /* 0x0000001800027825 */ /* 0x002fc800078e0004 */
[----:B------:R-:W-:-:S04]  /*0140*/  IMAD R5, R16, 0x18, RZ ;  /* 0x0000001810057824 */ /* 0x000fc800078e02ff */
[----:B------:R-:W-:-:S05]  /*0150*/  IMAD.IADD R3, R3, 0x1, R5 ;  /* 0x0000000103037824 */ /* 0x000fca00078e0205 */
[----:B------:R-:W2:Y:S04]  /*0160*/  LDG.E.64 R8, desc[UR8][R2.64+0x8] ;  /* 0x0000080802087981 */ /* 0x000ea8000c1e1b00 */
[----:B------:R-:W3:Y:S04]  /*0170*/  LDG.E.64 R12, desc[UR8][R2.64+0x10] ;  /* 0x00001008020c7981 */ /* 0x000ee8000c1e1b00 */
[----:B------:R-:W4:Y:S04]  /*0180*/  LDG.E.64 R10, desc[UR8][R2.64+0x308] ;  /* 0x00030808020a7981 */ /* 0x000f28000c1e1b00 */
[----:B------:R-:W5:Y:S04]  /*0190*/  LDG.E R18, desc[UR8][R2.64] ;  /* 0x0000000802127981 */ /* 0x000f68000c1e1900 */
[----:B------:R-:W5:Y:S04]  /*01a0*/  LDG.E R24, desc[UR8][R2.64+0x300] ;  /* 0x0003000802187981 */ /* 0x000f68000c1e1900 */
[----:B------:R-:W5:Y:S01]  /*01b0*/  LDG.E.64 R20, desc[UR8][R2.64+0x310] ;  /* 0x0003100802147981 */ /* 0x000f62000c1e1b00 */
[----:B------:R-:W-:Y:S01]  /*01c0*/  MOV R19, 0x400 ;  /* 0x0000040000137802 */ /* 0x000fe20000000f00 */
[----:B------:R-:W0:Y:S01]  /*01d0*/  S2R R4, SR_CgaCtaId ;  /* 0x0000000000047919 */ /* 0x000e220000008800 */
[----:B------:R-:W1:Y:S02]  /*01e0*/  S2R R6, SR_LANEID ;  /* 0x0000000000067919 */ /* 0x000e640000000000 */
[----:B0-----:R-:W-:Y:S01]  /*01f0*/  LEA R19, R4, R19, 0x18 ;  /* 0x0000001304137211 */ /* 0x001fe200078ec0ff */
[----:B-1----:R-:W-:-:S04]  /*0200*/  IMAD.IADD R4, R7, 0x1, R6 ;  /* 0x0000000107047824 */ /* 0x002fc800078e0206 */
[----:B------:R-:W-:-:S04]  /*0210*/  IMAD R15, R4, 0x18, R19 ;  /* 0x00000018040f7824 */ /* 0x000fc800078e0213 */
[----:B------:R-:W-:Y:S01]  /*0220*/  IMAD R17, R6, 0x18, R15 ;  /* 0x0000001806117824 */ /* 0x000fe200078e020f */
[----:B--2---:R-:W-:Y:S04]  /*0230*/  STS.64 [R15+0x8], R8 ;  /* 0x000008080f007388 */ /* 0x004fe80000000a00 */
[----:B---3--:R-:W-:Y:S04]  /*0240*/  STS.64 [R15+0x10], R12 ;  /* 0x0000100c0f007388 */ /* 0x008fe80000000a00 */
[----:B----4-:R-:W-:Y:S04]  /*0250*/  STS.64 [R15+0x308], R10 ;  /* 0x0003080a0f007388 */ /* 0x010fe80000000a00 */
[----:B-----5:R-:W-:Y:S04]  /*0260*/  STS [R15], R18 ;  /* 0x000000120f007388 */ /* 0x020fe80000000800 */
[----:B------:R-:W-:Y:S04]  /*0270*/  STS [R15+0x300], R24 ;  /* 0x000300180f007388 */ /* 0x000fe80000000800 */
[----:B------:R-:W-:Y:S01]  /*0280*/  STS.64 [R15+0x310], R20 ;  /* 0x000310140f007388 */ /* 0x000fe20000000a00 */
[----:B------:R-:W-:-:S03]  /*0290*/  NOP ;  /* 0x0000000000007918 */ /* 0x000fc60000000000 */
[----:B------:R-:W-:Y:S04]  /*02a0*/  LDS.128 R4, [R17+0x10] ;  /* 0x0000100011047984 */ /* 0x000fe80000000c00 */
[----:B------:R-:W0:Y:S04]  /*02b0*/  LDS R25, [R17] ;  /* 0x0000000011197984 */ /* 0x000e280000000800 */
[----:B------:R-:W-:Y:S04]  /*02c0*/  LDS.64 R2, [R17+0x8] ;  /* 0x0000080011027984 */ /* 0x000fe80000000a00 */
[----:B------:R-:W1:Y:S04]  /*02d0*/  LDS.64 R22, [R17+0x20] ;  /* 0x0000200011167984 */ /* 0x000e680000000a00 */
[----:B------:R-:W2:Y:S01]  /*02e0*/  LDS.64 R12, [R17+0x28] ;  /* 0x00002800110c7984 */ /* 0x000ea20000000a00 */
[----:B------:R-:W-:Y:S08]  /*02f0*/  BAR.SYNC.DEFER_BLOCKING 0x0 ;  /* 0x0000000000007b1d */ /* 0x000ff00000010000 */
[----:B------:R-:W-:Y:S01]  /*0300*/  PREEXIT ;  /* 0x000000000000782d */ /* 0x000fe20000000000 */
[----:B0-----:R-:W-:Y:S01]  /*0310*/  ISETP.GE.AND P0, PT, R6, R25, PT ;  /* 0x000000190600720c */ /* 0x001fe20003f06270 */
[----:B-1----:R-:W-:-:S02]  /*0320*/  IMAD.MOV.U32 R8, RZ, RZ, R22 ;  /* 0x000000ffff087224 */ /* 0x002fc400078e0016 */
[----:B------:R-:W-:Y:S02]  /*0330*/  IMAD.MOV.U32 R9, RZ, RZ, R23 ;  /* 0x000000ffff097224 */ /* 0x000fe400078e0017 */
[----:B--2---:R-:W-:Y:S02]  /*0340*/  IMAD.MOV.U32 R11, RZ, RZ, R13 ;  /* 0x000000ffff0b7224 */ /* 0x004fe400078e000d */
[----:B------:R-:W-:Y:S02]  /*0350*/  IMAD.MOV.U32 R10, RZ, RZ, R12 ;  /* 0x000000ffff0a7224 */ /* 0x000fe400078e000c */
[----:B------:R-:W-:Y:S02]  /*0360*/  IMAD.MOV.U32 R17, RZ, RZ, R25 ;  /* 0x000000ffff117224 */ /* 0x000fe400078e0019 */
[----:B------:R-:W-:Y:S02]  /*0370*/  IMAD R19, R14, 0x30, R19 ;  /* 0x000000300e137824 */ /* 0x000fe400078e0213 */
[----:B------:R-:W-:-:S02]  /*0380*/  @!P0 IMAD.MOV.U32 R8, RZ, RZ, R2 ;  /* 0x000000ffff088224 */ /* 0x000fc400078e0002 */
[----:B------:R-:W-:Y:S01]  /*0390*/  @!P0 IMAD.MOV.U32 R9, RZ, RZ, R3 ;  /* 0x000000ffff098224 */ /* 0x000fe200078e0003 */
[----:B------:R-:W-:Y:S01]  /*03a0*/  @!P0 MOV R3, R23 ;  /* 0x0000001700038202 */ /* 0x000fe20000000f00 */
[----:B------:R-:W-:Y:S02]  /*03b0*/  @!P0 IMAD.MOV.U32 R11, RZ, RZ, R5 ;  /* 0x000000ffff0b8224 */ /* 0x000fe400078e0005 */
[----:B------:R-:W-:Y:S02]  /*03c0*/  @!P0 IMAD.MOV.U32 R10, RZ, RZ, R4 ;  /* 0x000000ffff0a8224 */ /* 0x000fe400078e0004 */
[----:B------:R-:W-:Y:S02]  /*03d0*/  @!P0 IMAD.MOV.U32 R17, RZ, RZ, R6 ;  /* 0x000000ffff118224 */ /* 0x000fe400078e0006 */
[----:B------:R-:W-:Y:S02]  /*03e0*/  @!P0 IMAD.MOV.U32 R2, RZ, RZ, R22 ;  /* 0x000000ffff028224 */ /* 0x000fe400078e0016 */
[----:B------:R-:W-:-:S02]  /*03f0*/  @!P0 IMAD.MOV.U32 R5, RZ, RZ, R13 ;  /* 0x000000ffff058224 */ /* 0x000fc400078e000d */
[----:B------:R-:W-:Y:S02]  /*0400*/  @!P0 IMAD.MOV.U32 R4, RZ, RZ, R12 ;  /* 0x000000ffff048224 */ /* 0x000fe400078e000c */
[----:B------:R-:W-:Y:S02]  /*0410*/  @!P0 IMAD.MOV.U32 R6, RZ, RZ, R25 ;  /* 0x000000ffff068224 */ /* 0x000fe400078e0019 */
[----:B------:R-:W-:-:S07]  /*0420*/  IMAD.MOV.U32 R21, RZ, RZ, 0x2 ;  /* 0x00000002ff157424 */ /* 0x000fce00078e00ff */
.L_x_29:
[C---:B------:R-:W-:Y:S01]  /*0430*/  IADD3 R7, PT, PT, -R21.reuse, RZ, RZ ;  /* 0x000000ff15077210 */ /* 0x040fe20007ffe1ff */
[----:B------:R-:W-:Y:S01]  /*0440*/  VIADD R13, R21, 0xffffffff ;  /* 0xffffffff150d7836 */ /* 0x000fe20000000000 */
[----:B------:R-:W0:Y:S01]  /*0450*/  S2R R20, SR_CgaCtaId ;  /* 0x0000000000147919 */ /* 0x000e220000008800 */
[----:B------:R-:W-:Y:S01]  /*0460*/  MOV R27, 0x400 ;  /* 0x00000400001b7802 */ /* 0x000fe20000000f00 */
[----:B------:R-:W-:Y:S01]  /*0470*/  BSSY.RECONVERGENT B0, `(.L_x_26) ;  /* 0x000002c000007945 */ /* 0x000fe20003800200 */
[----:B------:R-:W-:Y:S01]  /*0480*/  LOP3.LUT R7, R14, R7, RZ, 0xc0, !PT ;  /* 0x000000070e077212 */ /* 0x000fe200078ec0ff */
[----:B------:R-:W-:Y:S01]  /*0490*/  BAR.SYNC.DEFER_BLOCKING 0x0 ;  /* 0x0000000000007b1d */ /* 0x000fe20000010000 */
[----:B------:R-:W-:-:S03]  /*04a0*/  LOP3.LUT R13, R13, R14, RZ, 0xc0, !PT ;  /* 0x0000000e0d0d7212 */ /* 0x000fc600078ec0ff */
[----:B------:R-:W-:Y:S02]  /*04b0*/  IMAD.SHL.U32 R7, R7, 0x2, RZ ;  /* 0x0000000207077824 */ /* 0x000fe400078e00ff */
[----:B------:R-:W-:-:S03]  /*04c0*/  IMAD.SHL.U32 R13, R13, 0x2, RZ ;  /* 0x000000020d0d7824 */ /* 0x000fc600078e00ff */
[----:B------:R-:W-:Y:S02]  /*04d0*/  VIMNMX.U32 R7, PT, PT, R7, 0x200, PT ;  /* 0x0000020007077848 */ /* 0x000fe40003fe0000 */
[----:B------:R-:W-:Y:S02]  /*04e0*/  VIMNMX.U32 R13, PT, PT, R13, 0x200, PT ;  /* 0x000002000d0d7848 */ /* 0x000fe40003fe0000 */
[----:B------:R-:W-:-:S04]  /*04f0*/  VIADDMNMX R18, R7, R21, 0x200, PT ;  /* 0x0000020007127446 */ /* 0x000fc80003800115 */
[C---:B------:R-:W-:Y:S02]  /*0500*/  VIADDMNMX R23, R18.reuse, R21, 0x200, PT ;  /* 0x0000020012177446 */ /* 0x040fe40003800115 */
[----:B------:R-:W-:-:S03]  /*0510*/  VIADDMNMX R25, R18, -R7, R13, PT ;  /* 0x8000000712197246 */ /* 0x000fc6000380010d */
[----:B------:R-:W-:Y:S01]  /*0520*/  IMAD.IADD R12, R23, 0x1, -R18 ;  /* 0x00000001170c7824 */ /* 0x000fe200078e0a12 */
[----:B------:R1:W-:Y:S04]  /*0530*/  STS.64 [R19+0x8], R2 ;  /* 0x0000080213007388 */ /* 0x0003e80000000a00 */
[C---:B------:R-:W-:Y:S01]  /*0540*/  ISETP.GE.AND P0, PT, R13.reuse, R12, PT ;  /* 0x0000000c0d00720c */ /* 0x040fe20003f06270 */
[----:B------:R-:W-:Y:S01]  /*0550*/  IMAD.IADD R12, R13, 0x1, -R12 ;  /* 0x000000010d0c7824 */ /* 0x000fe200078e0a0c */
[----:B------:R1:W-:Y:S01]  /*0560*/  STS.64 [R19+0x10], R4 ;  /* 0x0000100413007388 */ /* 0x0003e20000000a00 */
[----:B0-----:R-:W-:-:S03]  /*0570*/  LEA R20, R20, R27, 0x18 ;  /* 0x0000001b14147211 */ /* 0x001fc600078ec0ff */
[----:B------:R-:W-:Y:S01]  /*0580*/  SEL R12, R12, RZ, P0 ;  /* 0x000000ff0c0c7207 */ /* 0x000fe20000000000 */
[----:B------:R1:W-:Y:S03]  /*0590*/  STS.64 [R19+0x20], R8 ;  /* 0x0000200813007388 */ /* 0x0003e60000000a00 */
[----:B------:R-:W-:Y:S01]  /*05a0*/  ISETP.GE.AND P0, PT, R12, R25, PT ;  /* 0x000000190c00720c */ /* 0x000fe20003f06270 */
[----:B------:R1:W-:Y:S04]  /*05b0*/  STS.64 [R19+0x28], R10 ;  /* 0x0000280a13007388 */ /* 0x0003e80000000a00 */
[----:B------:R1:W-:Y:S04]  /*05c0*/  STS [R19], R17 ;  /* 0x0000001113007388 */ /* 0x0003e80000000800 */
[----:B------:R1:W-:Y:S01]  /*05d0*/  STS [R19+0x18], R6 ;  /* 0x0000180613007388 */ /* 0x0003e20000000800 */
[----:B------:R-:W-:Y:S06]  /*05e0*/  BAR.SYNC.DEFER_BLOCKING 0x0 ;  /* 0x0000000000007b1d */ /* 0x000fec0000010000 */
[----:B------:R-:W-:Y:S05]  /*05f0*/  @P0 BRA `(.L_x_27) ;  /* 0x00000000004c0947 */ /* 0x000fea0003800000 */
[----:B-1----:R-:W0:Y:S01]  /*0600*/  S2R R3, SR_CgaCtaId ;  /* 0x0000000000037919 */ /* 0x002e220000008800 */
[----:B------:R-:W-:Y:S01]  /*0610*/  MOV R2, 0x400 ;  /* 0x0000040000027802 */ /* 0x000fe20000000f00 */
[----:B------:R-:W-:-:S03]  /*0620*/  IMAD.IADD R5, R13, 0x1, R18 ;  /* 0x000000010d057824 */ /* 0x000fc600078e0212 */
[----:B0-----:R-:W-:-:S07]  /*0630*/  LEA R6, R3, R2, 0x18 ;  /* 0x0000000203067211 */ /* 0x001fce00078ec0ff */
.L_x_28:
[----:B------:R-:W-:-:S05]  /*0640*/  IMAD.IADD R2, R25, 0x1, -R12 ;  /* 0x0000000119027824 */ /* 0x000fca00078e0a0c */
[----:B------:R-:W-:-:S04]  /*0650*/  LEA.HI R3, R2, R2, RZ, 0x1 ;  /* 0x0000000202037211 */ /* 0x000fc800078f08ff */
[----:B------:R-:W-:-:S04]  /*0660*/  LEA.HI.SX32 R2, R3, R12, 0x1f ;  /* 0x0000000c03027211 */ /* 0x000fc800078ffaff */
[----:B------:R-:W-:Y:S01]  /*0670*/  LOP3.LUT R4, RZ, R2, RZ, 0x33, !PT ;  /* 0x00000002ff047212 */ /* 0x000fe200078e33ff */
[----:B------:R-:W-:-:S04]  /*0680*/  IMAD.IADD R3, R7, 0x1, R2 ;  /* 0x0000000107037824 */ /* 0x000fc800078e0202 */
[----:B------:R-:W-:Y:S02]  /*0690*/  IMAD.IADD R4, R5, 0x1, R4 ;  /* 0x0000000105047824 */ /* 0x000fe400078e0204 */
[--C-:B------:R-:W-:Y:S02]  /*06a0*/  IMAD R3, R3, 0x18, R6.reuse ;  /* 0x0000001803037824 */ /* 0x100fe400078e0206 */
[----:B------:R-:W-:-:S04]  /*06b0*/  IMAD R4, R4, 0x18, R6 ;  /* 0x0000001804047824 */ /* 0x000fc800078e0206 */
[----:B------:R-:W-:Y:S04]  /*06c0*/  LDS R3, [R3] ;  /* 0x0000000003037984 */ /* 0x000fe80000000800 */
[----:B------:R-:W0:Y:S02]  /*06d0*/  LDS R4, [R4] ;  /* 0x0000000004047984 */ /* 0x000e240000000800 */
[----:B0-----:R-:W-:-:S04]  /*06e0*/  ISETP.GE.AND P0, PT, R4, R3, PT ;  /* 0x000000030400720c */ /* 0x001fc80003f06270 */
[----:B------:R-:W-:-:S09]  /*06f0*/  SEL R25, R2, R25, !P0 ;  /* 0x0000001902197207 */ /* 0x000fd20004000000 */
[----:B------:R-:W-:-:S04]  /*0700*/  @P0 IADD3 R12, PT, PT, R2, 0x1, RZ ;  /* 0x00000001020c0810 */ /* 0x000fc80007ffe0ff */
[----:B------:R-:W-:-:S13]  /*0710*/  ISETP.GE.AND P0, PT, R12, R25, PT ;  /* 0x000000190c00720c */ /* 0x000fda0003f06270 */
[----:B------:R-:W-:Y:S05]  /*0720*/  @!P0 BRA `(.L_x_28) ;  /* 0xfffffffc00c48947 */ /* 0x000fea000383ffff */
.L_x_27:
[----:B------:R-:W-:Y:S05]  /*0730*/  BSYNC.RECONVERGENT B0 ;  /* 0x0000000000007941 */ /* 0x000fea0003800200 */
.L_x_26:
[----:B-1----:R-:W-:Y:S01]  /*0740*/  IADD3 R3, PT, PT, -R12, R18, R13 ;  /* 0x000000120c037210 */ /* 0x002fe20007ffe10d */
[----:B------:R-:W-:Y:S01]  /*0750*/  IMAD.IADD R27, R7, 0x1, R12 ;  /* 0x00000001071b7824 */ /* 0x000fe200078e020c */
[----:B------:R-:W-:Y:S02]  /*0760*/  PLOP3.LUT P0, PT, PT, PT, PT, 0x8, 0x80 ;  /* 0x000000000080781c */ /* 0x000fe40003f0e170 */
[----:B------:R-:W-:Y:S01]  /*0770*/  ISETP.GE.AND P1, PT, R3, R23, PT ;  /* 0x000000170300720c */ /* 0x000fe20003f26270 */
[--C-:B------:R-:W-:Y:S02]  /*0780*/  IMAD R22, R27, 0x18, R20.reuse ;  /* 0x000000181b167824 */ /* 0x100fe400078e0214 */
[C---:B------:R-:W-:Y:S02]  /*0790*/  IMAD R24, R3.reuse, 0x18, R20 ;  /* 0x0000001803187824 */ /* 0x040fe400078e0214 */
[----:B------:R-:W-:Y:S01]  /*07a0*/  VIADD R2, R3, 0x1 ;  /* 0x0000000103027836 */ /* 0x000fe20000000000 */
[----:B------:R-:W-:Y:S04]  /*07b0*/  LDS R20, [R22] ;  /* 0x0000000016147984 */ /* 0x000fe80000000800 */
        /* <DEDUP_REMOVED lines=8> */
[----:B-1----:R-:W-:Y:S02]  /*0840*/  FSEL R4, R10, R6, P0 ;  /* 0x000000060a047208 */ /* 0x002fe40000000000 */
[----:B------:R-:W-:-:S05]  /*0850*/  FSEL R5, R11, R7, P0 ;  /* 0x000000070b057208 */ /* 0x000fca0000000000 */
[----:B------:R-:W-:Y:S01]  /*0860*/  @P0 LDS R25, [R24+0x18] ;  /* 0x0000180018190984 */ /* 0x000fe20000000800 */
[----:B------:R-:W-:Y:S01]  /*0870*/  @!P0 IMAD.MOV R2, RZ, RZ, R3 ;  /* 0x000000ffff028224 */ /* 0x000fe200078e0203 */
[----:B--2---:R-:W-:Y:S02]  /*0880*/  SEL R3, R13, R9, P0 ;  /* 0x000000090d037207 */ /* 0x004fe40000000000 */
[----:B------:R-:W0:Y:S02]  /*0890*/  @!P0 LDS R20, [R22+0x18] ;  /* 0x0000180016148984 */ /* 0x000e240000000800 */
[----:B------:R-:W-:Y:S01]  /*08a0*/  ISETP.GE.AND P1, PT, R2, R23, PT ;  /* 0x000000170200720c */ /* 0x000fe20003f26270 */
[----:B------:R-:W-:Y:S01]  /*08b0*/  VIADD R23, R27, 0x1 ;  /* 0x000000011b177836 */ /* 0x000fe20000000000 */
[----:B------:R-:W-:Y:S01]  /*08c0*/  SEL R2, R12, R8, P0 ;  /* 0x000000080c027207 */ /* 0x000fe20000000000 */
[----:B------:R-:W-:Y:S01]  /*08d0*/  @P0 LDS.64 R10, [R24+0x28] ;  /* 0x00002800180a0984 */ /* 0x000fe20000000a00 */
[----:B------:R-:W-:-:S03]  /*08e0*/  @P0 IMAD.MOV R23, RZ, RZ, R27 ;  /* 0x000000ffff170224 */ /* 0x000fc600078e021b */
[----:B------:R-:W1:Y:S04]  /*08f0*/  @!P0 LDS.64 R6, [R22+0x28] ;  /* 0x0000280016068984 */ /* 0x000e680000000a00 */
[----:B------:R-:W-:Y:S04]  /*0900*/  @P0 LDS.64 R12, [R24+0x20] ;  /* 0x00002000180c0984 */ /* 0x000fe80000000a00 */
[----:B------:R-:W2:Y:S01]  /*0910*/  @!P0 LDS.64 R8, [R22+0x20] ;  /* 0x0000200016088984 */ /* 0x000ea20000000a00 */
[----:B------:R-:W-:Y:S02]  /*0920*/  PLOP3.LUT P0, PT, PT, PT, PT, 0x8, 0x80 ;  /* 0x000000000080781c */ /* 0x000fe40003f0e170 */
[----:B0-----:R-:W-:-:S04]  /*0930*/  @!P1 ISETP.GE.AND P2, PT, R25, R20, PT ;  /* 0x000000141900920c */ /* 0x001fc80003f46270 */
[----:B------:R-:W-:Y:S02]  /*0940*/  @!P1 ISETP.GE.OR P0, PT, R23, R18, !P2 ;  /* 0x000000121700920c */ /* 0x000fe40005706670 */
[C---:B------:R-:W-:Y:S01]  /*0950*/  ISETP.GE.U32.AND P1, PT, R21.reuse, 0x81, PT ;  /* 0x000000811500780c */ /* 0x040fe20003f26070 */
[----:B------:R-:W-:Y:S01]  /*0960*/  IMAD.SHL.U32 R21, R21, 0x2, RZ ;  /* 0x0000000215157824 */ /* 0x000fe200078e00ff */
[----:B-1----:R-:W-:Y:S02]  /*0970*/  FSEL R10, R10, R6, P0 ;  /* 0x000000060a0a7208 */ /* 0x002fe40000000000 */
[----:B------:R-:W-:Y:S02]  /*0980*/  FSEL R11, R11, R7, P0 ;  /* 0x000000070b0b7208 */ /* 0x000fe40000000000 */
[----:B------:R-:W-:Y:S02]  /*0990*/  SEL R6, R25, R20, P0 ;  /* 0x0000001419067207 */ /* 0x000fe40000000000 */
[----:B--2---:R-:W-:-:S02]  /*09a0*/  SEL R8, R12, R8, P0 ;  /* 0x000000080c087207 */ /* 0x004fc40000000000 */
[----:B------:R-:W-:-:S03]  /*09b0*/  SEL R9, R13, R9, P0 ;  /* 0x000000090d097207 */ /* 0x000fc60000000000 */
[----:B------:R-:W-:Y:S05]  /*09c0*/  @!P1 BRA `(.L_x_29) ;  /* 0xfffffff800989947 */ /* 0x000fea000383ffff */
[----:B------:R-:W0:Y:S01]  /*09d0*/  LDCU.U8 UR4, c[0x0][0x380] ;  /* 0x00007000ff0477ac */ /* 0x000e220008000000 */
[----:B------:R-:W1:Y:S01]  /*09e0*/  S2R R12, SR_LANEID ;  /* 0x00000000000c7919 */ /* 0x000e620000000000 */
[----:B0-----:R-:W-:-:S04]  /*09f0*/  UPRMT UR4, UR4, 0x8880, URZ ;  /* 0x0000888004047896 */ /* 0x001fc800080000ff */
[----:B------:R-:W-:Y:S01]  /*0a00*/  UISETP.NE.AND UP0, UPT, UR4, URZ, UPT ;  /* 0x000000ff0400728c */ /* 0x000fe2000bf05270 */
[----:B-1----:R-:W-:Y:S01]  /*0a10*/  IMAD R27, R12, 0x18, R15 ;  /* 0x000000180c1b7824 */ /* 0x002fe200078e020f */
[----:B------:R-:W-:Y:S07]  /*0a20*/  BAR.SYNC.DEFER_BLOCKING 0x0 ;  /* 0x0000000000007b1d */ /* 0x000fee0000010000 */
[----:B------:R-:W-:Y:S05]  /*0a30*/  BRA.U !UP0, `(.L_x_30) ;  /* 0x0000000108847547 */ /* 0x000fea000b800000 */
[----:B------:R-:W0:Y:S01]  /*0a40*/  S2R R14, SR_TID.X ;  /* 0x00000000000e7919 */ /* 0x000e220000002100 */
[----:B------:R-:W1:Y:S01]  /*0a50*/  LDC.64 R24, c[0x0][0x398] ;  /* 0x0000e600ff187b82 */ /* 0x000e620000000a00 */
[----:B------:R-:W2:Y:S01]  /*0a60*/  S2R R7, SR_CTAID.X ;  /* 0x0000000000077919 */ /* 0x000ea20000002500 */
[----:B------:R-:W3:Y:S01]  /*0a70*/  S2R R0, SR_TID.X ;  /* 0x0000000000007919 */ /* 0x000ee20000002100 */
[----:B------:R-:W-:Y:S04]  /*0a80*/  STS.64 [R27+0x8], R2 ;  /* 0x000008021b007388 */ /* 0x000fe80000000a00 */
[----:B------:R-:W-:Y:S04]  /*0a90*/  STS.64 [R27+0x10], R4 ;  /* 0x000010041b007388 */ /* 0x000fe80000000a00 */
[----:B------:R2:W-:Y:S04]  /*0aa0*/  STS.64 [R27+0x20], R8 ;  /* 0x000020081b007388 */ /* 0x0005e80000000a00 */
[----:B------:R-:W-:Y:S04]  /*0ab0*/  STS.64 [R27+0x28], R10 ;  /* 0x0000280a1b007388 */ /* 0x000fe80000000a00 */
[----:B------:R-:W-:Y:S04]  /*0ac0*/  STS [R27], R17 ;  /* 0x000000111b007388 */ /* 0x000fe80000000800 */
[----:B------:R1:W-:Y:S01]  /*0ad0*/  STS [R27+0x18], R6 ;  /* 0x000018061b007388 */ /* 0x0003e20000000800 */
[----:B------:R-:W-:-:S03]  /*0ae0*/  NOP ;  /* 0x0000000000007918 */ /* 0x000fc60000000000 */
[----:B------:R-:W4:Y:S01]  /*0af0*/  LDS.64 R22, [R15] ;  /* 0x000000000f167984 */ /* 0x000f220000000a00 */
[----:B0-----:R-:W-:Y:S02]  /*0b00*/  IMAD.SHL.U32 R14, R14, 0x2, RZ ;  /* 0x000000020e0e7824 */ /* 0x001fe400078e00ff */
[----:B--2---:R-:W-:Y:S01]  /*0b10*/  IMAD.WIDE.U32 R8, R7, 0x200, RZ ;  /* 0x0000020007087825 */ /* 0x004fe200078e00ff */
[----:B------:R-:W0:Y:S02]  /*0b20*/  LDS.64 R20, [R15+0x8] ;  /* 0x000008000f147984 */ /* 0x000e240000000a00 */
[----:B------:R-:W-:Y:S02]  /*0b30*/  LOP3.LUT R7, R14, 0x7c0, RZ, 0xc0, !PT ;  /* 0x000007c00e077812 */ /* 0x000fe400078ec0ff */
[----:B------:R-:W2:Y:S01]  /*0b40*/  LDS.64 R18, [R15+0x10] ;  /* 0x000010000f127984 */ /* 0x000ea20000000a00 */
[----:B---3--:R-:W-:-:S03]  /*0b50*/  LOP3.LUT R0, R8, 0x1f, R0, 0xf8, !PT ;  /* 0x0000001f08007812 */ /* 0x008fc600078ef800 */
[----:B------:R-:W3:Y:S01]  /*0b60*/  LDS.64 R12, [R15+0x300] ;  /* 0x000300000f0c7984 */ /* 0x000ee20000000a00 */
[----:B------:R-:W-:-:S03]  /*0b70*/  IADD3 R7, P0, PT, R7, R0, RZ ;  /* 0x0000000007077210 */ /* 0x000fc60007f1e0ff */
[----:B------:R-:W5:Y:S02]  /*0b80*/  LDS.64 R2, [R15+0x308] ;  /* 0x000308000f027984 */ /* 0x000f640000000a00 */
[----:B------:R-:W-:Y:S02]  /*0b90*/  IMAD.X R8, RZ, RZ, R9, P0 ;  /* 0x000000ffff087224 */ /* 0x000fe400000e0609 */
[----:B------:R-:W5:Y:S01]  /*0ba0*/  LDS.64 R4, [R15+0x310] ;  /* 0x000310000f047984 */ /* 0x000f620000000a00 */
[----:B-1----:R-:W-:-:S04]  /*0bb0*/  IMAD.WIDE.U32 R6, R7, 0x18, R24 ;  /* 0x0000001807067825 */ /* 0x002fc800078e0018 */
[----:B------:R-:W-:-:S04]  /*0bc0*/  IMAD R9, R8, 0x18, RZ ;  /* 0x0000001808097824 */ /* 0x000fc800078e02ff */
[----:B------:R-:W-:-:S05]  /*0bd0*/  IMAD.IADD R7, R7, 0x1, R9 ;  /* 0x0000000107077824 */ /* 0x000fca00078e0209 */
[----:B----4-:R-:W-:Y:S04]  /*0be0*/  STG.E.64 desc[UR8][R6.64], R22 ;  /* 0x0000001606007986 */ /* 0x010fe8000c101b08 */
[----:B0-----:R-:W-:Y:S04]  /*0bf0*/  STG.E.64 desc[UR8][R6.64+0x8], R20 ;  /* 0x0000081406007986 */ /* 0x001fe8000c101b08 */
[----:B--2---:R-:W-:Y:S04]  /*0c00*/  STG.E.64 desc[UR8][R6.64+0x10], R18 ;  /* 0x0000101206007986 */ /* 0x004fe8000c101b08 */
[----:B---3--:R-:W-:Y:S04]  /*0c10*/  STG.E.64 desc[UR8][R6.64+0x300], R12 ;  /* 0x0003000c06007986 */ /* 0x008fe8000c101b08 */
[----:B-----5:R-:W-:Y:S04]  /*0c20*/  STG.E.64 desc[UR8][R6.64+0x308], R2 ;  /* 0x0003080206007986 */ /* 0x020fe8000c101b08 */
[----:B------:R-:W-:Y:S01]  /*0c30*/  STG.E.64 desc[UR8][R6.64+0x310], R4 ;  /* 0x0003100406007986 */ /* 0x000fe2000c101b08 */
[----:B------:R-:W-:Y:S05]  /*0c40*/  EXIT ;  /* 0x000000000000794d */ /* 0x000fea0003800000 */
.L_x_30:
[----:B------:R0:W-:Y:S01]  /*0c50*/  STS.64 [R27+0x8], R2 ;  /* 0x000008021b007388 */ /* 0x0001e20000000a00 */
[----:B------:R-:W0:Y:S03]  /*0c60*/  LDC.64 R20, c[0x0][0x3b0] ;  /* 0x0000ec00ff147b82 */ /* 0x000e260000000a00 */
[----:B------:R-:W-:Y:S04]  /*0c70*/  STS.64 [R27+0x10], R4 ;  /* 0x000010041b007388 */ /* 0x000fe80000000a00 */
[----:B------:R-:W-:Y:S04]  /*0c80*/  STS.64 [R27+0x20], R8 ;  /* 0x000020081b007388 */ /* 0x000fe80000000a00 */
[----:B------:R1:W-:Y:S04]  /*0c90*/  STS.64 [R27+0x28], R10 ;  /* 0x0000280a1b007388 */ /* 0x0003e80000000a00 */
[----:B------:R-:W-:Y:S04]  /*0ca0*/  STS [R27], R17 ;  /* 0x000000111b007388 */ /* 0x000fe80000000800 */
[----:B------:R-:W-:Y:S01]  /*0cb0*/  STS [R27+0x18], R6 ;  /* 0x000018061b007388 */ /* 0x000fe20000000800 */
[----:B------:R-:W-:-:S03]  /*0cc0*/  NOP ;  /* 0x0000000000007918 */ /* 0x000fc60000000000 */
[----:B------:R-:W2:Y:S01]  /*0cd0*/  LDS.64 R12, [R15+0x8] ;  /* 0x000008000f0c7984 */ /* 0x000ea20000000a00 */
[----:B0-----:R-:W-:-:S03]  /*0ce0*/  IMAD.WIDE.U32 R2, R0, 0x18, R20 ;  /* 0x0000001800027825 */ /* 0x001fc600078e0014 */
[----:B------:R-:W0:Y:S01]  /*0cf0*/  LDS.64 R22, [R15+0x10] ;  /* 0x000010000f167984 */ /* 0x000e220000000a00 */
[----:B-1----:R-:W-:-:S03]  /*0d00*/  IMAD R11, R16, 0x18, RZ ;  /* 0x00000018100b7824 */ /* 0x002fc600078e02ff */
[----:B------:R-:W1:Y:S02]  /*0d10*/  LDS.64 R18, [R15+0x308] ;  /* 0x000308000f127984 */ /* 0x000e640000000a00 */
[----:B------:R-:W-:Y:S02]  /*0d20*/  IADD3 R3, PT, PT, R11, R3, RZ ;  /* 0x000000030b037210 */ /* 0x000fe40007ffe0ff */
[----:B------:R-:W3:Y:S04]  /*0d30*/  LDS R7, [R15] ;  /* 0x000000000f077984 */ /* 0x000ee80000000800 */
[----:B------:R-:W4:Y:S04]  /*0d40*/  LDS R5, [R15+0x300] ;  /* 0x000300000f057984 */ /* 0x000f280000000800 */
[----:B------:R-:W5:Y:S04]  /*0d50*/  LDS.64 R8, [R15+0x310] ;  /* 0x000310000f087984 */ /* 0x000f680000000a00 */
[----:B--2---:R-:W-:Y:S04]  /*0d60*/  STG.E.64 desc[UR8][R2.64+0x8], R12 ;  /* 0x0000080c02007986 */ /* 0x004fe8000c101b08 */
[----:B0-----:R-:W-:Y:S04]  /*0d70*/  STG.E.64 desc[UR8][R2.64+0x10], R22 ;  /* 0x0000101602007986 */ /* 0x001fe8000c101b08 */
[----:B-1----:R-:W-:Y:S04]  /*0d80*/  STG.E.64 desc[UR8][R2.64+0x308], R18 ;  /* 0x0003081202007986 */ /* 0x002fe8000c101b08 */
[----:B---3--:R-:W-:Y:S04]  /*0d90*/  STG.E desc[UR8][R2.64], R7 ;  /* 0x0000000702007986 */ /* 0x008fe8000c101908 */
[----:B----4-:R-:W-:Y:S04]  /*0da0*/  STG.E desc[UR8][R2.64+0x300], R5 ;  /* 0x0003000502007986 */ /* 0x010fe8000c101908 */
[----:B-----5:R-:W-:Y:S01]  /*0db0*/  STG.E.64 desc[UR8][R2.64+0x310], R8 ;  /* 0x0003100802007986 */ /* 0x020fe2000c101b08 */
[----:B------:R-:W-:Y:S05]  /*0dc0*/  EXIT ;  /* 0x000000000000794d */ /* 0x000fea0003800000 */
.L_x_25:
[----:B------:R-:W0:Y:S01]  /*0dd0*/  LDC.64 R4, c[0x0][0x388] ;  /* 0x0000e200ff047b82 */ /* 0x000e220000000a00 */
[----:B------:R-:W-:Y:S01]  /*0de0*/  IMAD R7, R3, 0x18, RZ ;  /* 0x0000001803077824 */ /* 0x000fe200078e02ff */
[----:B------:R-:W-:Y:S01]  /*0df0*/  ACQBULK ;  /* 0x000000000000782e */ /* 0x000fe20000000000 */
[----:B------:R-:W1:Y:S05]  /*0e00*/  S2R R0, SR_TID.X ;  /* 0x0000000000007919 */ /* 0x000e6a0000002100 */
[----:B------:R-:W2:Y:S01]  /*0e10*/  LDC R9, c[0x0][0x3a8] ;  /* 0x0000ea00ff097b82 */ /* 0x000ea20000000800 */
[----:B0-----:R-:W-:-:S04]  /*0e20*/  IMAD.WIDE.U32 R4, R2, 0x18, R4 ;  /* 0x0000001802047825 */ /* 0x001fc800078e0004 */
[----:B------:R-:W-:Y:S02]  /*0e30*/  IMAD.IADD R7, R5, 0x1, R7 ;  /* 0x0000000105077824 */ /* 0x000fe400078e0207 */
[----:B------:R-:W-:-:S05]  /*0e40*/  IMAD.MOV.U32 R6, RZ, RZ, R4 ;  /* 0x000000ffff067224 */ /* 0x000fca00078e0004 */
[----:B------:R-:W3:Y:S04]  /*0e50*/  LDG.E R8, desc[UR8][R6.64] ;  /* 0x0000000806087981 */ /* 0x000ee8000c1e1900 */
[----:B------:R-:W4:Y:S04]  /*0e60*/  LDG.E.64 R14, desc[UR8][R6.64+0x8] ;  /* 0x00000808060e7981 */ /* 0x000f28000c1e1b00 */
[----:B------:R0:W5:Y:S01]  /*0e70*/  LDG.E.64 R16, desc[UR8][R6.64+0x10] ;  /* 0x0000100806107981 */ /* 0x000162000c1e1b00 */
[----:B-1----:R-:W-:Y:S02]  /*0e80*/  IMAD.SHL.U32 R3, R0, 0x2, RZ ;  /* 0x0000000200037824 */ /* 0x002fe400078e00ff */
[----:B------:R-:W-:-:S03]  /*0e90*/  IMAD.MOV R10, RZ, RZ, -R2 ;  /* 0x000000ffff0a7224 */ /* 0x000fc600078e0a02 */
[----:B------:R-:W-:Y:S02]  /*0ea0*/  LOP3.LUT R5, R3, 0x7c0, RZ, 0xc0, !PT ;  /* 0x000007c003057812 */ /* 0x000fe400078ec0ff */
[----:B--2---:R-:W-:Y:S02]  /*0eb0*/  VIADDMNMX R10, R10, R9, 0x200, PT ;  /* 0x000002000a0a7446 */ /* 0x004fe40003800109 */
[----:B------:R-:W-:-:S04]  /*0ec0*/  LOP3.LUT R11, R5, 0x1f, R0, 0xf8, !PT ;  /* 0x0000001f050b7812 */ /* 0x000fc800078ef800 */
[C---:B------:R-:W-:Y:S01]  /*0ed0*/  ISETP.GE.AND P0, PT, R11.reuse, R10, PT ;  /* 0x0000000a0b00720c */ /* 0x040fe20003f06270 */
[C---:B------:R-:W-:Y:S02]  /*0ee0*/  VIADD R9, R11.reuse, 0x20 ;  /* 0x000000200b097836 */ /* 0x040fe40000000000 */
[----:B------:R-:W-:-:S03]  /*0ef0*/  IMAD R13, R11, 0x18, RZ ;  /* 0x000000180b0d7824 */ /* 0x000fc600078e02ff */
[----:B------:R-:W-:Y:S02]  /*0f00*/  ISETP.GE.AND P1, PT, R9, R10, PT ;  /* 0x0000000a0900720c */ /* 0x000fe40003f26270 */
[----:B0-----:R-:W-:-:S05]  /*0f10*/  IADD3 R6, P2, PT, R13, R4, RZ ;  /* 0x000000040d067210 */ /* 0x001fca0007f5e0ff */
[----:B------:R-:W-:Y:S01]  /*0f20*/  IMAD.X R7, RZ, RZ, R7, P2 ;  /* 0x000000ffff077224 */ /* 0x000fe200010e0607 */
[----:B------:R-:W0:Y:S01]  /*0f30*/  S2R R12, SR_CgaCtaId ;  /* 0x00000000000c7919 */ /* 0x000e220000008800 */
[----:B---3--:R-:W-:-:S03]  /*0f40*/  IMAD.MOV.U32 R2, RZ, RZ, R8 ;  /* 0x000000ffff027224 */ /* 0x008fc600078e0008 */
[----:B------:R-:W2:Y:S01]  /*0f50*/  @!P0 LDG.E R8, desc[UR8][R6.64] ;  /* 0x0000000806088981 */ /* 0x000ea2000c1e1900 */
[----:B----4-:R-:W-:Y:S02]  /*0f60*/  IMAD.MOV.U32 R26, RZ, RZ, R14 ;  /* 0x000000ffff1a7224 */ /* 0x010fe400078e000e */
[----:B------:R-:W-:Y:S01]  /*0f70*/  IMAD.MOV.U32 R27, RZ, RZ, R15 ;  /* 0x000000ffff1b7224 */ /* 0x000fe200078e000f */
[----:B------:R-:W3:Y:S01]  /*0f80*/  @!P1 LDG.E R2, desc[UR8][R6.64+0x300] ;  /* 0x0003000806029981 */ /* 0x000ee2000c1e1900 */
[----:B-----5:R-:W-:Y:S01]  /*0f90*/  MOV R24, R16 ;  /* 0x0000001000187202 */ /* 0x020fe20000000f00 */
[----:B------:R-:W-:Y:S02]  /*0fa0*/  IMAD.MOV.U32 R25, RZ, RZ, R17 ;  /* 0x000000ffff197224 */ /* 0x000fe400078e0011 */
[----:B------:R-:W4:Y:S04]  /*0fb0*/  @!P0 LDG.E.64 R16, desc[UR8][R6.64+0x10] ;  /* 0x0000100806108981 */ /* 0x000f28000c1e1b00 */
[----:B------:R-:W5:Y:S04]  /*0fc0*/  @!P0 LDG.E.64 R14, desc[UR8][R6.64+0x8] ;  /* 0x00000808060e8981 */ /* 0x000f68000c1e1b00 */
[----:B------:R-:W5:Y:S04]  /*0fd0*/  @!P1 LDG.E.64 R26, desc[UR8][R6.64+0x308] ;  /* 0x00030808061a9981 */ /* 0x000f68000c1e1b00 */
[----:B------:R-:W5:Y:S01]  /*0fe0*/  @!P1 LDG.E.64 R24, desc[UR8][R6.64+0x310] ;  /* 0x0003100806189981 */ /* 0x000f62000c1e1b00 */
[----:B------:R-:W1:Y:S01]  /*0ff0*/  S2R R4, SR_LANEID ;  /* 0x0000000000047919 */ /* 0x000e620000000000 */
[----:B------:R-:W-:-:S04]  /*1000*/  MOV R23, 0x400 ;  /* 0x0000040000177802 */ /* 0x000fc80000000f00 */
[----:B0-----:R-:W-:Y:S01]  /*1010*/  LEA R23, R12, R23, 0x18 ;  /* 0x000000170c177211 */ /* 0x001fe200078ec0ff */
[----:B-1----:R-:W-:-:S04]  /*1020*/  IMAD.IADD R12, R5, 0x1, R4 ;  /* 0x00000001050c7824 */ /* 0x002fc800078e0204 */
[----:B------:R-:W-:-:S04]  /*1030*/  IMAD R11, R12, 0x18, R23 ;  /* 0x000000180c0b7824 */ /* 0x000fc800078e0217 */
[----:B------:R-:W-:Y:S01]  /*1040*/  IMAD R12, R4, 0x18, R11 ;  /* 0x00000018040c7824 */ /* 0x000fe200078e020b */
[----:B--2---:R-:W-:Y:S04]  /*1050*/  STS [R11], R8 ;  /* 0x000000080b007388 */ /* 0x004fe80000000800 */
[----:B---3--:R-:W-:Y:S04]  /*1060*/  STS [R11+0x300], R2 ;  /* 0x000300020b007388 */ /* 0x008fe80000000800 */
[----:B----4-:R-:W-:Y:S04]  /*1070*/  STS.64 [R11+0x10], R16 ;  /* 0x000010100b007388 */ /* 0x010fe80000000a00 */
[----:B-----5:R-:W-:Y:S04]  /*1080*/  STS.64 [R11+0x8], R14 ;  /* 0x0000080e0b007388 */ /* 0x020fe80000000a00 */
[----:B------:R-:W-:Y:S04]  /*1090*/  STS.64 [R11+0x308], R26 ;  /* 0x0003081a0b007388 */ /* 0x000fe80000000a00 */
[----:B------:R-:W-:Y:S01]  /*10a0*/  STS.64 [R11+0x310], R24 ;  /* 0x000310180b007388 */ /* 0x000fe20000000a00 */
[----:B------:R-:W-:-:S03]  /*10b0*/  NOP ;  /* 0x0000000000007918 */ /* 0x000fc60000000000 */
[----:B------:R-:W0:Y:S04]  /*10c0*/  LDS.128 R4, [R12+0x10] ;  /* 0x000010000c047984 */ /* 0x000e280000000c00 */
[----:B------:R-:W-:Y:S04]  /*10d0*/  LDS R13, [R12] ;  /* 0x000000000c0d7984 */ /* 0x000fe80000000800 */
[----:B------:R-:W-:Y:S04]  /*10e0*/  LDS.64 R18, [R12+0x20] ;  /* 0x000020000c127984 */ /* 0x000fe80000000a00 */
[----:B------:R-:W1:Y:S04]  /*10f0*/  LDS.64 R8, [R12+0x8] ;  /* 0x000008000c087984 */ /* 0x000e680000000a00 */
[----:B------:R2:W3:Y:S01]  /*1100*/  LDS.64 R20, [R12+0x28] ;  /* 0x000028000c147984 */ /* 0x0004e20000000a00 */
[----:B------:R-:W-:Y:S01]  /*1110*/  BAR.SYNC.DEFER_BLOCKING 0x0 ;  /* 0x0000000000007b1d */ /* 0x000fe20000010000 */
[----:B0-----:R-:W-:-:S07]  /*1120*/  VIADD R7, R3, 0x1 ;  /* 0x0000000103077836 */ /* 0x001fce0000000000 */
[----:B------:R-:W-:Y:S01]  /*1130*/  PREEXIT ;  /* 0x000000000000782d */ /* 0x000fe20000000000 */
[----:B-1----:R-:W-:Y:S01]  /*1140*/  IMAD.MOV.U32 R14, RZ, RZ, R8 ;  /* 0x000000ffff0e7224 */ /* 0x002fe200078e0008 */
[----:B------:R-:W-:Y:S01]  /*1150*/  MOV R17, R9 ;  /* 0x0000000900117202 */ /* 0x000fe20000000f00 */
[----:B------:R-:W-:Y:S01]  /*1160*/  IMAD.MOV.U32 R2, RZ, RZ, R4 ;  /* 0x000000ffff027224 */ /* 0x000fe200078e0004 */
[----:B------:R-:W-:Y:S01]  /*1170*/  ISETP.GE.U32.AND P1, PT, R7, R10, PT ;  /* 0x0000000a0700720c */ /* 0x000fe20003f26070 */
[----:B------:R-:W-:Y:S01]  /*1180*/  IMAD R16, R0, 0x30, R23 ;  /* 0x0000003000107824 */ /* 0x000fe200078e0217 */
[----:B------:R-:W-:Y:S02]  /*1190*/  UMOV UR4, 0x2 ;  /* 0x0000000200047882 */ /* 0x000fe40000000000 */
[----:B------:R-:W-:Y:S02]  /*11a0*/  SEL R6, R6, R13, !P1 ;  /* 0x0000000d06067207 */ /* 0x000fe40004800000 */
[----:B--2---:R-:W-:-:S02]  /*11b0*/  SEL R12, R18, R8, !P1 ;  /* 0x00000008120c7207 */ /* 0x004fc40004800000 */
[----:B------:R-:W-:Y:S01]  /*11c0*/  ISETP.GE.AND P0, PT, R6, R13, PT ;  /* 0x0000000d0600720c */ /* 0x000fe20003f06270 */
[----:B------:R-:W-:Y:S01]  /*11d0*/  IMAD.MOV.U32 R15, RZ, RZ, R6 ;  /* 0x000000ffff0f7224 */ /* 0x000fe200078e0006 */
[----:B------:R-:W-:Y:S02]  /*11e0*/  SEL R19, R19, R9, !P1 ;  /* 0x0000000913137207 */ /* 0x000fe40004800000 */
[----:B------:R-:W-:Y:S01]  /*11f0*/  ISETP.GE.U32.OR P0, PT, R3, R10, P0 ;  /* 0x0000000a0300720c */ /* 0x000fe20000706470 */
[----:B------:R-:W-:Y:S01]  /*1200*/  IMAD.MOV.U32 R3, RZ, RZ, R5 ;  /* 0x000000ffff037224 */ /* 0x000fe200078e0005 */
[----:B---3--:R-:W-:-:S11]  /*1210*/  FSEL R7, R21, R5, !P1 ;  /* 0x0000000515077208 */ /* 0x008fd60004800000 */
[----:B------:R-:W-:Y:S02]  /*1220*/  @!P0 IMAD.MOV.U32 R15, RZ, RZ, R13 ;  /* 0x000000ffff0f8224 */ /* 0x000fe400078e000d */
[----:B------:R-:W-:Y:S01]  /*1230*/  @!P0 IMAD.MOV.U32 R13, RZ, RZ, R6 ;  /* 0x000000ffff0d8224 */ /* 0x000fe200078e0006 */
[----:B------:R-:W-:Y:S01]  /*1240*/  FSEL R6, R20, R4, !P1 ;  /* 0x0000000414067208 */ /* 0x000fe20004800000 */
[----:B------:R-:W-:Y:S02]  /*1250*/  @!P0 IMAD.MOV.U32 R14, RZ, RZ, R12 ;  /* 0x000000ffff0e8224 */ /* 0x000fe400078e000c */
[----:B------:R-:W-:Y:S02]  /*1260*/  @!P0 IMAD.MOV.U32 R17, RZ, RZ, R19 ;  /* 0x000000ffff118224 */ /* 0x000fe400078e0013 */
[----:B------:R-:W-:Y:S02]  /*1270*/  @!P0 IMAD.MOV.U32 R2, RZ, RZ, R6 ;  /* 0x000000ffff028224 */ /* 0x000fe400078e0006 */
[----:B------:R-:W-:-:S02]  /*1280*/  @!P0 IMAD.MOV.U32 R3, RZ, RZ, R7 ;  /* 0x000000ffff038224 */ /* 0x000fc400078e0007 */
[----:B------:R-:W-:Y:S02]  /*1290*/  @!P0 IMAD.MOV.U32 R12, RZ, RZ, R8 ;  /* 0x000000ffff0c8224 */ /* 0x000fe400078e0008 */
[----:B------:R-:W-:Y:S02]  /*12a0*/  @!P0 IMAD.MOV.U32 R19, RZ, RZ, R9 ;  /* 0x000000ffff138224 */ /* 0x000fe400078e0009 */
[----:B------:R-:W-:Y:S02]  /*12b0*/  @!P0 IMAD.MOV.U32 R6, RZ, RZ, R4 ;  /* 0x000000ffff068224 */ /* 0x000fe400078e0004 */
[----:B------:R-:W-:-:S07]  /*12c0*/  @!P0 IMAD.MOV.U32 R7, RZ, RZ, R5 ;  /* 0x000000ffff078224 */ /* 0x000fce00078e0005 */
.L_x_34:
[----:B------:R-:W-:Y:S01]  /*12d0*/  UIADD3 UR5, UPT, UPT, -UR4, URZ, URZ ;  /* 0x000000ff04057290 */ /* 0x000fe2000fffe1ff */
[----:B------:R-:W0:Y:S01]  /*12e0*/  S2R R8, SR_CgaCtaId ;  /* 0x0000000000087919 */ /* 0x000e220000008800 */
[----:B------:R-:W-:Y:S01]  /*12f0*/  MOV R23, 0x400 ;  /* 0x0000040000177802 */ /* 0x000fe20000000f00 */
[----:B------:R-:W-:Y:S01]  /*1300*/  BSSY.RECONVERGENT B0, `(.L_x_31) ;  /* 0x0000030000007945 */ /* 0x000fe20003800200 */
[----:B------:R-:W-:Y:S02]  /*1310*/  BAR.SYNC.DEFER_BLOCKING 0x0 ;  /* 0x0000000000007b1d */ /* 0x000fe40000010000 */
[----:B------:R-:W-:Y:S01]  /*1320*/  LOP3.LUT R4, R0, UR5, RZ, 0xc0, !PT ;  /* 0x0000000500047c12 */ /* 0x000fe2000f8ec0ff */
[----:B------:R-:W-:-:S04]  /*1330*/  UIADD3 UR5, UPT, UPT, UR4, -0x1, URZ ;  /* 0xffffffff04057890 */ /* 0x000fc8000fffe0ff */
[----:B------:R-:W-:Y:S02]  /*1340*/  IMAD.SHL.U32 R9, R4, 0x2, RZ ;  /* 0x0000000204097824 */ /* 0x000fe400078e00ff */
[----:B------:R-:W-:-:S03]  /*1350*/  LOP3.LUT R4, R0, UR5, RZ, 0xc0, !PT ;  /* 0x0000000500047c12 */ /* 0x000fc6000f8ec0ff */
[----:B------:R-:W-:Y:S02]  /*1360*/  VIMNMX R9, PT, PT, R10, R9, PT ;  /* 0x000000090a097248 */ /* 0x000fe40003fe0100 */
[----:B------:R-:W-:Y:S01]  /*1370*/  SHF.L.U32 R5, R4, 0x1, RZ ;  /* 0x0000000104057819 */ /* 0x000fe200000006ff */
[----:B------:R-:W-:Y:S01]  /*1380*/  IMAD.MOV.U32 R4, RZ, RZ, R14 ;  /* 0x000000ffff047224 */ /* 0x000fe200078e000e */
[--C-:B------:R-:W-:Y:S02]  /*1390*/  VIADDMNMX R21, R9, UR4, R10.reuse, PT ;  /* 0x0000000409157c46 */ /* 0x100fe4000b80010a */
[----:B------:R-:W-:Y:S02]  /*13a0*/  VIMNMX R22, PT, PT, R10, R5, PT ;  /* 0x000000050a167248 */ /* 0x000fe40003fe0100 */
[----:B------:R-:W-:-:S05]  /*13b0*/  VIADDMNMX R20, R21, UR4, R10, PT ;  /* 0x0000000415147c46 */ /* 0x000fca000b80010a */
[----:B------:R-:W-:Y:S01]  /*13c0*/  IMAD.IADD R5, R20, 0x1, -R21 ;  /* 0x0000000114057824 */ /* 0x000fe200078e0a15 */
[----:B------:R1:W-:Y:S03]  /*13d0*/  STS.64 [R16+0x10], R2 ;  /* 0x0000100210007388 */ /* 0x0003e60000000a00 */
[C---:B------:R-:W-:Y:S01]  /*13e0*/  IMAD.IADD R18, R22.reuse, 0x1, -R5 ;  /* 0x0000000116127824 */ /* 0x040fe200078e0a05 */
[----:B------:R-:W-:Y:S01]  /*13f0*/  ISETP.GE.AND P0, PT, R22, R5, PT ;  /* 0x000000051600720c */ /* 0x000fe20003f06270 */
[----:B------:R-:W-:Y:S01]  /*1400*/  IMAD.MOV.U32 R5, RZ, RZ, R17 ;  /* 0x000000ffff057224 */ /* 0x000fe200078e0011 */
[----:B------:R-:W-:Y:S01]  /*1410*/  VIADDMNMX R17, R21, -R9, R22, PT ;  /* 0x8000000915117246 */ /* 0x000fe20003800116 */
[----:B------:R1:W-:Y:S01]  /*1420*/  STS.64 [R16+0x28], R6 ;  /* 0x0000280610007388 */ /* 0x0003e20000000a00 */
[----:B------:R-:W-:Y:S01]  /*1430*/  SEL R14, R18, RZ, P0 ;  /* 0x000000ff120e7207 */ /* 0x000fe20000000000 */
[----:B------:R-:W-:Y:S01]  /*1440*/  IMAD.MOV.U32 R18, RZ, RZ, R12 ;  /* 0x000000ffff127224 */ /* 0x000fe200078e000c */
[----:B0-----:R-:W-:Y:S01]  /*1450*/  LEA R8, R8, R23, 0x18 ;  /* 0x0000001708087211 */ /* 0x001fe200078ec0ff */
[----:B------:R1:W-:Y:S01]  /*1460*/  STS.64 [R16+0x8], R4 ;  /* 0x0000080410007388 */ /* 0x0003e20000000a00 */
[----:B------:R-:W-:-:S03]  /*1470*/  ISETP.GE.AND P0, PT, R14, R17, PT ;  /* 0x000000110e00720c */ /* 0x000fc60003f06270 */
        /* <DEDUP_REMOVED lines=9> */
.L_x_33:
        /* <DEDUP_REMOVED lines=15> */
.L_x_32:
[----:B------:R-:W-:Y:S05]  /*1600*/  BSYNC.RECONVERGENT B0 ;  /* 0x0000000000007941 */ /* 0x000fea0003800200 */
.L_x_31:
[----:B------:R-:W-:Y:S01]  /*1610*/  IADD3 R25, PT, PT, -R14, R21, R22 ;  /* 0x000000150e197210 */ /* 0x000fe20007ffe116 */
[----:B------:R-:W-:Y:S01]  /*1620*/  IMAD.IADD R12, R9, 0x1, R14 ;  /* 0x00000001090c7824 */ /* 0x000fe200078e020e */
[----:B------:R-:W-:Y:S01]  /*1630*/  PLOP3.LUT P0, PT, PT, PT, PT, 0x8, 0x80 ;  /* 0x000000000080781c */ /* 0x000fe20003f0e170 */
[----:B------:R-:W-:Y:S01]  /*1640*/  UISETP.GE.U32.AND UP0, UPT, UR4, 0x81, UPT ;  /* 0x000000810400788c */ /* 0x000fe2000bf06070 */
[C---:B------:R-:W-:Y:S01]  /*1650*/  ISETP.GE.AND P1, PT, R25.reuse, R20, PT ;  /* 0x000000141900720c */ /* 0x040fe20003f26270 */
[--C-:B------:R-:W-:Y:S01]  /*1660*/  IMAD R24, R12, 0x18, R8.reuse ;  /* 0x000000180c187824 */ /* 0x100fe200078e0208 */
[----:B------:R-:W-:Y:S01]  /*1670*/  USHF.L.U32 UR5, UR4, 0x1, URZ ;  /* 0x0000000104057899 */ /* 0x000fe200080006ff */
[C---:B------:R-:W-:Y:S02]  /*1680*/  IMAD R26, R25.reuse, 0x18, R8 ;  /* 0x00000018191a7824 */ /* 0x040fe400078e0208 */
[----:B------:R-:W-:Y:S01]  /*1690*/  VIADD R23, R25, 0x1 ;  /* 0x0000000119177836 */ /* 0x000fe20000000000 */
[----:B-1----:R-:W-:Y:S03]  /*16a0*/  LDS R15, [R24] ;  /* 0x00000000180f7984 */ /* 0x002fe60000000800 */
[----:B------:R-:W-:Y:S01]  /*16b0*/  UMOV UR4, UR5 ;  /* 0x0000000500047c82 */ /* 0x000fe20008000000 */
        /* <DEDUP_REMOVED lines=19> */
[----:B------:R-:W-:Y:S04]  /*17f0*/  @P0 LDS.64 R4, [R26+0x28] ;  /* 0x000028001a040984 */ /* 0x000fe80000000a00 */
[----:B------:R-:W1:Y:S04]  /*1800*/  @!P0 LDS.64 R8, [R24+0x20] ;  /* 0x0000200018088984 */ /* 0x000e680000000a00 */
[----:B------:R-:W2:Y:S01]  /*1810*/  @!P0 LDS.64 R6, [R24+0x28] ;  /* 0x0000280018068984 */ /* 0x000ea20000000a00 */
[----:B------:R-:W-:-:S02]  /*1820*/  PLOP3.LUT P0, PT, PT, PT, PT, 0x8, 0x80 ;  /* 0x000000000080781c */ /* 0x000fc40003f0e170 */
[----:B0-----:R-:W-:-:S04]  /*1830*/  @!P1 ISETP.GE.AND P2, PT, R22, R15, PT ;  /* 0x0000000f1600920c */ /* 0x001fc80003f46270 */
[----:B------:R-:W-:-:S04]  /*1840*/  @!P1 ISETP.GE.OR P0, PT, R20, R21, !P2 ;  /* 0x000000151400920c */ /* 0x000fc80005706670 */
[----:B------:R-:W-:Y:S02]  /*1850*/  SEL R15, R22, R15, P0 ;  /* 0x0000000f160f7207 */ /* 0x000fe40000000000 */
[----:B-1----:R-:W-:Y:S02]  /*1860*/  SEL R12, R18, R8, P0 ;  /* 0x00000008120c7207 */ /* 0x002fe40000000000 */
[----:B------:R-:W-:Y:S02]  /*1870*/  SEL R19, R19, R9, P0 ;  /* 0x0000000913137207 */ /* 0x000fe40000000000 */
[----:B--2---:R-:W-:Y:S02]  /*1880*/  FSEL R6, R4, R6, P0 ;  /* 0x0000000604067208 */ /* 0x004fe40000000000 */
[----:B------:R-:W-:Y:S01]  /*1890*/  FSEL R7, R5, R7, P0 ;  /* 0x0000000705077208 */ /* 0x000fe20000000000 */
[----:B------:R-:W-:Y:S06]  /*18a0*/  BRA.U !UP0, `(.L_x_34) ;  /* 0xfffffff908887547 */ /* 0x000fec000b83ffff */
[----:B------:R-:W0:Y:S01]  /*18b0*/  S2R R4, SR_TID.X ;  /* 0x0000000000047919 */ /* 0x000e220000002100 */
[----:B------:R-:W1:Y:S01]  /*18c0*/  LDCU.U8 UR4, c[0x0][0x380] ;  /* 0x00007000ff0477ac */ /* 0x000e620008000000 */
[----:B------:R-:W2:Y:S01]  /*18d0*/  S2UR UR6, SR_CgaCtaId ;  /* 0x00000000000679c3 */ /* 0x000ea20000008800 */
[----:B------:R-:W3:Y:S01]  /*18e0*/  S2R R8, SR_LANEID ;  /* 0x0000000000087919 */ /* 0x000ee20000000000 */
[----:B------:R-:W-:Y:S01]  /*18f0*/  UMOV UR5, 0x400 ;  /* 0x0000040000057882 */ /* 0x000fe20000000000 */
[----:B------:R-:W4:Y:S01]  /*1900*/  S2R R9, SR_CTAID.X ;  /* 0x0000000000097919 */ /* 0x000f220000002500 */
[----:B-1----:R-:W-:-:S04]  /*1910*/  UPRMT UR4, UR4, 0x8880, URZ ;  /* 0x0000888004047896 */ /* 0x002fc800080000ff */
[----:B------:R-:W-:Y:S02]  /*1920*/  UISETP.NE.AND UP0, UPT, UR4, URZ, UPT ;  /* 0x000000ff0400728c */ /* 0x000fe4000bf05270 */
[----:B--2---:R-:W-:Y:S01]  /*1930*/  ULEA UR5, UR6, UR5, 0x18 ;  /* 0x0000000506057291 */ /* 0x004fe2000f8ec0ff */
[----:B0-----:R-:W-:Y:S02]  /*1940*/  IMAD.SHL.U32 R5, R4, 0x2, RZ ;  /* 0x0000000204057824 */ /* 0x001fe400078e00ff */
[----:B---3--:R-:W-:-:S03]  /*1950*/  IMAD R20, R8, 0x18, R11 ;  /* 0x0000001808147824 */ /* 0x008fc600078e020b */
[----:B------:R-:W-:-:S04]  /*1960*/  LOP3.LUT R5, R5, 0x7c0, RZ, 0xc0, !PT ;  /* 0x000007c005057812 */ /* 0x000fc800078ec0ff */
[----:B------:R-:W-:-:S05]  /*1970*/  LOP3.LUT R4, R5, 0x1f, R4, 0xf8, !PT ;  /* 0x0000001f05047812 */ /* 0x000fca00078ef804 */
[----:B------:R-:W-:Y:S01]  /*1980*/  VIADD R8, R4, 0x20 ;  /* 0x0000002004087836 */ /* 0x000fe20000000000 */
[----:B------:R-:W-:Y:S06]  /*1990*/  BAR.SYNC.DEFER_BLOCKING 0x0 ;  /* 0x0000000000007b1d */ /* 0x000fec0000010000 */
[----:B----4-:R-:W-:Y:S05]  /*19a0*/  BRA.U !UP0, `(.L_x_35) ;  /* 0x0000000108a47547 */ /* 0x010fea000b800000 */
[----:B------:R-:W-:Y:S01]  /*19b0*/  ISETP.NE.AND P0, PT, R0, RZ, PT ;  /* 0x000000ff0000720c */ /* 0x000fe20003f05270 */
[----:B------:R-:W-:Y:S01]  /*19c0*/  IMAD.MOV.U32 R16, RZ, RZ, R14 ;  /* 0x000000ffff107224 */ /* 0x000fe200078e000e */
[----:B------:R-:W-:Y:S01]  /*19d0*/  STS.64 [R20+0x10], R2 ;  /* 0x0000100214007388 */ /* 0x000fe20000000a00 */
[----:B------:R-:W-:-:S03]  /*19e0*/  IMAD.MOV.U32 R18, RZ, RZ, R12 ;  /* 0x000000ffff127224 */ /* 0x000fc600078e000c */
[----:B------:R-:W-:Y:S04]  /*19f0*/  STS.64 [R20+0x28], R6 ;  /* 0x0000280614007388 */ /* 0x000fe80000000a00 */
[----:B------:R-:W-:Y:S04]  /*1a00*/  STS [R20], R13 ;  /* 0x0000000d14007388 */ /* 0x000fe80000000800 */
[----:B------:R-:W-:Y:S04]  /*1a10*/  STS [R20+0x18], R15 ;  /* 0x0000180f14007388 */ /* 0x000fe80000000800 */
[----:B------:R0:W-:Y:S04]  /*1a20*/  STS.64 [R20+0x8], R16 ;  /* 0x0000081014007388 */ /* 0x0001e80000000a00 */
[----:B------:R1:W-:Y:S01]  /*1a30*/  STS.64 [R20+0x20], R18 ;  /* 0x0000201214007388 */ /* 0x0003e20000000a00 */
[----:B------:R-:W-:-:S03]  /*1a40*/  NOP ;  /* 0x0000000000007918 */ /* 0x000fc60000000000 */
[----:B------:R-:W-:Y:S01]  /*1a50*/  LDS R5, [R11] ;  /* 0x000000000b057984 */ /* 0x000fe20000000800 */
[----:B0-----:R-:W0:Y:S03]  /*1a60*/  LDC.64 R16, c[0x0][0x398] ;  /* 0x0000e600ff107b82 */ /* 0x001e260000000a00 */
[----:B------:R-:W-:Y:S04]  /*1a70*/  LDS R0, [R11+0x300] ;  /* 0x000300000b007984 */ /* 0x000fe80000000800 */
[----:B------:R-:W-:Y:S04]  /*1a80*/  LDS.64 R6, [R11+0x8] ;  /* 0x000008000b067984 */ /* 0x000fe80000000a00 */
[----:B------:R-:W-:Y:S04]  /*1a90*/  LDS.64 R2, [R11+0x308] ;  /* 0x000308000b027984 */ /* 0x000fe80000000a00 */
[----:B------:R-:W-:Y:S04]  /*1aa0*/  LDS.64 R12, [R11+0x10] ;  /* 0x000010000b0c7984 */ /* 0x000fe80000000a00 */
[----:B------:R-:W-:Y:S04]  /*1ab0*/  LDS.64 R14, [R11+0x310] ;  /* 0x000310000b0e7984 */ /* 0x000fe80000000a00 */
[----:B------:R0:W-:Y:S01]  /*1ac0*/  @!P0 STS [UR5+0x3000], R10 ;  /* 0x0030000aff008988 */ /* 0x0001e20008000805 */
[----:B------:R-:W-:Y:S06]  /*1ad0*/  BAR.SYNC.DEFER_BLOCKING 0x0 ;  /* 0x0000000000007b1d */ /* 0x000fec0000010000 */
[----:B------:R-:W1:Y:S01]  /*1ae0*/  S2R R21, SR_TID.X ;  /* 0x0000000000157919 */ /* 0x000e620000002100 */
[----:B------:R-:W2:Y:S01]  /*1af0*/  LDS R19, [UR5+0x3000] ;  /* 0x00300005ff137984 */ /* 0x000ea20008000800 */
[----:B-1----:R-:W-:-:S02]  /*1b00*/  LOP3.LUT R20, R21, 0x1f, RZ, 0xc0, !PT ;  /* 0x0000001f15147812 */ /* 0x002fc400078ec0ff */
[----:B------:R-:W-:Y:S01]  /*1b10*/  SHF.L.U32 R18, R21, 0x1, RZ ;  /* 0x0000000115127819 */ /* 0x000fe200000006ff */
[----:B------:R-:W-:Y:S02]  /*1b20*/  IMAD.MOV.U32 R21, RZ, RZ, RZ ;  /* 0x000000ffff157224 */ /* 0x000fe400078e00ff */
[----:B------:R-:W-:Y:S01]  /*1b30*/  IMAD.WIDE.U32 R20, R9, 0x200, R20 ;  /* 0x0000020009147825 */ /* 0x000fe200078e0014 */
[----:B------:R-:W-:-:S04]  /*1b40*/  LOP3.LUT R9, R18, 0x7c0, RZ, 0xc0, !PT ;  /* 0x000007c012097812 */ /* 0x000fc800078ec0ff */
[----:B------:R-:W-:-:S05]  /*1b50*/  IADD3 R9, P0, PT, R9, R20, RZ ;  /* 0x0000001409097210 */ /* 0x000fca0007f1e0ff */
[----:B------:R-:W-:Y:S02]  /*1b60*/  IMAD.X R20, RZ, RZ, R21, P0 ;  /* 0x000000ffff147224 */ /* 0x000fe400000e0615 */
[----:B0-----:R-:W-:-:S04]  /*1b70*/  IMAD.WIDE.U32 R10, R9, 0x18, R16 ;  /* 0x00000018090a7825 */ /* 0x001fc800078e0010 */
[----:B------:R-:W-:Y:S01]  /*1b80*/  IMAD R9, R20, 0x18, RZ ;  /* 0x0000001814097824 */ /* 0x000fe200078e02ff */
[----:B--2---:R-:W-:-:S03]  /*1b90*/  ISETP.GE.AND P0, PT, R4, R19, PT ;  /* 0x000000130400720c */ /* 0x004fc60003f06270 */
[----:B------:R-:W-:-:S10]  /*1ba0*/  IMAD.IADD R11, R11, 0x1, R9 ;  /* 0x000000010b0b7824 */ /* 0x000fd400078e0209 */
        /* <DEDUP_REMOVED lines=9> */
.L_x_35:
[----:B------:R-:W-:Y:S01]  /*1c40*/  ISETP.NE.AND P0, PT, R0, RZ, PT ;  /* 0x000000ff0000720c */ /* 0x000fe20003f05270 */
[----:B------:R-:W-:Y:S01]  /*1c50*/  IMAD.MOV.U32 R16, RZ, RZ, R14 ;  /* 0x000000ffff107224 */ /* 0x000fe200078e000e */
[----:B------:R-:W-:Y:S01]  /*1c60*/  STS.64 [R20+0x10], R2 ;  /* 0x0000100214007388 */ /* 0x000fe20000000a00 */
[----:B------:R-:W-:Y:S02]  /*1c70*/  IMAD.MOV.U32 R18, RZ, RZ, R12 ;  /* 0x000000ffff127224 */ /* 0x000fe400078e000c */
[----:B------:R-:W-:Y:S01]  /*1c80*/  IMAD.MOV.U32 R5, RZ, RZ, RZ ;  /* 0x000000ffff057224 */ /* 0x000fe200078e00ff */
[----:B------:R-:W-:Y:S04]  /*1c90*/  STS.64 [R20+0x28], R6 ;  /* 0x0000280614007388 */ /* 0x000fe80000000a00 */
[----:B------:R-:W-:Y:S04]  /*1ca0*/  STS [R20], R13 ;  /* 0x0000000d14007388 */ /* 0x000fe80000000800 */
[----:B------:R-:W-:Y:S04]  /*1cb0*/  STS [R20+0x18], R15 ;  /* 0x0000180f14007388 */ /* 0x000fe80000000800 */
[----:B------:R0:W-:Y:S04]  /*1cc0*/  STS.64 [R20+0x8], R16 ;  /* 0x0000081014007388 */ /* 0x0001e80000000a00 */
[----:B------:R1:W-:Y:S01]  /*1cd0*/  STS.64 [R20+0x20], R18 ;  /* 0x0000201214007388 */ /* 0x0003e20000000a00 */
[----:B------:R-:W-:-:S03]  /*1ce0*/  NOP ;  /* 0x0000000000007918 */ /* 0x000fc60000000000 */
[----:B------:R-:W-:Y:S01]  /*1cf0*/  LDS R21, [R11] ;  /* 0x000000000b157984 */ /* 0x000fe20000000800 */
[----:B0-----:R-:W-:-:S03]  /*1d00*/  IMAD.WIDE.U32 R16, R9, 0x200, R4 ;  /* 0x0000020009107825 */ /* 0x001fc600078e0004 */
[----:B------:R-:W-:Y:S01]  /*1d10*/  LDS R23, [R11+0x300] ;  /* 0x000300000b177984 */ /* 0x000fe20000000800 */
[----:B-1----:R-:W0:Y:S01]  /*1d20*/  LDC.64 R18, c[0x0][0x3b0] ;  /* 0x0000ec00ff127b82 */ /* 0x002e220000000a00 */
[----:B------:R-:W-:Y:S02]  /*1d30*/  IMAD R9, R17, 0x18, RZ ;  /* 0x0000001811097824 */ /* 0x000fe400078e02ff */
[----:B------:R-:W-:Y:S04]  /*1d40*/  LDS.64 R6, [R11+0x8] ;  /* 0x000008000b067984 */ /* 0x000fe80000000a00 */
[----:B------:R-:W-:Y:S04]  /*1d50*/  LDS.64 R2, [R11+0x308] ;  /* 0x000308000b027984 */ /* 0x000fe80000000a00 */
[----:B------:R-:W-:Y:S04]  /*1d60*/  LDS.64 R12, [R11+0x10] ;  /* 0x000010000b0c7984 */ /* 0x000fe80000000a00 */
[----:B------:R-:W-:Y:S04]  /*1d70*/  LDS.64 R14, [R11+0x310] ;  /* 0x000310000b0e7984 */ /* 0x000fe80000000a00 */
[----:B------:R-:W-:Y:S01]  /*1d80*/  @!P0 STS [UR5+0x3000], R10 ;  /* 0x0030000aff008988 */ /* 0x000fe20008000805 */
[----:B------:R-:W-:Y:S06]  /*1d90*/  BAR.SYNC.DEFER_BLOCKING 0x0 ;  /* 0x0000000000007b1d */ /* 0x000fec0000010000 */
[----:B------:R-:W1:Y:S02]  /*1da0*/  LDS R25, [UR5+0x3000] ;  /* 0x00300005ff197984 */ /* 0x000e640008000800 */
[-C--:B-1----:R-:W-:Y:S01]  /*1db0*/  ISETP.GE.AND P0, PT, R4, R25.reuse, PT ;  /* 0x000000190400720c */ /* 0x082fe20003f06270 */
[----:B0-----:R-:W-:Y:S01]  /*1dc0*/  IMAD.WIDE.U32 R4, R16, 0x18, R18 ;  /* 0x0000001810047825 */ /* 0x001fe200078e0012 */
[----:B------:R-:W-:-:S03]  /*1dd0*/  ISETP.GE.AND P1, PT, R8, R25, PT ;  /* 0x000000190800720c */ /* 0x000fc60003f26270 */
[----:B------:R-:W-:-:S08]  /*1de0*/  IMAD.IADD R5, R5, 0x1, R9 ;  /* 0x0000000105057824 */ /* 0x000fd000078e0209 */
        /* <DEDUP_REMOVED lines=8> */
.L_x_36:
        /* <DEDUP_REMOVED lines=9> */
.L_x_299:


//--------------------- .text._ZN3cub18CUB_300001_SM_10006detail10merge_sort26DeviceMergeSortMergeKernelINS2_10policy_hubIN6thrust24THRUST_300001_SM_1000_NS6detail15normal_iteratorINS6_10device_ptrI5POINTEEEEE9Policy600ESC_PNS0_8NullTypeESC_SG_j13POINTCmpMilesSA_SF_EEvbT2_T3_T4_PT6_PT7_T5_PSK_SK_NS1_7vsmem_tE --------------------------
	.section	.text._ZN3cub18CUB_300001_SM_10006detail10merge_sort26DeviceMergeSortMergeKernelINS2_10policy_hubIN6thrust24THRUST_300001_SM_1000_NS6detail15normal_iteratorINS6_10device_ptrI5POINTEEEEE9Policy600ESC_PNS0_8NullTypeESC_SG_j13POINTCmpMilesSA_SF_EEvbT2_T3_T4_PT6_PT7_T5_PSK_SK_NS1_7vsmem_tE,"ax",@progbits
	.align	128
        .global         _ZN3cub18CUB_300001_SM_10006detail10merge_sort26DeviceMergeSortMergeKernelINS2_10policy_hubIN6thrust24THRUST_300001_SM_1000_NS6detail15normal_iteratorINS6_10device_ptrI5POINTEEEEE9Policy600ESC_PNS0_8NullTypeESC_SG_j13POINTCmpMilesSA_SF_EEvbT2_T3_T4_PT6_PT7_T5_PSK_SK_NS1_7vsmem_tE
        .type           _ZN3cub18CUB_300001_SM_10006detail10merge_sort26DeviceMergeSortMergeKernelINS2_10policy_hubIN6thrust24THRUST_300001_SM_1000_NS6detail15normal_iteratorINS6_10device_ptrI5POINTEEEEE9Policy600ESC_PNS0_8NullTypeESC_SG_j13POINTCmpMilesSA_SF_EEvbT2_T3_T4_PT6_PT7_T5_PSK_SK_NS1_7vsmem_tE,@function
        .size           _ZN3cub18CUB_300001_SM_10006detail10merge_sort26DeviceMergeSortMergeKernelINS2_10policy_hubIN6thrust24THRUST_300001_SM_1000_NS6detail15normal_iteratorINS6_10device_ptrI5POINTEEEEE9Policy600ESC_PNS0_8NullTypeESC_SG_j13POINTCmpMilesSA_SF_EEvbT2_T3_T4_PT6_PT7_T5_PSK_SK_NS1_7vsmem_tE,(.L_x_300 - _ZN3cub18CUB_300001_SM_10006detail10merge_sort26DeviceMergeSortMergeKernelINS2_10policy_hubIN6thrust24THRUST_300001_SM_1000_NS6detail15normal_iteratorINS6_10device_ptrI5POINTEEEEE9Policy600ESC_PNS0_8NullTypeESC_SG_j13POINTCmpMilesSA_SF_EEvbT2_T3_T4_PT6_PT7_T5_PSK_SK_NS1_7vsmem_tE)
        .other          _ZN3cub18CUB_300001_SM_10006detail10merge_sort26DeviceMergeSortMergeKernelINS2_10policy_hubIN6thrust24THRUST_300001_SM_1000_NS6detail15normal_iteratorINS6_10device_ptrI5POINTEEEEE9Policy600ESC_PNS0_8NullTypeESC_SG_j13POINTCmpMilesSA_SF_EEvbT2_T3_T4_PT6_PT7_T5_PSK_SK_NS1_7vsmem_tE,@"STO_CUDA_ENTRY STV_DEFAULT"
_ZN3cub18CUB_300001_SM_10006detail10merge_sort26DeviceMergeSortMergeKernelINS2_10policy_hubIN6thrust24THRUST_300001_SM_1000_NS6detail15normal_iteratorINS6_10device_ptrI5POINTEEEEE9Policy600ESC_PNS0_8NullTypeESC_SG_j13POINTCmpMilesSA_SF_EEvbT2_T3_T4_PT6_PT7_T5_PSK_SK_NS1_7vsmem_tE:
.text._ZN3cub18CUB_300001_SM_10006detail10merge_sort26DeviceMergeSortMergeKernelINS2_10policy_hubIN6thrust24THRUST_300001_SM_1000_NS6detail15normal_iteratorINS6_10device_ptrI5POINTEEEEE9Policy600ESC_PNS0_8NullTypeESC_SG_j13POINTCmpMilesSA_SF_EEvbT2_T3_T4_PT6_PT7_T5_PSK_SK_NS1_7vsmem_tE:
[----:B------:R-:W-:Y:S01]  /*0000*/  LDC R1, c[0x0][0x37c] ;  /* 0x0000df00ff017b82 */ /* 0x000fe20000000800 */
[----:B------:R-:W0:Y:S01]  /*0010*/  S2R R9, SR_CTAID.X ;  /* 0x0000000000097919 */ /* 0x000e220000002500 */
[----:B------:R-:W1:Y:S06]  /*0020*/  LDCU UR4, c[0x0][0x370] ;  /* 0x00006e00ff0477ac */ /* 0x000e6c0008000800 */
[----:B------:R-:W2:Y:S01]  /*0030*/  LDC R7, c[0x0][0x3c0] ;  /* 0x0000f000ff077b82 */ /* 0x000ea20000000800 */
[----:B------:R-:W3:Y:S01]  /*0040*/  S2R R0, SR_TID.X ;  /* 0x0000000000007919 */ /* 0x000ee20000002100 */
[----:B------:R-:W4:Y:S01]  /*0050*/  LDCU.64 UR6, c[0x0][0x358] ;  /* 0x00006b00ff0677ac */ /* 0x000f220008000a00 */
[----:B-1----:R-:W-:Y:S01]  /*0060*/  UIADD3 UR4, UPT, UPT, UR4, -0x1, URZ ;  /* 0xffffffff04047890 */ /* 0x002fe2000fffe0ff */
[----:B--2---:R-:W-:-:S05]  /*0070*/  IMAD.SHL.U32 R2, R7, 0x100, RZ ;  /* 0x0000010007027824 */ /* 0x004fca00078e00ff */
[C---:B0-----:R-:W-:Y:S01]  /*0080*/  ISETP.GE.U32.AND P0, PT, R9.reuse, UR4, PT ;  /* 0x0000000409007c0c */ /* 0x041fe2000bf06070 */
[----:B------:R-:W-:-:S12]  /*0090*/  IMAD.SHL.U32 R10, R9, 0x200, RZ ;  /* 0x00000200090a7824 */ /* 0x000fd800078e00ff */
[----:B---34-:R-:W-:Y:S05]  /*00a0*/  @P0 BRA `(.L_x_37) ;  /* 0x0000000c00d40947 */ /* 0x018fea0003800000 */
[----:B------:R-:W0:Y:S01]  /*00b0*/  LDC.64 R4, c[0x0][0x3b8] ;  /* 0x0000ee00ff047b82 */ /* 0x000e220000000a00 */
[----:B------:R-:W-:Y:S01]  /*00c0*/  IMAD.MOV R12, RZ, RZ, -R7 ;  /* 0x000000ffff0c7224 */ /* 0x000fe200078e0a07 */
[----:B------:R-:W1:Y:S06]  /*00d0*/  LDCU.U8 UR4, c[0x0][0x380] ;  /* 0x00007000ff0477ac */ /* 0x000e6c0008000000 */
[----:B------:R-:W2:Y:S01]  /*00e0*/  LDC R14, c[0x0][0x398] ;  /* 0x0000e600ff0e7b82 */ /* 0x000ea20000000800 */
[----:B0-----:R-:W-:-:S05]  /*00f0*/  IMAD.WIDE.U32 R4, R9, 0x4, R4 ;  /* 0x0000000409047825 */ /* 0x001fca00078e0004 */
[----:B------:R-:W3:Y:S04]  /*0100*/  LDG.E R6, desc[UR6][R4.64+0x4] ;  /* 0x0000040604067981 */ /* 0x000ee8000c1e1900 */
[----:B------:R2:W4:Y:S01]  /*0110*/  LDG.E R3, desc[UR6][R4.64] ;  /* 0x0000000604037981 */ /* 0x000522000c1e1900 */
[----:B------:R-:W-:Y:S01]  /*0120*/  LOP3.LUT R7, R9, R12, RZ, 0xc0, !PT ;  /* 0x0000000c09077212 */ /* 0x000fe200078ec0ff */
[----:B-1----:R-:W-:Y:S01]  /*0130*/  UPRMT UR4, UR4, 0x8880, URZ ;  /* 0x0000888004047896 */ /* 0x002fe200080000ff */
[----:B------:R-:W-:-:S03]  /*0140*/  ACQBULK ;  /* 0x000000000000782e */ /* 0x000fc60000000000 */
[C---:B------:R-:W-:Y:S01]  /*0150*/  IMAD.IADD R8, R9.reuse, 0x1, -R7 ;  /* 0x0000000109087824 */ /* 0x040fe200078e0a07 */
[----:B------:R-:W-:Y:S01]  /*0160*/  LOP3.LUT R9, R9, R12, RZ, 0xfc, !PT ;  /* 0x0000000c09097212 */ /* 0x000fe200078efcff */
[----:B------:R-:W-:Y:S01]  /*0170*/  IMAD.SHL.U32 R11, R7, 0x200, RZ ;  /* 0x00000200070b7824 */ /* 0x000fe200078e00ff */
[----:B------:R-:W-:Y:S01]  /*0180*/  UISETP.NE.AND UP0, UPT, UR4, URZ, UPT ;  /* 0x000000ff0400728c */ /* 0x000fe2000bf05270 */
[----:B------:R-:W-:Y:S01]  /*0190*/  IMAD.SHL.U32 R8, R8, 0x200, RZ ;  /* 0x0000020008087824 */ /* 0x000fe200078e00ff */
[----:B------:R-:W-:Y:S01]  /*01a0*/  ISETP.NE.AND P1, PT, R9, -0x1, PT ;  /* 0xffffffff0900780c */ /* 0x000fe20003f25270 */
[----:B--2---:R-:W-:Y:S01]  /*01b0*/  IMAD.IADD R5, R14, 0x1, -R11 ;  /* 0x000000010e057824 */ /* 0x004fe200078e0a0b */
[----:B------:R-:W-:Y:S01]  /*01c0*/  LOP3.LUT R4, R2, 0xfffffe00, RZ, 0xc0, !PT ;  /* 0xfffffe0002047812 */ /* 0x000fe200078ec0ff */
[C---:B------:R-:W-:Y:S01]  /*01d0*/  VIADD R9, R8.reuse, 0x1ff ;  /* 0x000001ff08097836 */ /* 0x040fe20000000000 */
[----:B------:R-:W-:Y:S02]  /*01e0*/  ISETP.NE.AND P0, PT, R8, -0x200, PT ;  /* 0xfffffe000800780c */ /* 0x000fe40003f05270 */
[----:B------:R-:W-:-:S05]  /*01f0*/  VIMNMX.U32 R7, PT, PT, R4, R5, !PT ;  /* 0x0000000504077248 */ /* 0x000fca0007fe0000 */
[----:B------:R-:W-:-:S06]  /*0200*/  IMAD.IADD R7, R7, 0x1, -R4 ;  /* 0x0000000107077824 */ /* 0x000fcc00078e0a04 */
[----:B------:R-:W-:Y:S02]  /*0210*/  @P0 VIADD R9, R8, 0x200 ;  /* 0x0000020008090836 */ /* 0x000fe40000000000 */
[----:B---3--:R-:W-:-:S04]  /*0220*/  IMAD.IADD R6, R6, 0x1, -R11 ;  /* 0x0000000106067824 */ /* 0x008fc800078e0a0b */
[----:B------:R-:W-:Y:S01]  /*0230*/  IMAD.IADD R9, R9, 0x1, -R6 ;  /* 0x0000000109097824 */ /* 0x000fe200078e0a06 */
[----:B------:R-:W-:Y:S01]  /*0240*/  @!P1 VIMNMX.U32 R6, PT, PT, R4, R5, PT ;  /* 0x0000000504069248 */ /* 0x000fe20003fe0000 */
[----:B----4-:R-:W-:-:S03]  /*0250*/  IMAD.IADD R3, R3, 0x1, -R11 ;  /* 0x0000000103037824 */ /* 0x010fc600078e0a0b */
[----:B------:R-:W-:Y:S01]  /*0260*/  SEL R12, R4, R9, !P1 ;  /* 0x00000009040c7207 */ /* 0x000fe20004800000 */
[----:B------:R-:W-:Y:S01]  /*0270*/  IMAD.IADD R9, R6, 0x1, -R3 ;  /* 0x0000000106097824 */ /* 0x000fe200078e0a03 */
[----:B------:R-:W-:Y:S02]  /*0280*/  VIADDMNMX.U32 R2, R8, -R3, R7, PT ;  /* 0x8000000308027246 */ /* 0x000fe40003800007 */
[----:B------:R-:W-:Y:S01]  /*0290*/  VIMNMX.U32 R5, PT, PT, R7, R12, PT ;  /* 0x0000000c07057248 */ /* 0x000fe20003fe0000 */
[----:B------:R-:W-:Y:S06]  /*02a0*/  BRA.U !UP0, `(.L_x_38) ;  /* 0x00000001087c7547 */ /* 0x000fec000b800000 */
[----:B------:R-:W0:Y:S01]  /*02b0*/  LDC.64 R6, c[0x0][0x388] ;  /* 0x0000e200ff067b82 */ /* 0x000e220000000a00 */
[----:B------:R-:W-:Y:S01]  /*02c0*/  IADD3 R21, P0, P1, R2, R11, R4 ;  /* 0x0000000b02157210 */ /* 0x000fe2000791e004 */
[C---:B------:R-:W-:Y:S01]  /*02d0*/  IMAD.IADD R4, R0.reuse, 0x1, -R9 ;  /* 0x0000000100047824 */ /* 0x040fe200078e0a09 */
[----:B------:R-:W-:Y:S02]  /*02e0*/  IADD3 R13, P2, P3, R0, R3, R11 ;  /* 0x00000003000d7210 */ /* 0x000fe40007b5e00b */
[----:B------:R-:W-:Y:S02]  /*02f0*/  IADD3.X R3, PT, PT, RZ, RZ, RZ, P0, P1 ;  /* 0x000000ffff037210 */ /* 0x000fe400007e24ff */
[C---:B------:R-:W-:Y:S02]  /*0300*/  IADD3 R21, P4, PT, R4.reuse, R21, RZ ;  /* 0x0000001504157210 */ /* 0x040fe40007f9e0ff */
[----:B------:R-:W-:Y:S02]  /*0310*/  IADD3.X R8, PT, PT, RZ, RZ, RZ, P2, P3 ;  /* 0x000000ffff087210 */ /* 0x000fe400017e64ff */
[----:B------:R-:W-:Y:S01]  /*0320*/  LEA.HI.X.SX32 R3, R4, R3, 0x1, P4 ;  /* 0x0000000304037211 */ /* 0x000fe200020f0eff */
[C---:B------:R-:W-:Y:S01]  /*0330*/  VIADD R4, R0.reuse, 0x100 ;  /* 0x0000010000047836 */ /* 0x040fe20000000000 */
[----:B------:R-:W-:Y:S01]  /*0340*/  ISETP.GE.AND P0, PT, R0, R9, PT ;  /* 0x000000090000720c */ /* 0x000fe20003f06270 */
[----:B------:R-:W-:-:S02]  /*0350*/  IMAD R19, R8, 0x18, RZ ;  /* 0x0000001808137824 */ /* 0x000fc400078e02ff */
[----:B------:R-:W-:Y:S01]  /*0360*/  IMAD R3, R3, 0x18, RZ ;  /* 0x0000001803037824 */ /* 0x000fe200078e02ff */
[----:B------:R-:W-:Y:S01]  /*0370*/  ISETP.GE.AND P1, PT, R4, R9, PT ;  /* 0x000000090400720c */ /* 0x000fe20003f26270 */
[----:B0-----:R-:W-:-:S04]  /*0380*/  IMAD.WIDE.U32 R12, R13, 0x18, R6 ;  /* 0x000000180d0c7825 */ /* 0x001fc800078e0006 */
[----:B------:R-:W-:-:S04]  /*0390*/  IMAD.WIDE.U32 R20, R21, 0x18, R6 ;  /* 0x0000001815147825 */ /* 0x000fc800078e0006 */
[----:B------:R-:W-:Y:S02]  /*03a0*/  IMAD.IADD R19, R13, 0x1, R19 ;  /* 0x000000010d137824 */ /* 0x000fe400078e0213 */
[----:B------:R-:W-:Y:S02]  /*03b0*/  IMAD.IADD R21, R21, 0x1, R3 ;  /* 0x0000000115157824 */ /* 0x000fe400078e0203 */
[----:B------:R-:W-:-:S03]  /*03c0*/  IMAD.MOV.U32 R18, RZ, RZ, R12 ;  /* 0x000000ffff127224 */ /* 0x000fc600078e000c */
[----:B------:R0:W5:Y:S04]  /*03d0*/  @P1 LDG.E R8, desc[UR6][R20.64+0x1800] ;  /* 0x0018000614081981 */ /* 0x000168000c1e1900 */
[----:B------:R0:W5:Y:S04]  /*03e0*/  @!P0 LDG.E R4, desc[UR6][R18.64] ;  /* 0x0000000612048981 */ /* 0x000168000c1e1900 */
[----:B------:R0:W5:Y:S04]  /*03f0*/  @!P0 LDG.E.64 R6, desc[UR6][R18.64+0x8] ;  /* 0x0000080612068981 */ /* 0x000168000c1e1b00 */
[----:B------:R0:W5:Y:S04]  /*0400*/  @!P0 LDG.E.64 R12, desc[UR6][R18.64+0x10] ;  /* 0x00001006120c8981 */ /* 0x000168000c1e1b00 */
[----:B------:R0:W5:Y:S04]  /*0410*/  @P1 LDG.E.64 R14, desc[UR6][R20.64+0x1808] ;  /* 0x00180806140e1981 */ /* 0x000168000c1e1b00 */
[----:B------:R0:W5:Y:S04]  /*0420*/  @P1 LDG.E.64 R16, desc[UR6][R20.64+0x1810] ;  /* 0x0018100614101981 */ /* 0x000168000c1e1b00 */
[----:B------:R0:W5:Y:S04]  /*0430*/  @!P1 LDG.E R8, desc[UR6][R18.64+0x1800] ;  /* 0x0018000612089981 */ /* 0x000168000c1e1900 */
[----:B------:R0:W5:Y:S04]  /*0440*/  @P0 LDG.E R4, desc[UR6][R20.64] ;  /* 0x0000000614040981 */ /* 0x000168000c1e1900 */
[----:B------:R0:W5:Y:S04]  /*0450*/  @P0 LDG.E.64 R6, desc[UR6][R20.64+0x8] ;  /* 0x0000080614060981 */ /* 0x000168000c1e1b00 */
[----:B------:R0:W5:Y:S04]  /*0460*/  @P0 LDG.E.64 R12, desc[UR6][R20.64+0x10] ;  /* 0x00001006140c0981 */ /* 0x000168000c1e1b00 */
[----:B------:R0:W5:Y:S04]  /*0470*/  @!P1 LDG.E.64 R14, desc[UR6][R18.64+0x1808] ;  /* 0x00180806120e9981 */ /* 0x000168000c1e1b00 */
[----:B------:R0:W5:Y:S01]  /*0480*/  @!P1 LDG.E.64 R16, desc[UR6][R18.64+0x1810] ;  /* 0x0018100612109981 */ /* 0x000162000c1e1b00 */
[----:B------:R-:W-:Y:S05]  /*0490*/  BRA `(.L_x_39) ;  /* 0x0000000000907947 */ /* 0x000fea0003800000 */
.L_x_38:
[----:B------:R-:W-:Y:S01]  /*04a0*/  VIADD R14, R0, 0x100 ;  /* 0x00000100000e7836 */ /* 0x000fe20000000000 */
[----:B------:R-:W-:Y:S01]  /*04b0*/  IADD3 R3, P2, PT, R11, R3, RZ ;  /* 0x000000030b037210 */ /* 0x000fe20007f5e0ff */
[----:B------:R-:W0:Y:S01]  /*04c0*/  LDC.64 R6, c[0x0][0x3a0] ;  /* 0x0000e800ff067b82 */ /* 0x000e220000000a00 */
[----:B------:R-:W-:Y:S01]  /*04d0*/  IADD3 R4, P3, P4, R2, R11, R4 ;  /* 0x0000000b02047210 */ /* 0x000fe20007c7e004 */
[C-C-:B------:R-:W-:Y:S01]  /*04e0*/  IMAD.IADD R15, R0.reuse, 0x1, -R9.reuse ;  /* 0x00000001000f7824 */ /* 0x140fe200078e0a09 */
[-C--:B------:R-:W-:Y:S01]  /*04f0*/  ISETP.GE.AND P0, PT, R0, R9.reuse, PT ;  /* 0x000000090000720c */ /* 0x080fe20003f06270 */
[----:B------:R-:W-:Y:S01]  /*0500*/  IMAD.X R8, RZ, RZ, RZ, P2 ;  /* 0x000000ffff087224 */ /* 0x000fe200010e06ff */
[C---:B------:R-:W-:Y:S02]  /*0510*/  ISETP.GE.AND P1, PT, R14.reuse, R9, PT ;  /* 0x000000090e00720c */ /* 0x040fe40003f26270 */
[CC--:B------:R-:W-:Y:S02]  /*0520*/  SEL R12, R3.reuse, R4.reuse, !P0 ;  /* 0x00000004030c7207 */ /* 0x0c0fe40004000000 */
[----:B------:R-:W-:Y:S01]  /*0530*/  SEL R4, R3, R4, !P1 ;  /* 0x0000000403047207 */ /* 0x000fe20004800000 */
[----:B------:R-:W-:Y:S01]  /*0540*/  IMAD.IADD R3, R14, 0x1, -R9 ;  /* 0x000000010e037824 */ /* 0x000fe200078e0a09 */
[----:B------:R-:W-:-:S02]  /*0550*/  IADD3.X R13, PT, PT, RZ, RZ, RZ, P3, P4 ;  /* 0x000000ffff0d7210 */ /* 0x000fc40001fe84ff */
[----:B------:R-:W-:Y:S02]  /*0560*/  SEL R19, R0, R15, !P0 ;  /* 0x0000000f00137207 */ /* 0x000fe40004000000 */
[----:B------:R-:W-:Y:S02]  /*0570*/  SEL R21, R14, R3, !P1 ;  /* 0x000000030e157207 */ /* 0x000fe40004800000 */
[----:B------:R-:W-:Y:S02]  /*0580*/  SHF.R.S32.HI R15, RZ, 0x1f, R15 ;  /* 0x0000001fff0f7819 */ /* 0x000fe4000001140f */
[----:B------:R-:W-:Y:S02]  /*0590*/  SHF.R.S32.HI R3, RZ, 0x1f, R3 ;  /* 0x0000001fff037819 */ /* 0x000fe40000011403 */
[----:B------:R-:W-:Y:S02]  /*05a0*/  SEL R11, R8, R13, !P0 ;  /* 0x0000000d080b7207 */ /* 0x000fe40004000000 */
[----:B------:R-:W-:-:S02]  /*05b0*/  IADD3 R21, P3, PT, R21, R4, RZ ;  /* 0x0000000415157210 */ /* 0x000fc40007f7e0ff */
[----:B------:R-:W-:Y:S02]  /*05c0*/  SEL R8, R8, R13, !P1 ;  /* 0x0000000d08087207 */ /* 0x000fe40004800000 */
[----:B------:R-:W-:Y:S01]  /*05d0*/  IADD3 R19, P2, PT, R19, R12, RZ ;  /* 0x0000000c13137210 */ /* 0x000fe20007f5e0ff */
[--C-:B0-----:R-:W-:Y:S01]  /*05e0*/  IMAD.WIDE.U32 R20, R21, 0x18, R6.reuse ;  /* 0x0000001815147825 */ /* 0x101fe200078e0006 */
[----:B------:R-:W-:Y:S02]  /*05f0*/  SEL R4, R15, RZ, P0 ;  /* 0x000000ff0f047207 */ /* 0x000fe40000000000 */
[----:B------:R-:W-:Y:S01]  /*0600*/  SEL R3, R3, RZ, P1 ;  /* 0x000000ff03037207 */ /* 0x000fe20000800000 */
[----:B------:R-:W-:-:S04]  /*0610*/  IMAD.WIDE.U32 R18, R19, 0x18, R6 ;  /* 0x0000001813127825 */ /* 0x000fc800078e0006 */
[----:B------:R-:W-:Y:S02]  /*0620*/  IMAD.X R4, R4, 0x1, R11, P2 ;  /* 0x0000000104047824 */ /* 0x000fe400010e060b */
[----:B------:R-:W-:Y:S02]  /*0630*/  IMAD.X R3, R3, 0x1, R8, P3 ;  /* 0x0000000103037824 */ /* 0x000fe400018e0608 */
[----:B------:R-:W-:Y:S02]  /*0640*/  IMAD R7, R4, 0x18, RZ ;  /* 0x0000001804077824 */ /* 0x000fe400078e02ff */
[----:B------:R-:W-:Y:S02]  /*0650*/  IMAD R3, R3, 0x18, RZ ;  /* 0x0000001803037824 */ /* 0x000fe400078e02ff */
[----:B------:R-:W-:Y:S02]  /*0660*/  IMAD.IADD R19, R19, 0x1, R7 ;  /* 0x0000000113137824 */ /* 0x000fe400078e0207 */
[----:B------:R-:W-:-:S03]  /*0670*/  IMAD.IADD R21, R21, 0x1, R3 ;  /* 0x0000000115157824 */ /* 0x000fc600078e0203 */
[----:B------:R1:W5:Y:S04]  /*0680*/  LDG.E R4, desc[UR6][R18.64] ;  /* 0x0000000612047981 */ /* 0x000368000c1e1900 */
[----:B------:R1:W5:Y:S04]  /*0690*/  LDG.E.64 R6, desc[UR6][R18.64+0x8] ;  /* 0x0000080612067981 */ /* 0x000368000c1e1b00 */
[----:B------:R1:W5:Y:S04]  /*06a0*/  LDG.E.64 R12, desc[UR6][R18.64+0x10] ;  /* 0x00001006120c7981 */ /* 0x000368000c1e1b00 */
[----:B------:R1:W5:Y:S04]  /*06b0*/  LDG.E R8, desc[UR6][R20.64] ;  /* 0x0000000614087981 */ /* 0x000368000c1e1900 */
[----:B------:R1:W5:Y:S04]  /*06c0*/  LDG.E.64 R14, desc[UR6][R20.64+0x8] ;  /* 0x00000806140e7981 */ /* 0x000368000c1e1b00 */
[----:B------:R1:W5:Y:S02]  /*06d0*/  LDG.E.64 R16, desc[UR6][R20.64+0x10] ;  /* 0x0000100614107981 */ /* 0x000364000c1e1b00 */
.L_x_39:
[----:B01----:R-:W0:Y:S01]  /*06e0*/  S2R R18, SR_CgaCtaId ;  /* 0x0000000000127919 */ /* 0x003e220000008800 */
[----:B------:R-:W-:-:S04]  /*06f0*/  MOV R3, 0x400 ;  /* 0x0000040000037802 */ /* 0x000fc80000000f00 */
[----:B0-----:R-:W-:Y:S01]  /*0700*/  LEA R3, R18, R3, 0x18 ;  /* 0x0000000312037211 */ /* 0x001fe200078ec0ff */
[----:B------:R-:W-:-:S04]  /*0710*/  IMAD.IADD R18, R5, 0x1, -R2 ;  /* 0x0000000105127824 */ /* 0x000fc800078e0a02 */
[----:B------:R-:W-:-:S05]  /*0720*/  IMAD R11, R0, 0x18, R3 ;  /* 0x00000018000b7824 */ /* 0x000fca00078e0203 */
[----:B-----5:R-:W-:Y:S04]  /*0730*/  STS.64 [R11+0x8], R6 ;  /* 0x000008060b007388 */ /* 0x020fe80000000a00 */
[----:B------:R-:W-:Y:S04]  /*0740*/  STS.64 [R11+0x10], R12 ;  /* 0x0000100c0b007388 */ /* 0x000fe80000000a00 */
[----:B------:R-:W-:Y:S04]  /*0750*/  STS.64 [R11+0x1808], R14 ;  /* 0x0018080e0b007388 */ /* 0x000fe80000000a00 */
[----:B------:R-:W-:Y:S04]  /*0760*/  STS.64 [R11+0x1810], R16 ;  /* 0x001810100b007388 */ /* 0x000fe80000000a00 */
[----:B------:R-:W-:Y:S04]  /*0770*/  STS [R11], R4 ;  /* 0x000000040b007388 */ /* 0x000fe80000000800 */
[----:B------:R0:W-:Y:S01]  /*0780*/  STS [R11+0x1800], R8 ;  /* 0x001800080b007388 */ /* 0x0001e20000000800 */
[----:B------:R-:W-:Y:S01]  /*0790*/  BAR.SYNC.DEFER_BLOCKING 0x0 ;  /* 0x0000000000007b1d */ /* 0x000fe20000010000 */
[----:B------:R-:W-:-:S07]  /*07a0*/  IMAD.IADD R2, R9, 0x1, R18 ;  /* 0x0000000109027824 */ /* 0x000fce00078e0212 */
[----:B------:R-:W-:Y:S01]  /*07b0*/  PREEXIT ;  /* 0x000000000000782d */ /* 0x000fe20000000000 */
[----:B------:R-:W-:Y:S01]  /*07c0*/  IMAD.SHL.U32 R5, R0, 0x2, RZ ;  /* 0x0000000200057824 */ /* 0x000fe200078e00ff */
[----:B------:R-:W-:Y:S04]  /*07d0*/  BSSY.RECONVERGENT B0, `(.L_x_40) ;  /* 0x0000017000007945 */ /* 0x000fe80003800200 */
[----:B0-----:R-:W-:-:S04]  /*07e0*/  VIMNMX R11, PT, PT, R2, R5, PT ;  /* 0x00000005020b7248 */ /* 0x001fc80003fe0100 */
[C---:B------:R-:W-:Y:S01]  /*07f0*/  ISETP.GE.AND P0, PT, R11.reuse, R18, PT ;  /* 0x000000120b00720c */ /* 0x040fe20003f06270 */
[----:B------:R-:W-:Y:S01]  /*0800*/  IMAD.IADD R8, R11, 0x1, -R18 ;  /* 0x000000010b087824 */ /* 0x000fe200078e0a12 */
[----:B------:R-:W-:-:S04]  /*0810*/  VIMNMX R5, PT, PT, R9, R11, PT ;  /* 0x0000000b09057248 */ /* 0x000fc80003fe0100 */
[----:B------:R-:W-:-:S04]  /*0820*/  SEL R8, R8, RZ, P0 ;  /* 0x000000ff08087207 */ /* 0x000fc80000000000 */
[----:B------:R-:W-:-:S13]  /*0830*/  ISETP.GE.AND P0, PT, R8, R5, PT ;  /* 0x000000050800720c */ /* 0x000fda0003f06270 */
[----:B------:R-:W-:Y:S05]  /*0840*/  @P0 BRA `(.L_x_41) ;  /* 0x00000000003c0947 */ /* 0x000fea0003800000 */
[----:B------:R-:W-:-:S07]  /*0850*/  IMAD.IADD R13, R9, 0x1, R11 ;  /* 0x00000001090d7824 */ /* 0x000fce00078e020b */
.L_x_42:
[----:B------:R-:W-:-:S05]  /*0860*/  IMAD.IADD R4, R5, 0x1, -R8 ;  /* 0x0000000105047824 */ /* 0x000fca00078e0a08 */
[----:B------:R-:W-:-:S04]  /*0870*/  LEA.HI R7, R4, R4, RZ, 0x1 ;  /* 0x0000000404077211 */ /* 0x000fc800078f08ff */
[----:B------:R-:W-:-:S04]  /*0880*/  LEA.HI.SX32 R4, R7, R8, 0x1f ;  /* 0x0000000807047211 */ /* 0x000fc800078ffaff */
[----:B------:R-:W-:-:S05]  /*0890*/  LOP3.LUT R6, RZ, R4, RZ, 0x33, !PT ;  /* 0x00000004ff067212 */ /* 0x000fca00078e33ff */
[----:B------:R-:W-:Y:S02]  /*08a0*/  IMAD.IADD R12, R13, 0x1, R6 ;  /* 0x000000010d0c7824 */ /* 0x000fe400078e0206 */
[--C-:B------:R-:W-:Y:S02]  /*08b0*/  IMAD R6, R4, 0x18, R3.reuse ;  /* 0x0000001804067824 */ /* 0x100fe400078e0203 */
[----:B------:R-:W-:-:S04]  /*08c0*/  IMAD R12, R12, 0x18, R3 ;  /* 0x000000180c0c7824 */ /* 0x000fc800078e0203 */
[----:B------:R-:W-:Y:S04]  /*08d0*/  LDS R6, [R6] ;  /* 0x0000000006067984 */ /* 0x000fe80000000800 */
[----:B------:R-:W0:Y:S02]  /*08e0*/  LDS R7, [R12] ;  /* 0x000000000c077984 */ /* 0x000e240000000800 */
[----:B0-----:R-:W-:-:S04]  /*08f0*/  ISETP.GE.AND P0, PT, R7, R6, PT ;  /* 0x000000060700720c */ /* 0x001fc80003f06270 */
[----:B------:R-:W-:-:S09]  /*0900*/  SEL R5, R4, R5, !P0 ;  /* 0x0000000504057207 */ /* 0x000fd20004000000 */
[----:B------:R-:W-:-:S05]  /*0910*/  @P0 VIADD R8, R4, 0x1 ;  /* 0x0000000104080836 */ /* 0x000fca0000000000 */
[----:B------:R-:W-:-:S13]  /*0920*/  ISETP.GE.AND P0, PT, R8, R5, PT ;  /* 0x000000050800720c */ /* 0x000fda0003f06270 */
[----:B------:R-:W-:Y:S05]  /*0930*/  @!P0 BRA `(.L_x_42) ;  /* 0xfffffffc00c88947 */ /* 0x000fea000383ffff */
.L_x_41:
[----:B------:R-:W-:Y:S05]  /*0940*/  BSYNC.RECONVERGENT B0 ;  /* 0x0000000000007941 */ /* 0x000fea0003800200 */
.L_x_40:
        /* <DEDUP_REMOVED lines=32> */
[----:B------:R-:W-:-:S04]  /*0b50*/  @!P1 ISETP.GE.OR P0, PT, R2, R9, !P2 ;  /* 0x000000090200920c */ /* 0x000fc80005706670 */
[----:B------:R-:W-:Y:S01]  /*0b60*/  SEL R21, R21, R20, P0 ;  /* 0x0000001415157207 */ /* 0x000fe20000000000 */
[----:B------:R-:W-:Y:S01]  /*0b70*/  IMAD.SHL.U32 R20, R0, 0x2, RZ ;  /* 0x0000000200147824 */ /* 0x000fe200078e00ff */
        /* <DEDUP_REMOVED lines=8> */
[----:B0-----:R-:W-:Y:S01]  /*0c00*/  IMAD R2, R16, 0x2, R13 ;  /* 0x0000000210027824 */ /* 0x001fe200078e020d */
[----:B------:R-:W-:-:S03]  /*0c10*/  LOP3.LUT R13, R13, 0x1f, R0, 0xf8, !PT ;  /* 0x0000001f0d0d7812 */ /* 0x000fc600078ef800 */
[C---:B------:R-:W-:Y:S02]  /*0c20*/  IMAD R12, R2.reuse, 0x18, R3 ;  /* 0x00000018020c7824 */ /* 0x040fe400078e0203 */
[----:B------:R-:W-:-:S03]  /*0c30*/  IMAD.IADD R2, R2, 0x1, -R16 ;  /* 0x0000000102027824 */ /* 0x000fc600078e0a10 */
[----:B------:R-:W-:Y:S01]  /*0c40*/  STS.64 [R12+0x8], R4 ;  /* 0x000008040c007388 */ /* 0x000fe20000000a00 */
[----:B------:R-:W-:-:S03]  /*0c50*/  IMAD R20, R2, 0x18, R3 ;  /* 0x0000001802147824 */ /* 0x000fc600078e0203 */
[----:B------:R-:W-:Y:S04]  /*0c60*/  STS.64 [R12+0x10], R6 ;  /* 0x000010060c007388 */ /* 0x000fe80000000a00 */
[----:B------:R0:W-:Y:S04]  /*0c70*/  STS.64 [R12+0x20], R8 ;  /* 0x000020080c007388 */ /* 0x0001e80000000a00 */
[----:B------:R-:W-:Y:S04]  /*0c80*/  STS.64 [R12+0x28], R14 ;  /* 0x0000280e0c007388 */ /* 0x000fe80000000a00 */
[----:B------:R2:W-:Y:S04]  /*0c90*/  STS [R12], R11 ;  /* 0x0000000b0c007388 */ /* 0x0005e80000000800 */
[----:B------:R-:W-:Y:S01]  /*0ca0*/  STS [R12+0x18], R21 ;  /* 0x000018150c007388 */ /* 0x000fe20000000800 */
[----:B------:R-:W-:-:S03]  /*0cb0*/  NOP ;  /* 0x0000000000007918 */ /* 0x000fc60000000000 */
[----:B------:R-:W3:Y:S01]  /*0cc0*/  LDS.64 R2, [R20+0x8] ;  /* 0x0000080014027984 */ /* 0x000ee20000000a00 */
[----:B0-----:R-:W-:-:S03]  /*0cd0*/  IADD3 R9, P0, PT, R10, R13, RZ ;  /* 0x0000000d0a097210 */ /* 0x001fc60007f1e0ff */
[----:B------:R-:W0:Y:S02]  /*0ce0*/  LDS.64 R16, [R20+0x10] ;  /* 0x0000100014107984 */ /* 0x000e240000000a00 */
[----:B------:R-:W-:Y:S02]  /*0cf0*/  IMAD.X R0, RZ, RZ, RZ, P0 ;  /* 0x000000ffff007224 */ /* 0x000fe400000e06ff */
[----:B------:R-:W4:Y:S01]  /*0d00*/  LDS.64 R4, [R20+0x308] ;  /* 0x0003080014047984 */ /* 0x000f220000000a00 */
[----:B-1----:R-:W-:-:S03]  /*0d10*/  IMAD.WIDE.U32 R8, R9, 0x18, R18 ;  /* 0x0000001809087825 */ /* 0x002fc600078e0012 */
[----:B------:R-:W1:Y:S01]  /*0d20*/  LDS R23, [R20] ;  /* 0x0000000014177984 */ /* 0x000e620000000800 */
[----:B--2---:R-:W-:-:S03]  /*0d30*/  IMAD R11, R0, 0x18, RZ ;  /* 0x00000018000b7824 */ /* 0x004fc600078e02ff */
[----:B------:R-:W2:Y:S01]  /*0d40*/  LDS R25, [R20+0x300] ;  /* 0x0003000014197984 */ /* 0x000ea20000000800 */
[----:B------:R-:W-:-:S03]  /*0d50*/  IMAD.IADD R9, R9, 0x1, R11 ;  /* 0x0000000109097824 */ /* 0x000fc600078e020b */
[----:B------:R-:W5:Y:S04]  /*0d60*/  LDS.64 R6, [R20+0x310] ;  /* 0x0003100014067984 */ /* 0x000f680000000a00 */
[----:B---3--:R-:W-:Y:S04]  /*0d70*/  STG.E.64 desc[UR6][R8.64+0x8], R2 ;  /* 0x0000080208007986 */ /* 0x008fe8000c101b06 */
[----:B0-----:R-:W-:Y:S04]  /*0d80*/  STG.E.64 desc[UR6][R8.64+0x10], R16 ;  /* 0x0000101008007986 */ /* 0x001fe8000c101b06 */
[----:B----4-:R-:W-:Y:S04]  /*0d90*/  STG.E.64 desc[UR6][R8.64+0x308], R4 ;  /* 0x0003080408007986 */ /* 0x010fe8000c101b06 */
[----:B-1----:R-:W-:Y:S04]  /*0da0*/  STG.E desc[UR6][R8.64], R23 ;  /* 0x0000001708007986 */ /* 0x002fe8000c101906 */
[----:B--2---:R-:W-:Y:S04]  /*0db0*/  STG.E desc[UR6][R8.64+0x300], R25 ;  /* 0x0003001908007986 */ /* 0x004fe8000c101906 */
[----:B-----5:R-:W-:Y:S01]  /*0dc0*/  STG.E.64 desc[UR6][R8.64+0x310], R6 ;  /* 0x0003100608007986 */ /* 0x020fe2000c101b06 */
[----:B------:R-:W-:Y:S05]  /*0dd0*/  EXIT ;  /* 0x000000000000794d */ /* 0x000fea0003800000 */
.L_x_43:
        /* <DEDUP_REMOVED lines=14> */
[----:B------:R-:W3:Y:S01]  /*0ec0*/  LDS.64 R18, [R25] ;  /* 0x0000000019127984 */ /* 0x000ee20000000a00 */
[----:B0-----:R-:W-:-:S03]  /*0ed0*/  LOP3.LUT R9, R0, 0x1f, RZ, 0xc0, !PT ;  /* 0x0000001f00097812 */ /* 0x001fc600078ec0ff */
[----:B------:R-:W0:Y:S02]  /*0ee0*/  LDS.64 R16, [R25+0x8] ;  /* 0x0000080019107984 */ /* 0x000e240000000a00 */
[----:B------:R-:W-:Y:S02]  /*0ef0*/  IMAD.IADD R9, R10, 0x1, R9 ;  /* 0x000000010a097824 */ /* 0x000fe400078e0209 */
[----:B------:R-:W4:Y:S03]  /*0f00*/  LDS.64 R12, [R25+0x10] ;  /* 0x00001000190c7984 */ /* 0x000f260000000a00 */
[----:B------:R-:W-:Y:S01]  /*0f10*/  IADD3 R9, P0, PT, R20, R9, RZ ;  /* 0x0000000914097210 */ /* 0x000fe20007f1e0ff */
[----:B------:R-:W5:Y:S04]  /*0f20*/  LDS.64 R6, [R25+0x300] ;  /* 0x0003000019067984 */ /* 0x000f680000000a00 */
[----:B------:R-:W5:Y:S01]  /*0f30*/  LDS.64 R4, [R25+0x308] ;  /* 0x0003080019047984 */ /* 0x000f620000000a00 */
[----:B------:R-:W-:-:S02]  /*0f40*/  IMAD.X R0, RZ, RZ, RZ, P0 ;  /* 0x000000ffff007224 */ /* 0x000fc400000e06ff */
[----:B-1----:R-:W-:Y:S01]  /*0f50*/  IMAD.WIDE.U32 R8, R9, 0x18, R22 ;  /* 0x0000001809087825 */ /* 0x002fe200078e0016 */
[----:B------:R-:W1:Y:S03]  /*0f60*/  LDS.64 R2, [R25+0x310] ;  /* 0x0003100019027984 */ /* 0x000e660000000a00 */
[----:B--2---:R-:W-:-:S04]  /*0f70*/  IMAD R11, R0, 0x18, RZ ;  /* 0x00000018000b7824 */ /* 0x004fc800078e02ff */
[----:B------:R-:W-:-:S05]  /*0f80*/  IMAD.IADD R9, R9, 0x1, R11 ;  /* 0x0000000109097824 */ /* 0x000fca00078e020b */
[----:B---3--:R-:W-:Y:S04]  /*0f90*/  STG.E.64 desc[UR6][R8.64], R18 ;  /* 0x0000001208007986 */ /* 0x008fe8000c101b06 */
[----:B0-----:R-:W-:Y:S04]  /*0fa0*/  STG.E.64 desc[UR6][R8.64+0x8], R16 ;  /* 0x0000081008007986 */ /* 0x001fe8000c101b06 */
[----:B----4-:R-:W-:Y:S04]  /*0fb0*/  STG.E.64 desc[UR6][R8.64+0x10], R12 ;  /* 0x0000100c08007986 */ /* 0x010fe8000c101b06 */
[----:B-----5:R-:W-:Y:S04]  /*0fc0*/  STG.E.64 desc[UR6][R8.64+0x300], R6 ;  /* 0x0003000608007986 */ /* 0x020fe8000c101b06 */
[----:B------:R-:W-:Y:S04]  /*0fd0*/  STG.E.64 desc[UR6][R8.64+0x308], R4 ;  /* 0x0003080408007986 */ /* 0x000fe8000c101b06 */
[----:B-1----:R-:W-:Y:S01]  /*0fe0*/  STG.E.64 desc[UR6][R8.64+0x310], R2 ;  /* 0x0003100208007986 */ /* 0x002fe2000c101b06 */
[----:B------:R-:W-:Y:S05]  /*0ff0*/  EXIT ;  /* 0x000000000000794d */ /* 0x000fea0003800000 */
.L_x_37:
[----:B------:R-:W0:Y:S01]  /*1000*/  LDC.64 R4, c[0x0][0x3b8] ;  /* 0x0000ee00ff047b82 */ /* 0x000e220000000a00 */
[----:B------:R-:W-:Y:S01]  /*1010*/  IMAD.MOV R8, RZ, RZ, -R7 ;  /* 0x000000ffff087224 */ /* 0x000fe200078e0a07 */
[----:B------:R-:W1:Y:S06]  /*1020*/  LDCU.U8 UR4, c[0x0][0x380] ;  /* 0x00007000ff0477ac */ /* 0x000e6c0008000000 */
[----:B------:R-:W2:Y:S01]  /*1030*/  LDC R16, c[0x0][0x398] ;  /* 0x0000e600ff107b82 */ /* 0x000ea20000000800 */
[----:B0-----:R-:W-:-:S05]  /*1040*/  IMAD.WIDE.U32 R4, R9, 0x4, R4 ;  /* 0x0000000409047825 */ /* 0x001fca00078e0004 */
[----:B------:R-:W3:Y:S04]  /*1050*/  LDG.E R6, desc[UR6][R4.64+0x4] ;  /* 0x0000040604067981 */ /* 0x000ee8000c1e1900 */
[----:B------:R0:W4:Y:S01]  /*1060*/  LDG.E R3, desc[UR6][R4.64] ;  /* 0x0000000604037981 */ /* 0x000122000c1e1900 */
[CC--:B------:R-:W-:Y:S01]  /*1070*/  LOP3.LUT R12, R9.reuse, R8.reuse, RZ, 0xc0, !PT ;  /* 0x00000008090c7212 */ /* 0x0c0fe200078ec0ff */
[----:B-1----:R-:W-:Y:S01]  /*1080*/  UPRMT UR4, UR4, 0x8880, URZ ;  /* 0x0000888004047896 */ /* 0x002fe200080000ff */
[C---:B------:R-:W-:Y:S01]  /*1090*/  LOP3.LUT R8, R9.reuse, R8, RZ, 0xfc, !PT ;  /* 0x0000000809087212 */ /* 0x040fe200078efcff */
[----:B------:R-:W-:Y:S01]  /*10a0*/  BSSY.RECONVERGENT B0, `(.L_x_44) ;  /* 0x0000065000007945 */ /* 0x000fe20003800200 */
[----:B------:R-:W-:Y:S01]  /*10b0*/  LOP3.LUT R17, R2, 0xfffffe00, RZ, 0xc0, !PT ;  /* 0xfffffe0002117812 */ /* 0x000fe200078ec0ff */
[----:B------:R-:W-:Y:S01]  /*10c0*/  IMAD.IADD R7, R9, 0x1, -R12 ;  /* 0x0000000109077824 */ /* 0x000fe200078e0a0c */
[----:B------:R-:W-:Y:S01]  /*10d0*/  ISETP.NE.AND P1, PT, R8, -0x1, PT ;  /* 0xffffffff0800780c */ /* 0x000fe20003f25270 */
[----:B------:R-:W-:Y:S01]  /*10e0*/  IMAD.SHL.U32 R15, R12, 0x200, RZ ;  /* 0x000002000c0f7824 */ /* 0x000fe200078e00ff */
[----:B------:R-:W-:Y:S01]  /*10f0*/  UISETP.NE.AND UP0, UPT, UR4, URZ, UPT ;  /* 0x000000ff0400728c */ /* 0x000fe2000bf05270 */
[----:B------:R-:W-:Y:S01]  /*1100*/  IMAD.SHL.U32 R14, R7, 0x200, RZ ;  /* 0x00000200070e7824 */ /* 0x000fe200078e00ff */
[----:B------:R-:W-:Y:S01]  /*1110*/  ACQBULK ;  /* 0x000000000000782e */ /* 0x000fe20000000000 */
[----:B--2---:R-:W-:-:S02]  /*1120*/  IMAD.IADD R16, R16, 0x1, -R15 ;  /* 0x0000000110107824 */ /* 0x004fc400078e0a0f */
[C---:B0-----:R-:W-:Y:S01]  /*1130*/  VIADD R5, R14.reuse, 0x1ff ;  /* 0x000001ff0e057836 */ /* 0x041fe20000000000 */
[----:B------:R-:W-:Y:S02]  /*1140*/  ISETP.NE.AND P0, PT, R14, -0x200, PT ;  /* 0xfffffe000e00780c */ /* 0x000fe40003f05270 */
[----:B------:R-:W-:-:S11]  /*1150*/  VIMNMX.U32 R4, PT, PT, R17, R16, !PT ;  /* 0x0000001011047248 */ /* 0x000fd60007fe0000 */
[----:B------:R-:W-:Y:S02]  /*1160*/  @P0 VIADD R5, R14, 0x200 ;  /* 0x000002000e050836 */ /* 0x000fe40000000000 */
[----:B---3--:R-:W-:-:S04]  /*1170*/  IMAD.IADD R6, R6, 0x1, -R15 ;  /* 0x0000000106067824 */ /* 0x008fc800078e0a0f */
[----:B------:R-:W-:Y:S01]  /*1180*/  IMAD.IADD R2, R5, 0x1, -R6 ;  /* 0x0000000105027824 */ /* 0x000fe200078e0a06 */
[----:B------:R-:W-:Y:S01]  /*1190*/  @!P1 VIMNMX.U32 R6, PT, PT, R17, R16, PT ;  /* 0x0000001011069248 */ /* 0x000fe20003fe0000 */
[----:B----4-:R-:W-:Y:S02]  /*11a0*/  IMAD.IADD R5, R3, 0x1, -R15 ;  /* 0x0000000103057824 */ /* 0x010fe400078e0a0f */
[----:B------:R-:W-:Y:S01]  /*11b0*/  IMAD.IADD R3, R4, 0x1, -R17 ;  /* 0x0000000104037824 */ /* 0x000fe200078e0a11 */
[----:B------:R-:W-:Y:S01]  /*11c0*/  SEL R2, R17, R2, !P1 ;  /* 0x0000000211027207 */ /* 0x000fe20004800000 */
[----:B------:R-:W-:-:S03]  /*11d0*/  IMAD.IADD R13, R6, 0x1, -R5 ;  /* 0x00000001060d7824 */ /* 0x000fc600078e0a05 */
[----:B------:R-:W-:Y:S02]  /*11e0*/  VIADDMNMX.U32 R4, R14, -R5, R3, PT ;  /* 0x800000050e047246 */ /* 0x000fe40003800003 */
[----:B------:R-:W-:-:S05]  /*11f0*/  VIMNMX.U32 R3, PT, PT, R3, R2, PT ;  /* 0x0000000203037248 */ /* 0x000fca0003fe0000 */
[----:B------:R-:W-:Y:S01]  /*1200*/  IMAD.IADD R18, R3, 0x1, -R4 ;  /* 0x0000000103127824 */ /* 0x000fe200078e0a04 */
[----:B------:R-:W-:Y:S06]  /*1210*/  BRA.U !UP0, `(.L_x_45) ;  /* 0x0000000108947547 */ /* 0x000fec000b800000 */
[----:B------:R-:W0:Y:S01]  /*1220*/  LDC.64 R2, c[0x0][0x388] ;  /* 0x0000e200ff027b82 */ /* 0x000e220000000a00 */
[----:B------:R-:W-:Y:S01]  /*1230*/  IADD3 R17, P0, P1, R4, R15, R17 ;  /* 0x0000000f04117210 */ /* 0x000fe2000791e011 */
[----:B------:R-:W-:Y:S01]  /*1240*/  IMAD.IADD R11, R13, 0x1, R18 ;  /* 0x000000010d0b7824 */ /* 0x000fe200078e0212 */
[C---:B------:R-:W-:Y:S01]  /*1250*/  IADD3 R15, P2, P3, R0.reuse, R5, R15 ;  /* 0x00000005000f7210 */ /* 0x040fe20007b5e00f */
[C---:B------:R-:W-:Y:S01]  /*1260*/  IMAD.IADD R4, R0.reuse, 0x1, -R13 ;  /* 0x0000000100047824 */ /* 0x040fe200078e0a0d */
[----:B------:R-:W-:Y:S01]  /*1270*/  IADD3.X R7, PT, PT, RZ, RZ, RZ, P0, P1 ;  /* 0x000000ffff077210 */ /* 0x000fe200007e24ff */
[C---:B------:R-:W-:Y:S01]  /*1280*/  VIADD R6, R0.reuse, 0x100 ;  /* 0x0000010000067836 */ /* 0x040fe20000000000 */
[----:B------:R-:W-:Y:S01]  /*1290*/  ISETP.GE.AND P0, PT, R0, R11, PT ;  /* 0x0000000b0000720c */ /* 0x000fe20003f06270 */
[----:B------:R-:W-:Y:S01]  /*12a0*/  BSSY.RECONVERGENT B1, `(.L_x_46) ;  /* 0x0000013000017945 */ /* 0x000fe20003800200 */
[----:B------:R-:W-:Y:S02]  /*12b0*/  IADD3 R17, P4, PT, R4, R17, RZ ;  /* 0x0000001104117210 */ /* 0x000fe40007f9e0ff */
[----:B------:R-:W-:-:S02]  /*12c0*/  IADD3.X R5, PT, PT, RZ, RZ, RZ, P2, P3 ;  /* 0x000000ffff057210 */ /* 0x000fc400017e64ff */
[----:B------:R-:W-:Y:S02]  /*12d0*/  LEA.HI.X.SX32 R4, R4, R7, 0x1, P4 ;  /* 0x0000000704047211 */ /* 0x000fe400020f0eff */
[----:B------:R-:W-:Y:S01]  /*12e0*/  ISETP.GE.AND P1, PT, R6, R11, PT ;  /* 0x0000000b0600720c */ /* 0x000fe20003f26270 */
[----:B------:R-:W-:Y:S02]  /*12f0*/  IMAD R5, R5, 0x18, RZ ;  /* 0x0000001805057824 */ /* 0x000fe400078e02ff */
        /* <DEDUP_REMOVED lines=13> */
.L_x_47:
[----:B------:R-:W-:Y:S05]  /*13d0*/  BSYNC.RECONVERGENT B1 ;  /* 0x0000000000017941 */ /* 0x000fea0003800200 */
.L_x_46:
        /* <DEDUP_REMOVED lines=9> */
.L_x_45:
[----:B------:R-:W-:Y:S01]  /*1470*/  IMAD.IADD R11, R13, 0x1, R18 ;  /* 0x000000010d0b7824 */ /* 0x000fe200078e0212 */
[----:B------:R-:W-:Y:S01]  /*1480*/  IADD3 R26, P4, PT, R15, R5, RZ ;  /* 0x000000050f1a7210 */ /* 0x000fe20007f9e0ff */
[----:B------:R-:W-:Y:S01]  /*1490*/  VIADD R14, R0, 0x100 ;  /* 0x00000100000e7836 */ /* 0x000fe20000000000 */
[----:B------:R-:W-:Y:S02]  /*14a0*/  IADD3 R17, P2, P3, R4, R15, R17 ;  /* 0x0000000f04117210 */ /* 0x000fe40007b5e011 */
[-C--:B------:R-:W-:Y:S01]  /*14b0*/  ISETP.GE.AND P1, PT, R0, R11.reuse, PT ;  /* 0x0000000b0000720c */ /* 0x080fe20003f26270 */
[----:B------:R-:W-:Y:S01]  /*14c0*/  IMAD.X R12, RZ, RZ, RZ, P4 ;  /* 0x000000ffff0c7224 */ /* 0x000fe200020e06ff */
[----:B------:R-:W-:Y:S02]  /*14d0*/  ISETP.GE.AND P0, PT, R14, R11, PT ;  /* 0x0000000b0e00720c */ /* 0x000fe40003f06270 */
[----:B------:R-:W-:-:S09]  /*14e0*/  IADD3.X R15, PT, PT, RZ, RZ, RZ, P2, P3 ;  /* 0x000000ffff0f7210 */ /* 0x000fd200017e64ff */
[CC--:B------:R-:W-:Y:S01]  /*14f0*/  @!P1 ISETP.GE.AND P2, PT, R0.reuse, R13.reuse, PT ;  /* 0x0000000d0000920c */ /* 0x0c0fe20003f46270 */
[--C-:B------:R-:W-:Y:S01]  /*1500*/  @!P1 IMAD.IADD R27, R0, 0x1, -R13.reuse ;  /* 0x00000001001b9824 */ /* 0x100fe200078e0a0d */
[C---:B------:R-:W-:Y:S01]  /*1510*/  @!P0 ISETP.GE.AND P3, PT, R14.reuse, R13, PT ;  /* 0x0000000d0e00820c */ /* 0x040fe20003f66270 */
[----:B------:R-:W-:Y:S01]  /*1520*/  @!P0 IMAD.IADD R23, R14, 0x1, -R13 ;  /* 0x000000010e178824 */ /* 0x000fe200078e0a0d */
[----:B------:R-:W-:Y:S02]  /*1530*/  @!P1 SEL R22, R12, R15, !P2 ;  /* 0x0000000f0c169207 */ /* 0x000fe40005000000 */
[----:B------:R-:W-:Y:S02]  /*1540*/  @!P1 SEL R24, R26, R17, !P2 ;  /* 0x000000111a189207 */ /* 0x000fe40005000000 */
[----:B------:R-:W-:Y:S02]  /*1550*/  @!P0 SEL R12, R12, R15, !P3 ;  /* 0x0000000f0c0c8207 */ /* 0x000fe40005800000 */
[----:B------:R-:W-:-:S02]  /*1560*/  @!P0 SEL R21, R14, R23, !P3 ;  /* 0x000000170e158207 */ /* 0x000fc40005800000 */
[----:B------:R-:W-:Y:S01]  /*1570*/  @!P0 SEL R26, R26, R17, !P3 ;  /* 0x000000111a1a8207 */ /* 0x000fe20005800000 */
[----:B------:R-:W0:Y:S01]  /*1580*/  @!P0 LDC.64 R14, c[0x0][0x3a0] ;  /* 0x0000e800ff0e8b82 */ /* 0x000e220000000a00 */
[----:B------:R-:W-:Y:S02]  /*1590*/  @!P1 SEL R25, R0, R27, !P2 ;  /* 0x0000001b00199207 */ /* 0x000fe40005000000 */
[----:B------:R-:W-:Y:S02]  /*15a0*/  @!P1 SHF.R.S32.HI R27, RZ, 0x1f, R27 ;  /* 0x0000001fff1b9819 */ /* 0x000fe4000001141b */
[----:B------:R-:W-:Y:S02]  /*15b0*/  @!P0 SHF.R.S32.HI R23, RZ, 0x1f, R23 ;  /* 0x0000001fff178819 */ /* 0x000fe40000011417 */
[----:B------:R-:W-:Y:S01]  /*15c0*/  @!P0 IADD3 R21, P5, PT, R21, R26, RZ ;  /* 0x0000001a15158210 */ /* 0x000fe20007fbe0ff */
[----:B------:R-:W1:Y:S01]  /*15d0*/  @!P1 LDC.64 R16, c[0x0][0x3a0] ;  /* 0x0000e800ff109b82 */ /* 0x000e620000000a00 */
[----:B------:R-:W-:-:S02]  /*15e0*/  @!P1 IADD3 R25, P4, PT, R25, R24, RZ ;  /* 0x0000001819199210 */ /* 0x000fc40007f9e0ff */
[----:B------:R-:W-:Y:S02]  /*15f0*/  @!P1 SEL R27, R27, RZ, P2 ;  /* 0x000000ff1b1b9207 */ /* 0x000fe40001000000 */
[----:B------:R-:W-:-:S03]  /*1600*/  @!P0 SEL R23, R23, RZ, P3 ;  /* 0x000000ff17178207 */ /* 0x000fc60001800000 */
[----:B------:R-:W-:Y:S02]  /*1610*/  @!P1 IMAD.X R22, R27, 0x1, R22, P4 ;  /* 0x000000011b169824 */ /* 0x000fe400020e0616 */
[----:B------:R-:W-:-:S04]  /*1620*/  @!P0 IMAD.X R12, R23, 0x1, R12, P5 ;  /* 0x00000001170c8824 */ /* 0x000fc800028e060c */
[----:B------:R-:W-:Y:S02]  /*1630*/  @!P0 IMAD R23, R12, 0x18, RZ ;  /* 0x000000180c178824 */ /* 0x000fe400078e02ff */
[----:B0-----:R-:W-:-:S04]  /*1640*/  @!P0 IMAD.WIDE.U32 R14, R21, 0x18, R14 ;  /* 0x00000018150e8825 */ /* 0x001fc800078e000e */
[----:B------:R-:W-:Y:S02]  /*1650*/  @!P1 IMAD R21, R22, 0x18, RZ ;  /* 0x0000001816159824 */ /* 0x000fe400078e02ff */
[----:B------:R-:W-:Y:S02]  /*1660*/  @!P0 IMAD.IADD R15, R15, 0x1, R23 ;  /* 0x000000010f0f8824 */ /* 0x000fe400078e0217 */
[----:B-1----:R-:W-:-:S03]  /*1670*/  @!P1 IMAD.WIDE.U32 R16, R25, 0x18, R16 ;  /* 0x0000001819109825 */ /* 0x002fc600078e0010 */
[----:B------:R0:W5:Y:S01]  /*1680*/  @!P0 LDG.E R20, desc[UR6][R14.64] ;  /* 0x000000060e148981 */ /* 0x000162000c1e1900 */
[----:B------:R-:W-:-:S03]  /*1690*/  @!P1 IMAD.IADD R17, R17, 0x1, R21 ;  /* 0x0000000111119824 */ /* 0x000fc600078e0215 */
[----:B------:R0:W5:Y:S04]  /*16a0*/  @!P0 LDG.E.64 R6, desc[UR6][R14.64+0x8] ;  /* 0x000008060e068981 */ /* 0x000168000c1e1b00 */
[----:B------:R0:W5:Y:S04]  /*16b0*/  @!P1 LDG.E R19, desc[UR6][R16.64] ;  /* 0x0000000610139981 */ /* 0x000168000c1e1900 */
[----:B------:R0:W5:Y:S04]  /*16c0*/  @!P1 LDG.E.64 R4, desc[UR6][R16.64+0x8] ;  /* 0x0000080610049981 */ /* 0x000168000c1e1b00 */
[----:B------:R0:W5:Y:S04]  /*16d0*/  @!P1 LDG.E.64 R2, desc[UR6][R16.64+0x10] ;  /* 0x0000100610029981 */ /* 0x000168000c1e1b00 */
[----:B------:R0:W5:Y:S02]  /*16e0*/  @!P0 LDG.E.64 R8, desc[UR6][R14.64+0x10] ;  /* 0x000010060e088981 */ /* 0x000164000c1e1b00 */
.L_x_48:
[----:B------:R-:W-:Y:S05]  /*16f0*/  BSYNC.RECONVERGENT B0 ;  /* 0x0000000000007941 */ /* 0x000fea0003800200 */
.L_x_44:
[----:B01----:R-:W0:Y:S01]  /*1700*/  S2R R15, SR_CgaCtaId ;  /* 0x00000000000f7919 */ /* 0x003e220000008800 */
[----:B------:R-:W-:-:S04]  /*1710*/  MOV R12, 0x400 ;  /* 0x00000400000c7802 */ /* 0x000fc80000000f00 */
[----:B0-----:R-:W-:-:S05]  /*1720*/  LEA R12, R15, R12, 0x18 ;  /* 0x0000000c0f0c7211 */ /* 0x001fca00078ec0ff */
[----:B------:R-:W-:-:S05]  /*1730*/  IMAD R15, R0, 0x18, R12 ;  /* 0x00000018000f7824 */ /* 0x000fca00078e020c */
[----:B-----5:R0:W-:Y:S04]  /*1740*/  STS.64 [R15+0x8], R4 ;  /* 0x000008040f007388 */ /* 0x0201e80000000a00 */
        /* <DEDUP_REMOVED lines=17> */
.L_x_51:
        /* <DEDUP_REMOVED lines=14> */
.L_x_50:
[----:B------:R-:W-:Y:S05]  /*1940*/  BSYNC.RECONVERGENT B0 ;  /* 0x0000000000007941 */ /* 0x000fea0003800200 */
.L_x_49:
        /* <DEDUP_REMOVED lines=45> */
[----:B------:R-:W-:Y:S02]  /*1c20*/  IMAD.IADD R13, R13, 0x1, R0 ;  /* 0x000000010d0d7824 */ /* 0x000fe400078e0200 */
[C---:B------:R-:W-:Y:S02]  /*1c30*/  IMAD R25, R7.reuse, 0x18, R12 ;  /* 0x0000001807197824 */ /* 0x040fe400078e020c */
[----:B------:R-:W-:-:S03]  /*1c40*/  IMAD.IADD R7, R7, 0x1, -R6 ;  /* 0x0000000107077824 */ /* 0x000fc600078e0a06 */
[----:B------:R-:W-:Y:S01]  /*1c50*/  STS.64 [R25+0x8], R2 ;  /* 0x0000080219007388 */ /* 0x000fe20000000a00 */
[----:B------:R-:W-:-:S03]  /*1c60*/  IMAD R20, R7, 0x18, R12 ;  /* 0x0000001807147824 */ /* 0x000fc600078e020c */
[----:B------:R-:W-:Y:S04]  /*1c70*/  STS.64 [R25+0x10], R4 ;  /* 0x0000100419007388 */ /* 0x000fe80000000a00 */
[----:B------:R-:W-:Y:S04]  /*1c80*/  STS.64 [R25+0x20], R16 ;  /* 0x0000201019007388 */ /* 0x000fe80000000a00 */
[----:B------:R-:W-:Y:S04]  /*1c90*/  STS.64 [R25+0x28], R18 ;  /* 0x0000281219007388 */ /* 0x000fe80000000a00 */
[----:B------:R-:W-:Y:S04]  /*1ca0*/  STS [R25], R15 ;  /* 0x0000000f19007388 */ /* 0x000fe80000000800 */
[----:B------:R0:W-:Y:S01]  /*1cb0*/  STS [R25+0x18], R14 ;  /* 0x0000180e19007388 */ /* 0x0001e20000000800 */
        /* <DEDUP_REMOVED lines=8> */
[----:B------:R1:W-:Y:S01]  /*1d40*/  @!P0 STS [R12+0x3000], R11 ;  /* 0x0030000b0c008388 */ /* 0x0003e20000000800 */
[----:B------:R-:W-:Y:S01]  /*1d50*/  BAR.SYNC.DEFER_BLOCKING 0x0 ;  /* 0x0000000000007b1d */ /* 0x000fe20000010000 */
[----:B------:R-:W-:-:S05]  /*1d60*/  IADD3 R17, P0, PT, R10, R13, RZ ;  /* 0x0000000d0a117210 */ /* 0x000fca0007f1e0ff */
[----:B------:R-:W-:Y:S02]  /*1d70*/  IMAD.X R0, RZ, RZ, RZ, P0 ;  /* 0x000000ffff007224 */ /* 0x000fe400000e06ff */
[----:B0-----:R-:W-:-:S04]  /*1d80*/  IMAD.WIDE.U32 R14, R17, 0x18, R14 ;  /* 0x00000018110e7825 */ /* 0x001fc800078e000e */
[----:B------:R-:W-:Y:S02]  /*1d90*/  IMAD R17, R0, 0x18, RZ ;  /* 0x0000001800117824 */ /* 0x000fe400078e02ff */
[----:B------:R-:W-:Y:S02]  /*1da0*/  IMAD.MOV.U32 R10, RZ, RZ, R14 ;  /* 0x000000ffff0a7224 */ /* 0x000fe400078e000e */
        /* <DEDUP_REMOVED lines=13> */
.L_x_52:
[----:B------:R-:W0:Y:S01]  /*1e80*/  S2R R6, SR_LANEID ;  /* 0x0000000000067919 */ /* 0x000e220000000000 */
[----:B------:R-:W-:Y:S02]  /*1e90*/  LOP3.LUT R13, R13, 0x7c0, RZ, 0xc0, !PT ;  /* 0x000007c00d0d7812 */ /* 0x000fe400078ec0ff */
[C---:B------:R-:W-:Y:S02]  /*1ea0*/  ISETP.NE.AND P0, PT, R0.reuse, RZ, PT ;  /* 0x000000ff0000720c */ /* 0x040fe40003f05270 */
[----:B------:R-:W-:-:S05]  /*1eb0*/  LOP3.LUT R0, R0, 0x1f, RZ, 0xc0, !PT ;  /* 0x0000001f00007812 */ /* 0x000fca00078ec0ff */
[----:B------:R-:W-:Y:S02]  /*1ec0*/  IMAD.IADD R10, R10, 0x1, R0 ;  /* 0x000000010a0a7824 */ /* 0x000fe400078e0200 */
[----:B0-----:R-:W-:-:S04]  /*1ed0*/  IMAD R7, R6, 0x2, R13 ;  /* 0x0000000206077824 */ /* 0x001fc800078e020d */
        /* <DEDUP_REMOVED lines=19> */
[C---:B------:R-:W-:Y:S01]  /*2010*/  IADD3 R17, P0, PT, R13.reuse, R10, RZ ;  /* 0x0000000a0d117210 */ /* 0x040fe20007f1e0ff */
[----:B------:R-:W-:-:S04]  /*2020*/  IMAD.IADD R13, R13, 0x1, R0 ;  /* 0x000000010d0d7824 */ /* 0x000fc800078e0200 */
[----:B------:R-:W-:Y:S02]  /*2030*/  IMAD.X R0, RZ, RZ, RZ, P0 ;  /* 0x000000ffff007224 */ /* 0x000fe400000e06ff */
        /* <DEDUP_REMOVED lines=15> */
.L_x_53:
        /* <DEDUP_REMOVED lines=13> */
.L_x_300:


//--------------------- .text._ZN3cub18CUB_300001_SM_10006detail10merge_sort30DeviceMergeSortPartitionKernelIN6thrust24THRUST_300001_SM_1000_NS6detail15normal_iteratorINS5_10device_ptrI5POINTEEEEj13POINTCmpMilesS9_EEvbT_PT2_T0_SG_PSG_T1_SG_i --------------------------
	.section	.text._ZN3cub18CUB_300001_SM_10006detail10merge_sort30DeviceMergeSortPartitionKernelIN6thrust24THRUST_300001_SM_1000_NS6detail15normal_iteratorINS5_10device_ptrI5POINTEEEEj13POINTCmpMilesS9_EEvbT_PT2_T0_SG_PSG_T1_SG_i,"ax",@progbits
	.align	128
        .global         _ZN3cub18CUB_300001_SM_10006detail10merge_sort30DeviceMergeSortPartitionKernelIN6thrust24THRUST_300001_SM_1000_NS6detail15normal_iteratorINS5_10device_ptrI5POINTEEEEj13POINTCmpMilesS9_EEvbT_PT2_T0_SG_PSG_T1_SG_i
        .type           _ZN3cub18CUB_300001_SM_10006detail10merge_sort30DeviceMergeSortPartitionKernelIN6thrust24THRUST_300001_SM_1000_NS6detail15normal_iteratorINS5_10device_ptrI5POINTEEEEj13POINTCmpMilesS9_EEvbT_PT2_T0_SG_PSG_T1_SG_i,@function
        .size           _ZN3cub18CUB_300001_SM_10006detail10merge_sort30DeviceMergeSortPartitionKernelIN6thrust24THRUST_300001_SM_1000_NS6detail15normal_iteratorINS5_10device_ptrI5POINTEEEEj13POINTCmpMilesS9_EEvbT_PT2_T0_SG_PSG_T1_SG_i,(.L_x_301 - _ZN3cub18CUB_300001_SM_10006detail10merge_sort30DeviceMergeSortPartitionKernelIN6thrust24THRUST_300001_SM_1000_NS6detail15normal_iteratorINS5_10device_ptrI5POINTEEEEj13POINTCmpMilesS9_EEvbT_PT2_T0_SG_PSG_T1_SG_i)
        .other          _ZN3cub18CUB_300001_SM_10006detail10merge_sort30DeviceMergeSortPartitionKernelIN6thrust24THRUST_300001_SM_1000_NS6detail15normal_iteratorINS5_10device_ptrI5POINTEEEEj13POINTCmpMilesS9_EEvbT_PT2_T0_SG_PSG_T1_SG_i,@"STO_CUDA_ENTRY STV_DEFAULT"
_ZN3cub18CUB_300001_SM_10006detail10merge_sort30DeviceMergeSortPartitionKernelIN6thrust24THRUST_300001_SM_1000_NS6detail15normal_iteratorINS5_10device_ptrI5POINTEEEEj13POINTCmpMilesS9_EEvbT_PT2_T0_SG_PSG_T1_SG_i:
.text._ZN3cub18CUB_300001_SM_10006detail10merge_sort30DeviceMergeSortPartitionKernelIN6thrust24THRUST_300001_SM_1000_NS6detail15normal_iteratorINS5_10device_ptrI5POINTEEEEj13POINTCmpMilesS9_EEvbT_PT2_T0_SG_PSG_T1_SG_i:
[----:B------:R-:W-:Y:S01]  /*0000*/  LDC R1, c[0x0][0x37c] ;  /* 0x0000df00ff017b82 */ /* 0x000fe20000000800 */
[----:B------:R-:W0:Y:S01]  /*0010*/  S2R R0, SR_CTAID.X ;  /* 0x0000000000007919 */ /* 0x000e220000002500 */
[----:B------:R-:W0:Y:S01]  /*0020*/  LDCU UR4, c[0x0][0x360] ;  /* 0x00006c00ff0477ac */ /* 0x000e220008000800 */
[----:B------:R-:W0:Y:S01]  /*0030*/  S2R R3, SR_TID.X ;  /* 0x0000000000037919 */ /* 0x000e220000002100 */
[----:B------:R-:W1:Y:S01]  /*0040*/  LDCU UR6, c[0x0][0x39c] ;  /* 0x00007380ff0677ac */ /* 0x000e620008000800 */
[----:B0-----:R-:W-:-:S05]  /*0050*/  IMAD R0, R0, UR4, R3 ;  /* 0x0000000400007c24 */ /* 0x001fca000f8e0203 */
[----:B-1----:R-:W-:-:S13]  /*0060*/  ISETP.GE.U32.AND P0, PT, R0, UR6, PT ;  /* 0x0000000600007c0c */ /* 0x002fda000bf06070 */
[----:B------:R-:W-:Y:S05]  /*0070*/  @P0 EXIT ;  /* 0x000000000000094d */ /* 0x000fea0003800000 */
[----:B------:R-:W0:Y:S01]  /*0080*/  LDCU UR5, c[0x0][0x3ac] ;  /* 0x00007580ff0577ac */ /* 0x000e220008000800 */
[----:B------:R-:W-:Y:S01]  /*0090*/  VIADD R2, R0, 0x1 ;  /* 0x0000000100027836 */ /* 0x000fe20000000000 */
[----:B------:R-:W-:Y:S01]  /*00a0*/  ACQBULK ;  /* 0x000000000000782e */ /* 0x000fe20000000000 */
[----:B------:R-:W1:Y:S03]  /*00b0*/  LDCU UR7, c[0x0][0x3b0] ;  /* 0x00007600ff0777ac */ /* 0x000e660008000800 */
[----:B------:R-:W-:Y:S01]  /*00c0*/  ISETP.NE.AND P0, PT, R2, UR6, PT ;  /* 0x0000000602007c0c */ /* 0x000fe2000bf05270 */
[----:B------:R-:W2:Y:S01]  /*00d0*/  LDCU UR10, c[0x0][0x398] ;  /* 0x00007300ff0a77ac */ /* 0x000ea20008000800 */
[----:B------:R-:W3:Y:S01]  /*00e0*/  LDCU.64 UR8, c[0x0][0x358] ;  /* 0x00006b00ff0877ac */ /* 0x000ee20008000a00 */
[----:B0-----:R-:W-:-:S10]  /*00f0*/  UIADD3 UR4, UPT, UPT, -UR5, URZ, URZ ;  /* 0x000000ff05047290 */ /* 0x001fd4000fffe1ff */
[----:B------:R-:W0:Y:S01]  /*0100*/  @!P0 LDC.64 R4, c[0x0][0x3a0] ;  /* 0x0000e800ff048b82 */ /* 0x000e220000000a00 */
[----:B------:R-:W-:Y:S01]  /*0110*/  LOP3.LUT R2, R0, UR4, RZ, 0xc0, !PT ;  /* 0x0000000400027c12 */ /* 0x000fe2000f8ec0ff */
[----:B------:R-:W-:-:S04]  /*0120*/  USHF.R.U32.HI UR4, URZ, 0x1, UR5 ;  /* 0x00000001ff047899 */ /* 0x000fc80008011605 */
[----:B-1----:R-:W-:Y:S01]  /*0130*/  IMAD R3, R2, UR7, RZ ;  /* 0x0000000702037c24 */ /* 0x002fe2000f8e02ff */
[----:B------:R-:W-:-:S04]  /*0140*/  UIMAD UR4, UR4, UR7, URZ ;  /* 0x00000007040472a4 */ /* 0x000fc8000f8e02ff */
[----:B------:R-:W-:-:S04]  /*0150*/  LOP3.LUT R2, RZ, R3, RZ, 0x33, !PT ;  /* 0x00000003ff027212 */ /* 0x000fc800078e33ff */
[----:B------:R-:W-:-:S04]  /*0160*/  VIMNMX.U32 R2, PT, PT, R2, UR4, PT ;  /* 0x0000000402027c48 */ /* 0x000fc8000bfe0000 */
[----:B--2---:R-:W-:Y:S01]  /*0170*/  VIADDMNMX.U32 R2, R2, R3, UR10, PT ;  /* 0x0000000a02027e46 */ /* 0x004fe2000b800003 */
[----:B0-----:R-:W-:Y:S01]  /*0180*/  @!P0 IMAD.WIDE.U32 R4, R0, 0x4, R4 ;  /* 0x0000000400048825 */ /* 0x001fe200078e0004 */
[----:B------:R-:W-:Y:S02]  /*0190*/  VIMNMX.U32 R3, PT, PT, R3, UR10, PT ;  /* 0x0000000a03037c48 */ /* 0x000fe4000bfe0000 */
[----:B------:R-:W-:Y:S02]  /*01a0*/  LOP3.LUT R6, RZ, R2, RZ, 0x33, !PT ;  /* 0x00000002ff067212 */ /* 0x000fe400078e33ff */
[----:B---3--:R0:W-:Y:S02]  /*01b0*/  @!P0 STG.E desc[UR8][R4.64], R2 ;  /* 0x0000000204008986 */ /* 0x0081e4000c101908 */
[----:B------:R-:W-:-:S04]  /*01c0*/  VIMNMX.U32 R7, PT, PT, R6, UR4, PT ;  /* 0x0000000406077c48 */ /* 0x000fc8000bfe0000 */
[----:B------:R-:W-:Y:S01]  /*01d0*/  VIADDMNMX.U32 R7, R7, R2, UR10, PT ;  /* 0x0000000a07077e46 */ /* 0x000fe2000b800002 */
[----:B------:R-:W-:Y:S06]  /*01e0*/  @!P0 EXIT ;  /* 0x000000000000894d */ /* 0x000fec0003800000 */
[----:B------:R-:W1:Y:S01]  /*01f0*/  LDCU.U8 UR6, c[0x0][0x380] ;  /* 0x00007000ff0677ac */ /* 0x000e620008000000 */
[----:B------:R-:W-:Y:S01]  /*0200*/  BSSY.RECONVERGENT B0, `(.L_x_54) ;  /* 0x0000044000007945 */ /* 0x000fe20003800200 */
[----:B------:R-:W-:-:S06]  /*0210*/  UIADD3 UR4, UPT, UPT, UR5, -0x1, URZ ;  /* 0xffffffff05047890 */ /* 0x000fcc000fffe0ff */
[----:B0-----:R-:W-:-:S05]  /*0220*/  LOP3.LUT R4, R0, UR4, RZ, 0xc0, !PT ;  /* 0x0000000400047c12 */ /* 0x001fca000f8ec0ff */
[----:B------:R-:W-:Y:S01]  /*0230*/  IMAD R4, R4, UR7, RZ ;  /* 0x0000000704047c24 */ /* 0x000fe2000f8e02ff */
[----:B-1----:R-:W-:-:S04]  /*0240*/  UPRMT UR6, UR6, 0x8880, URZ ;  /* 0x0000888006067896 */ /* 0x002fc800080000ff */
[----:B------:R-:W-:-:S03]  /*0250*/  VIADDMNMX.U32 R4, R7, -R3, R4, PT ;  /* 0x8000000307047246 */ /* 0x000fc60003800004 */
[----:B------:R-:W-:Y:S02]  /*0260*/  UMOV UR4, UR6 ;  /* 0x0000000600047c82 */ /* 0x000fe40008000000 */
[----:B------:R-:W-:-:S09]  /*0270*/  UISETP.NE.AND UP0, UPT, UR4, URZ, UPT ;  /* 0x000000ff0400728c */ /* 0x000fd2000bf05270 */
[----:B------:R-:W-:Y:S05]  /*0280*/  BRA.U !UP0, `(.L_x_55) ;  /* 0x00000001087c7547 */ /* 0x000fea000b800000 */
[----:B------:R-:W-:Y:S01]  /*0290*/  IMAD.IADD R7, R7, 0x1, -R2 ;  /* 0x0000000107077824 */ /* 0x000fe200078e0a02 */
[----:B------:R-:W-:Y:S01]  /*02a0*/  VIADDMNMX.U32 R5, R2, -R3, R4, PT ;  /* 0x8000000302057246 */ /* 0x000fe20003800004 */
[----:B------:R-:W-:Y:S03]  /*02b0*/  BSSY.RECONVERGENT B1, `(.L_x_56) ;  /* 0x000001b000017945 */ /* 0x000fe60003800200 */
[----:B------:R-:W-:-:S05]  /*02c0*/  VIMNMX.U32 R6, PT, PT, R4, R7, !PT ;  /* 0x0000000704067248 */ /* 0x000fca0007fe0000 */
[----:B------:R-:W-:-:S05]  /*02d0*/  IMAD.IADD R6, R6, 0x1, -R7 ;  /* 0x0000000106067824 */ /* 0x000fca00078e0a07 */
[----:B------:R-:W-:-:S13]  /*02e0*/  ISETP.GE.U32.AND P0, PT, R6, R5, PT ;  /* 0x000000050600720c */ /* 0x000fda0003f06070 */
[----:B------:R-:W-:Y:S05]  /*02f0*/  @P0 BRA `(.L_x_57) ;  /* 0x0000000000580947 */ /* 0x000fea0003800000 */
[----:B------:R-:W0:Y:S02]  /*0300*/  LDC.64 R8, c[0x0][0x388] ;  /* 0x0000e200ff087b82 */ /* 0x000e240000000a00 */
.L_x_58:
[----:B------:R-:W-:-:S05]  /*0310*/  IMAD.IADD R7, R5, 0x1, -R6 ;  /* 0x0000000105077824 */ /* 0x000fca00078e0a06 */
[----:B------:R-:W-:-:S04]  /*0320*/  LEA.HI R14, R7, R6, RZ, 0x1f ;  /* 0x00000006070e7211 */ /* 0x000fc800078ff8ff */
[-C--:B------:R-:W-:Y:S02]  /*0330*/  LOP3.LUT R7, RZ, R14.reuse, RZ, 0x33, !PT ;  /* 0x0000000eff077212 */ /* 0x080fe400078e33ff */
[----:B------:R-:W-:-:S03]  /*0340*/  IADD3 R13, P0, PT, R3, R14, RZ ;  /* 0x0000000e030d7210 */ /* 0x000fc60007f1e0ff */
[----:B------:R-:W-:Y:S02]  /*0350*/  IMAD.IADD R7, R4, 0x1, R7 ;  /* 0x0000000104077824 */ /* 0x000fe400078e0207 */
[----:B------:R-:W-:Y:S02]  /*0360*/  IMAD.X R10, RZ, RZ, RZ, P0 ;  /* 0x000000ffff0a7224 */ /* 0x000fe400000e06ff */
[----:B0-----:R-:W-:Y:S01]  /*0370*/  IMAD.WIDE.U32 R12, R13, 0x18, R8 ;  /* 0x000000180d0c7825 */ /* 0x001fe200078e0008 */
[----:B------:R-:W-:-:S03]  /*0380*/  IADD3 R7, P1, PT, R2, R7, RZ ;  /* 0x0000000702077210 */ /* 0x000fc60007f3e0ff */
[----:B------:R-:W-:Y:S02]  /*0390*/  IMAD R17, R10, 0x18, RZ ;  /* 0x000000180a117824 */ /* 0x000fe400078e02ff */
[----:B------:R-:W-:Y:S02]  /*03a0*/  IMAD.X R15, RZ, RZ, RZ, P1 ;  /* 0x000000ffff0f7224 */ /* 0x000fe400008e06ff */
[----:B------:R-:W-:-:S04]  /*03b0*/  IMAD.WIDE.U32 R10, R7, 0x18, R8 ;  /* 0x00000018070a7825 */ /* 0x000fc800078e0008 */
[----:B------:R-:W-:Y:S02]  /*03c0*/  IMAD R15, R15, 0x18, RZ ;  /* 0x000000180f0f7824 */ /* 0x000fe400078e02ff */
[----:B------:R-:W-:Y:S02]  /*03d0*/  IMAD.IADD R13, R13, 0x1, R17 ;  /* 0x000000010d0d7824 */ /* 0x000fe400078e0211 */
[----:B------:R-:W-:-:S03]  /*03e0*/  IMAD.IADD R11, R11, 0x1, R15 ;  /* 0x000000010b0b7824 */ /* 0x000fc600078e020f */
[----:B------:R-:W2:Y:S04]  /*03f0*/  LDG.E R12, desc[UR8][R12.64] ;  /* 0x000000080c0c7981 */ /* 0x000ea8000c1e1900 */
[----:B------:R-:W2:Y:S02]  /*0400*/  LDG.E R11, desc[UR8][R10.64] ;  /* 0x000000080a0b7981 */ /* 0x000ea4000c1e1900 */
[----:B--2---:R-:W-:-:S04]  /*0410*/  ISETP.GE.AND P0, PT, R11, R12, PT ;  /* 0x0000000c0b00720c */ /* 0x004fc80003f06270 */
[----:B------:R-:W-:-:S09]  /*0420*/  SEL R5, R14, R5, !P0 ;  /* 0x000000050e057207 */ /* 0x000fd20004000000 */
[----:B------:R-:W-:-:S05]  /*0430*/  @P0 VIADD R6, R14, 0x1 ;  /* 0x000000010e060836 */ /* 0x000fca0000000000 */
[----:B------:R-:W-:-:S13]  /*0440*/  ISETP.GE.U32.AND P0, PT, R6, R5, PT ;  /* 0x000000050600720c */ /* 0x000fda0003f06070 */
[----:B------:R-:W-:Y:S05]  /*0450*/  @!P0 BRA `(.L_x_58) ;  /* 0xfffffffc00ac8947 */ /* 0x000fea000383ffff */
.L_x_57:
[----:B------:R-:W-:Y:S05]  /*0460*/  BSYNC.RECONVERGENT B1 ;  /* 0x0000000000017941 */ /* 0x000fea0003800200 */
.L_x_56:
[----:B------:R-:W-:Y:S05]  /*0470*/  BRA `(.L_x_59) ;  /* 0x0000000000707947 */ /* 0x000fea0003800000 */
.L_x_55:
[C---:B------:R-:W-:Y:S02]  /*0480*/  IADD3 R7, PT, PT, -R2.reuse, R7, RZ ;  /* 0x0000000702077210 */ /* 0x040fe40007ffe1ff */
[----:B------:R-:W-:Y:S02]  /*0490*/  VIADDMNMX.U32 R5, R2, -R3, R4, PT ;  /* 0x8000000302057246 */ /* 0x000fe40003800004 */
[----:B------:R-:W-:-:S05]  /*04a0*/  VIMNMX.U32 R6, PT, PT, R4, R7, !PT ;  /* 0x0000000704067248 */ /* 0x000fca0007fe0000 */
[----:B------:R-:W-:-:S05]  /*04b0*/  IMAD.IADD R6, R6, 0x1, -R7 ;  /* 0x0000000106067824 */ /* 0x000fca00078e0a07 */
[----:B------:R-:W-:-:S13]  /*04c0*/  ISETP.GE.U32.AND P0, PT, R6, R5, PT ;  /* 0x000000050600720c */ /* 0x000fda0003f06070 */
[----:B------:R-:W-:Y:S05]  /*04d0*/  @P0 BRA `(.L_x_59) ;  /* 0x0000000000580947 */ /* 0x000fea0003800000 */
[----:B------:R-:W0:Y:S02]  /*04e0*/  LDC.64 R8, c[0x0][0x390] ;  /* 0x0000e400ff087b82 */ /* 0x000e240000000a00 */
.L_x_60:
        /* <DEDUP_REMOVED lines=10> */
[----:B------:R-:W-:Y:S01]  /*0590*/  IMAD.WIDE.U32 R10, R7, 0x18, R8 ;  /* 0x00000018070a7825 */ /* 0x000fe200078e0008 */
[----:B------:R-:W-:-:S03]  /*05a0*/  IADD3 R13, PT, PT, R13, R17, RZ ;  /* 0x000000110d0d7210 */ /* 0x000fc60007ffe0ff */
[----:B------:R-:W-:Y:S02]  /*05b0*/  IMAD R15, R15, 0x18, RZ ;  /* 0x000000180f0f7824 */ /* 0x000fe400078e02ff */
[----:B------:R-:W2:Y:S02]  /*05c0*/  LDG.E R12, desc[UR8][R12.64] ;  /* 0x000000080c0c7981 */ /* 0x000ea4000c1e1900 */
[----:B------:R-:W-:-:S06]  /*05d0*/  IMAD.IADD R11, R11, 0x1, R15 ;  /* 0x000000010b0b7824 */ /* 0x000fcc00078e020f */
[----:B------:R-:W2:Y:S02]  /*05e0*/  LDG.E R11, desc[UR8][R10.64] ;  /* 0x000000080a0b7981 */ /* 0x000ea4000c1e1900 */
[----:B--2---:R-:W-:-:S04]  /*05f0*/  ISETP.GE.AND P0, PT, R11, R12, PT ;  /* 0x0000000c0b00720c */ /* 0x004fc80003f06270 */
[----:B------:R-:W-:-:S09]  /*0600*/  SEL R5, R14, R5, !P0 ;  /* 0x000000050e057207 */ /* 0x000fd20004000000 */
[----:B------:R-:W-:-:S05]  /*0610*/  @P0 VIADD R6, R14, 0x1 ;  /* 0x000000010e060836 */ /* 0x000fca0000000000 */
[----:B------:R-:W-:-:S13]  /*0620*/  ISETP.GE.U32.AND P0, PT, R6, R5, PT ;  /* 0x000000050600720c */ /* 0x000fda0003f06070 */
[----:B------:R-:W-:Y:S05]  /*0630*/  @!P0 BRA `(.L_x_60) ;  /* 0xfffffffc00ac8947 */ /* 0x000fea000383ffff */
.L_x_59:
[----:B------:R-:W-:Y:S05]  /*0640*/  BSYNC.RECONVERGENT B0 ;  /* 0x0000000000007941 */ /* 0x000fea0003800200 */
.L_x_54:
[----:B------:R-:W0:Y:S01]  /*0650*/  LDC.64 R4, c[0x0][0x3a0] ;  /* 0x0000e800ff047b82 */ /* 0x000e220000000a00 */
[----:B------:R-:W-:Y:S02]  /*0660*/  IMAD.IADD R3, R3, 0x1, R6 ;  /* 0x0000000103037824 */ /* 0x000fe400078e0206 */
[----:B0-----:R-:W-:-:S05]  /*0670*/  IMAD.WIDE.U32 R4, R0, 0x4, R4 ;  /* 0x0000000400047825 */ /* 0x001fca00078e0004 */
[----:B------:R-:W-:Y:S01]  /*0680*/  STG.E desc[UR8][R4.64], R3 ;  /* 0x0000000304007986 */ /* 0x000fe2000c101908 */
[----:B------:R-:W-:Y:S05]  /*0690*/  EXIT ;  /* 0x000000000000794d */ /* 0x000fea0003800000 */
.L_x_61:
        /* <DEDUP_REMOVED lines=14> */
.L_x_301:


//--------------------- .text._ZN3cub18CUB_300001_SM_10006detail10merge_sort30DeviceMergeSortBlockSortKernelINS2_10policy_hubIN6thrust24THRUST_300001_SM_1000_NS6detail15normal_iteratorINS6_10device_ptrI5POINTEEEEE9Policy600ESC_PNS0_8NullTypeESC_SG_j13POINTCmpMilesSA_SF_EEvbT0_T1_T2_T3_T4_PT6_PT7_T5_NS1_7vsmem_tE --------------------------
	.section	.text._ZN3cub18CUB_300001_SM_10006detail10merge_sort30DeviceMergeSortBlockSortKernelINS2_10policy_hubIN6thrust24THRUST_300001_SM_1000_NS6detail15normal_iteratorINS6_10device_ptrI5POINTEEEEE9Policy600ESC_PNS0_8NullTypeESC_SG_j13POINTCmpMilesSA_SF_EEvbT0_T1_T2_T3_T4_PT6_PT7_T5_NS1_7vsmem_tE,"ax",@progbits
	.align	128
        .global         _ZN3cub18CUB_300001_SM_10006detail10merge_sort30DeviceMergeSortBlockSortKernelINS2_10policy_hubIN6thrust24THRUST_300001_SM_1000_NS6detail15normal_iteratorINS6_10device_ptrI5POINTEEEEE9Policy600ESC_PNS0_8NullTypeESC_SG_j13POINTCmpMilesSA_SF_EEvbT0_T1_T2_T3_T4_PT6_PT7_T5_NS1_7vsmem_tE
        .type           _ZN3cub18CUB_300001_SM_10006detail10merge_sort30DeviceMergeSortBlockSortKernelINS2_10policy_hubIN6thrust24THRUST_300001_SM_1000_NS6detail15normal_iteratorINS6_10device_ptrI5POINTEEEEE9Policy600ESC_PNS0_8NullTypeESC_SG_j13POINTCmpMilesSA_SF_EEvbT0_T1_T2_T3_T4_PT6_PT7_T5_NS1_7vsmem_tE,@function
        .size           _ZN3cub18CUB_300001_SM_10006detail10merge_sort30DeviceMergeSortBlockSortKernelINS2_10policy_hubIN6thrust24THRUST_300001_SM_1000_NS6detail15normal_iteratorINS6_10device_ptrI5POINTEEEEE9Policy600ESC_PNS0_8NullTypeESC_SG_j13POINTCmpMilesSA_SF_EEvbT0_T1_T2_T3_T4_PT6_PT7_T5_NS1_7vsmem_tE,(.L_x_302 - _ZN3cub18CUB_300001_SM_10006detail10merge_sort30DeviceMergeSortBlockSortKernelINS2_10policy_hubIN6thrust24THRUST_300001_SM_1000_NS6detail15normal_iteratorINS6_10device_ptrI5POINTEEEEE9Policy600ESC_PNS0_8NullTypeESC_SG_j13POINTCmpMilesSA_SF_EEvbT0_T1_T2_T3_T4_PT6_PT7_T5_NS1_7vsmem_tE)
        .other          _ZN3cub18CUB_300001_SM_10006detail10merge_sort30DeviceMergeSortBlockSortKernelINS2_10policy_hubIN6thrust24THRUST_300001_SM_1000_NS6detail15normal_iteratorINS6_10device_ptrI5POINTEEEEE9Policy600ESC_PNS0_8NullTypeESC_SG_j13POINTCmpMilesSA_SF_EEvbT0_T1_T2_T3_T4_PT6_PT7_T5_NS1_7vsmem_tE,@"STO_CUDA_ENTRY STV_DEFAULT"
_ZN3cub18CUB_300001_SM_10006detail10merge_sort30DeviceMergeSortBlockSortKernelINS2_10policy_hubIN6thrust24THRUST_300001_SM_1000_NS6detail15normal_iteratorINS6_10device_ptrI5POINTEEEEE9Policy600ESC_PNS0_8NullTypeESC_SG_j13POINTCmpMilesSA_SF_EEvbT0_T1_T2_T3_T4_PT6_PT7_T5_NS1_7vsmem_tE:
.text._ZN3cub18CUB_300001_SM_10006detail10merge_sort30DeviceMergeSortBlockSortKernelINS2_10policy_hubIN6thrust24THRUST_300001_SM_1000_NS6detail15normal_iteratorINS6_10device_ptrI5POINTEEEEE9Policy600ESC_PNS0_8NullTypeESC_SG_j13POINTCmpMilesSA_SF_EEvbT0_T1_T2_T3_T4_PT6_PT7_T5_NS1_7vsmem_tE:
[----:B------:R-:W-:Y:S01]  /*0000*/  LDC R1, c[0x0][0x37c] ;  /* 0x0000df00ff017b82 */ /* 0x000fe20000000800 */
[----:B------:R-:W0:Y:S01]  /*0010*/  S2R R7, SR_CTAID.X ;  /* 0x0000000000077919 */ /* 0x000e220000002500 */
[----:B------:R-:W1:Y:S01]  /*0020*/  LDCU UR4, c[0x0][0x370] ;  /* 0x00006e00ff0477ac */ /* 0x000e620008000800 */
[----:B------:R-:W2:Y:S01]  /*0030*/  LDCU.64 UR8, c[0x0][0x358] ;  /* 0x00006b00ff0877ac */ /* 0x000ea20008000a00 */
[----:B-1----:R-:W-:-:S06]  /*0040*/  UIADD3 UR4, UPT, UPT, UR4, -0x1, URZ ;  /* 0xffffffff04047890 */ /* 0x002fcc000fffe0ff */
[C---:B0-----:R-:W-:Y:S01]  /*0050*/  ISETP.GE.U32.AND P0, PT, R7.reuse, UR4, PT ;  /* 0x0000000407007c0c */ /* 0x041fe2000bf06070 */
[----:B------:R-:W-:-:S12]  /*0060*/  IMAD.SHL.U32 R7, R7, 0x200, RZ ;  /* 0x0000020007077824 */ /* 0x000fd800078e00ff */
[----:B--2---:R-:W-:Y:S05]  /*0070*/  @P0 BRA `(.L_x_62) ;  /* 0x0000000c00480947 */ /* 0x004fea0003800000 */
[----:B------:R-:W0:Y:S01]  /*0080*/  S2R R14, SR_TID.X ;  /* 0x00000000000e7919 */ /* 0x000e220000002100 */
[----:B------:R-:W1:Y:S01]  /*0090*/  LDC.64 R2, c[0x0][0x388] ;  /* 0x0000e200ff027b82 */ /* 0x000e620000000a00 */
[----:B------:R-:W-:Y:S01]  /*00a0*/  ACQBULK ;  /* 0x000000000000782e */ /* 0x000fe20000000000 */
[----:B0-----:R-:W-:-:S05]  /*00b0*/  IMAD.SHL.U32 R0, R14, 0x2, RZ ;  /* 0x000000020e007824 */ /* 0x001fca00078e00ff */
[----:B------:R-:W-:-:S04]  /*00c0*/  LOP3.LUT R5, R0, 0x7c0, RZ, 0xc0, !PT ;  /* 0x000007c000057812 */ /* 0x000fc800078ec0ff */
[----:B------:R-:W-:-:S04]  /*00d0*/  LOP3.LUT R0, R5, 0x1f, R14, 0xf8, !PT ;  /* 0x0000001f05007812 */ /* 0x000fc800078ef80e */
[----:B------:R-:W-:-:S05]  /*00e0*/  IADD3 R15, P0, PT, R7, R0, RZ ;  /* 0x00000000070f7210 */ /* 0x000fca0007f1e0ff */
[----:B------:R-:W-:Y:S02]  /*00f0*/  IMAD.X R16, RZ, RZ, RZ, P0 ;  /* 0x000000ffff107224 */ /* 0x000fe400000e06ff */
        /* <DEDUP_REMOVED lines=37> */
[----:B------:R-:W-:Y:S01]  /*0350*/  @!P0 IMAD.MOV.U32 R8, RZ, RZ, R2 ;  /* 0x000000ffff088224 */ /* 0x000fe200078e0002 */
[----:B------:R-:W-:Y:S01]  /*0360*/  @!P0 MOV R10, R4 ;  /* 0x00000004000a8202 */ /* 0x000fe20000000f00 */
[----:B------:R-:W-:-:S02]  /*0370*/  @!P0 IMAD.MOV.U32 R9, RZ, RZ, R3 ;  /* 0x000000ffff098224 */ /* 0x000fc400078e0003 */
[----:B------:R-:W-:Y:S02]  /*0380*/  @!P0 IMAD.MOV.U32 R11, RZ, RZ, R5 ;  /* 0x000000ffff0b8224 */ /* 0x000fe400078e0005 */
[----:B------:R-:W-:Y:S02]  /*0390*/  @!P0 IMAD.MOV.U32 R17, RZ, RZ, R6 ;  /* 0x000000ffff118224 */ /* 0x000fe400078e0006 */
[----:B------:R-:W-:Y:S02]  /*03a0*/  @!P0 IMAD.MOV.U32 R2, RZ, RZ, R22 ;  /* 0x000000ffff028224 */ /* 0x000fe400078e0016 */
[----:B------:R-:W-:Y:S02]  /*03b0*/  @!P0 IMAD.MOV.U32 R3, RZ, RZ, R23 ;  /* 0x000000ffff038224 */ /* 0x000fe400078e0017 */
[----:B------:R-:W-:Y:S02]  /*03c0*/  @!P0 IMAD.MOV.U32 R5, RZ, RZ, R13 ;  /* 0x000000ffff058224 */ /* 0x000fe400078e000d */
[----:B------:R-:W-:-:S02]  /*03d0*/  @!P0 IMAD.MOV.U32 R4, RZ, RZ, R12 ;  /* 0x000000ffff048224 */ /* 0x000fc400078e000c */
[----:B------:R-:W-:Y:S02]  /*03e0*/  @!P0 IMAD.MOV.U32 R6, RZ, RZ, R27 ;  /* 0x000000ffff068224 */ /* 0x000fe400078e001b */
[----:B------:R-:W-:-:S07]  /*03f0*/  IMAD.MOV.U32 R21, RZ, RZ, 0x2 ;  /* 0x00000002ff157424 */ /* 0x000fce00078e00ff */
.L_x_66:
[----:B------:R-:W-:Y:S01]  /*0400*/  IMAD.MOV R7, RZ, RZ, -R21 ;  /* 0x000000ffff077224 */ /* 0x000fe200078e0a15 */
[----:B------:R-:W0:Y:S01]  /*0410*/  S2R R20, SR_CgaCtaId ;  /* 0x0000000000147919 */ /* 0x000e220000008800 */
[----:B------:R-:W-:Y:S01]  /*0420*/  VIADD R13, R21, 0xffffffff ;  /* 0xffffffff150d7836 */ /* 0x000fe20000000000 */
        /* <DEDUP_REMOVED lines=30> */
.L_x_65:
[----:B------:R-:W-:-:S05]  /*0610*/  IMAD.IADD R2, R25, 0x1, -R12 ;  /* 0x0000000119027824 */ /* 0x000fca00078e0a0c */
[----:B------:R-:W-:-:S04]  /*0620*/  LEA.HI R3, R2, R2, RZ, 0x1 ;  /* 0x0000000202037211 */ /* 0x000fc800078f08ff */
[----:B------:R-:W-:-:S04]  /*0630*/  LEA.HI.SX32 R2, R3, R12, 0x1f ;  /* 0x0000000c03027211 */ /* 0x000fc800078ffaff */
[----:B------:R-:W-:Y:S01]  /*0640*/  LOP3.LUT R4, RZ, R2, RZ, 0x33, !PT ;  /* 0x00000002ff047212 */ /* 0x000fe200078e33ff */
[----:B------:R-:W-:-:S03]  /*0650*/  IMAD.IADD R3, R7, 0x1, R2 ;  /* 0x0000000107037824 */ /* 0x000fc600078e0202 */
[----:B------:R-:W-:Y:S01]  /*0660*/  IADD3 R4, PT, PT, R5, R4, RZ ;  /* 0x0000000405047210 */ /* 0x000fe20007ffe0ff */
[----:B------:R-:W-:-:S04]  /*0670*/  IMAD R3, R3, 0x18, R6 ;  /* 0x0000001803037824 */ /* 0x000fc800078e0206 */
[----:B------:R-:W-:Y:S02]  /*0680*/  IMAD R4, R4, 0x18, R6 ;  /* 0x0000001804047824 */ /* 0x000fe400078e0206 */
[----:B------:R-:W-:Y:S04]  /*0690*/  LDS R3, [R3] ;  /* 0x0000000003037984 */ /* 0x000fe80000000800 */
[----:B------:R-:W0:Y:S02]  /*06a0*/  LDS R4, [R4] ;  /* 0x0000000004047984 */ /* 0x000e240000000800 */
[----:B0-----:R-:W-:-:S04]  /*06b0*/  ISETP.GE.AND P0, PT, R4, R3, PT ;  /* 0x000000030400720c */ /* 0x001fc80003f06270 */
[----:B------:R-:W-:-:S09]  /*06c0*/  SEL R25, R2, R25, !P0 ;  /* 0x0000001902197207 */ /* 0x000fd20004000000 */
[----:B------:R-:W-:-:S05]  /*06d0*/  @P0 VIADD R12, R2, 0x1 ;  /* 0x00000001020c0836 */ /* 0x000fca0000000000 */
[----:B------:R-:W-:-:S13]  /*06e0*/  ISETP.GE.AND P0, PT, R12, R25, PT ;  /* 0x000000190c00720c */ /* 0x000fda0003f06270 */
[----:B------:R-:W-:Y:S05]  /*06f0*/  @!P0 BRA `(.L_x_65) ;  /* 0xfffffffc00c48947 */ /* 0x000fea000383ffff */
.L_x_64:
[----:B------:R-:W-:Y:S05]  /*0700*/  BSYNC.RECONVERGENT B0 ;  /* 0x0000000000007941 */ /* 0x000fea0003800200 */
.L_x_63:
        /* <DEDUP_REMOVED lines=50> */
[----:B------:R-:W2:Y:S01]  /*0a30*/  S2R R7, SR_TID.X ;  /* 0x0000000000077919 */ /* 0x000ea20000002100 */
[----:B------:R-:W3:Y:S01]  /*0a40*/  S2R R16, SR_CTAID.X ;  /* 0x0000000000107919 */ /* 0x000ee20000002500 */
        /* <DEDUP_REMOVED lines=8> */
[----:B0-----:R-:W-:Y:S01]  /*0ad0*/  LOP3.LUT R9, R24, 0x1f, RZ, 0xc0, !PT ;  /* 0x0000001f18097812 */ /* 0x001fe200078ec0ff */
[----:B--2---:R-:W-:Y:S02]  /*0ae0*/  IMAD.SHL.U32 R7, R7, 0x2, RZ ;  /* 0x0000000207077824 */ /* 0x004fe400078e00ff */
[----:B------:R-:W0:Y:S02]  /*0af0*/  LDS.64 R18, [R0+0x8] ;  /* 0x0000080000127984 */ /* 0x000e240000000a00 */
[----:B---3--:R-:W-:Y:S01]  /*0b00*/  IMAD R16, R16, 0x200, R9 ;  /* 0x0000020010107824 */ /* 0x008fe200078e0209 */
[----:B------:R-:W-:Y:S01]  /*0b10*/  LOP3.LUT R7, R7, 0x7c0, RZ, 0xc0, !PT ;  /* 0x000007c007077812 */ /* 0x000fe200078ec0ff */
[----:B------:R-:W2:Y:S03]  /*0b20*/  LDS.64 R14, [R0+0x10] ;  /* 0x00001000000e7984 */ /* 0x000ea60000000a00 */
[----:B------:R-:W-:Y:S01]  /*0b30*/  IADD3 R7, P0, PT, R7, R16, RZ ;  /* 0x0000001007077210 */ /* 0x000fe20007f1e0ff */
[----:B------:R-:W3:Y:S04]  /*0b40*/  LDS.64 R12, [R0+0x300] ;  /* 0x00030000000c7984 */ /* 0x000ee80000000a00 */
[----:B------:R-:W5:Y:S01]  /*0b50*/  LDS.64 R2, [R0+0x308] ;  /* 0x0003080000027984 */ /* 0x000f620000000a00 */
[----:B------:R-:W-:-:S02]  /*0b60*/  IMAD.X R8, RZ, RZ, RZ, P0 ;  /* 0x000000ffff087224 */ /* 0x000fc400000e06ff */
[----:B-1----:R-:W-:Y:S01]  /*0b70*/  IMAD.WIDE.U32 R6, R7, 0x18, R22 ;  /* 0x0000001807067825 */ /* 0x002fe200078e0016 */
[----:B------:R-:W1:Y:S03]  /*0b80*/  LDS.64 R4, [R0+0x310] ;  /* 0x0003100000047984 */ /* 0x000e660000000a00 */
[----:B------:R-:W-:-:S04]  /*0b90*/  IMAD R9, R8, 0x18, RZ ;  /* 0x0000001808097824 */ /* 0x000fc800078e02ff */
[----:B------:R-:W-:-:S05]  /*0ba0*/  IMAD.IADD R7, R7, 0x1, R9 ;  /* 0x0000000107077824 */ /* 0x000fca00078e0209 */
[----:B----4-:R-:W-:Y:S04]  /*0bb0*/  STG.E.64 desc[UR8][R6.64], R20 ;  /* 0x0000001406007986 */ /* 0x010fe8000c101b08 */
[----:B0-----:R-:W-:Y:S04]  /*0bc0*/  STG.E.64 desc[UR8][R6.64+0x8], R18 ;  /* 0x0000081206007986 */ /* 0x001fe8000c101b08 */
[----:B--2---:R-:W-:Y:S04]  /*0bd0*/  STG.E.64 desc[UR8][R6.64+0x10], R14 ;  /* 0x0000100e06007986 */ /* 0x004fe8000c101b08 */
[----:B---3--:R-:W-:Y:S04]  /*0be0*/  STG.E.64 desc[UR8][R6.64+0x300], R12 ;  /* 0x0003000c06007986 */ /* 0x008fe8000c101b08 */
[----:B-----5:R-:W-:Y:S04]  /*0bf0*/  STG.E.64 desc[UR8][R6.64+0x308], R2 ;  /* 0x0003080206007986 */ /* 0x020fe8000c101b08 */
[----:B-1----:R-:W-:Y:S01]  /*0c00*/  STG.E.64 desc[UR8][R6.64+0x310], R4 ;  /* 0x0003100406007986 */ /* 0x002fe2000c101b08 */
[----:B------:R-:W-:Y:S05]  /*0c10*/  EXIT ;  /* 0x000000000000794d */ /* 0x000fea0003800000 */
.L_x_67:
        /* <DEDUP_REMOVED lines=12> */
[----:B------:R-:W1:Y:S01]  /*0ce0*/  LDS.64 R18, [R0+0x308] ;  /* 0x0003080000127984 */ /* 0x000e620000000a00 */
[----:B------:R-:W-:-:S03]  /*0cf0*/  IMAD.IADD R3, R11, 0x1, R3 ;  /* 0x000000010b037824 */ /* 0x000fc600078e0203 */
        /* <DEDUP_REMOVED lines=10> */
.L_x_62:
[----:B------:R-:W0:Y:S01]  /*0da0*/  LDC.64 R4, c[0x0][0x388] ;  /* 0x0000e200ff047b82 */ /* 0x000e220000000a00 */
[----:B------:R-:W-:Y:S01]  /*0db0*/  ACQBULK ;  /* 0x000000000000782e */ /* 0x000fe20000000000 */
[----:B------:R-:W1:Y:S06]  /*0dc0*/  S2R R11, SR_TID.X ;  /* 0x00000000000b7919 */ /* 0x000e6c0000002100 */
[----:B------:R-:W2:Y:S01]  /*0dd0*/  LDC R13, c[0x0][0x3a8] ;  /* 0x0000ea00ff0d7b82 */ /* 0x000ea20000000800 */
[----:B0-----:R-:W-:-:S05]  /*0de0*/  IMAD.WIDE.U32 R4, R7, 0x18, R4 ;  /* 0x0000001807047825 */ /* 0x001fca00078e0004 */
[----:B------:R-:W3:Y:S04]  /*0df0*/  LDG.E R9, desc[UR8][R4.64] ;  /* 0x0000000804097981 */ /* 0x000ee8000c1e1900 */
[----:B------:R-:W4:Y:S04]  /*0e00*/  LDG.E.64 R16, desc[UR8][R4.64+0x8] ;  /* 0x0000080804107981 */ /* 0x000f28000c1e1b00 */
[----:B------:R0:W5:Y:S01]  /*0e10*/  LDG.E.64 R14, desc[UR8][R4.64+0x10] ;  /* 0x00001008040e7981 */ /* 0x000162000c1e1b00 */
[----:B-1----:R-:W-:Y:S01]  /*0e20*/  IMAD.SHL.U32 R3, R11, 0x2, RZ ;  /* 0x000000020b037824 */ /* 0x002fe200078e00ff */
[----:B------:R-:W-:-:S04]  /*0e30*/  IADD3 R10, PT, PT, -R7, RZ, RZ ;  /* 0x000000ff070a7210 */ /* 0x000fc80007ffe1ff */
        /* <DEDUP_REMOVED lines=15> */
[----:B-----5:R-:W-:Y:S02]  /*0f30*/  IMAD.MOV.U32 R22, RZ, RZ, R14 ;  /* 0x000000ffff167224 */ /* 0x020fe400078e000e */
[----:B------:R-:W-:Y:S01]  /*0f40*/  IMAD.MOV.U32 R23, RZ, RZ, R15 ;  /* 0x000000ffff177224 */ /* 0x000fe200078e000f */
        /* <DEDUP_REMOVED lines=26> */
[----:B------:R-:W-:Y:S01]  /*10f0*/  UMOV UR4, 0x2 ;  /* 0x0000000200047882 */ /* 0x000fe20000000000 */
[----:B------:R-:W-:Y:S01]  /*1100*/  IMAD.MOV.U32 R19, RZ, RZ, R9 ;  /* 0x000000ffff137224 */ /* 0x000fe200078e0009 */
[----:B------:R-:W-:Y:S01]  /*1110*/  ISETP.GE.U32.AND P1, PT, R7, R10, PT ;  /* 0x0000000a0700720c */ /* 0x000fe20003f26070 */
[----:B--2---:R-:W-:Y:S02]  /*1120*/  IMAD.MOV.U32 R2, RZ, RZ, R4 ;  /* 0x000000ffff027224 */ /* 0x004fe400078e0004 */
[----:B------:R-:W-:Y:S01]  /*1130*/  IMAD R18, R11, 0x30, R18 ;  /* 0x000000300b127824 */ /* 0x000fe200078e0212 */
[----:B------:R-:W-:Y:S02]  /*1140*/  SEL R6, R6, R13, !P1 ;  /* 0x0000000d06067207 */ /* 0x000fe40004800000 */
[----:B------:R-:W-:-:S02]  /*1150*/  SEL R21, R21, R9, !P1 ;  /* 0x0000000915157207 */ /* 0x000fc40004800000 */
[----:B------:R-:W-:Y:S01]  /*1160*/  ISETP.GE.AND P0, PT, R6, R13, PT ;  /* 0x0000000d0600720c */ /* 0x000fe20003f06270 */
[----:B------:R-:W-:Y:S01]  /*1170*/  IMAD.MOV.U32 R17, RZ, RZ, R6 ;  /* 0x000000ffff117224 */ /* 0x000fe200078e0006 */
[----:B---3--:R-:W-:Y:S02]  /*1180*/  FSEL R7, R15, R5, !P1 ;  /* 0x000000050f077208 */ /* 0x008fe40004800000 */
[----:B------:R-:W-:Y:S01]  /*1190*/  ISETP.GE.U32.OR P0, PT, R3, R10, P0 ;  /* 0x0000000a0300720c */ /* 0x000fe20000706470 */
[----:B------:R-:W-:Y:S01]  /*11a0*/  IMAD.MOV.U32 R3, RZ, RZ, R5 ;  /* 0x000000ffff037224 */ /* 0x000fe200078e0005 */
[----:B------:R-:W-:-:S11]  /*11b0*/  SEL R12, R20, R8, !P1 ;  /* 0x00000008140c7207 */ /* 0x000fd60004800000 */
[----:B------:R-:W-:Y:S01]  /*11c0*/  @!P0 IMAD.MOV.U32 R17, RZ, RZ, R13 ;  /* 0x000000ffff118224 */ /* 0x000fe200078e000d */
[----:B------:R-:W-:Y:S01]  /*11d0*/  @!P0 MOV R16, R12 ;  /* 0x0000000c00108202 */ /* 0x000fe20000000f00 */
        /* <DEDUP_REMOVED lines=8> */
[----:B------:R-:W-:-:S07]  /*1260*/  @!P0 IMAD.MOV.U32 R7, RZ, RZ, R5 ;  /* 0x000000ffff078224 */ /* 0x000fce00078e0005 */
.L_x_71:
[----:B------:R-:W-:Y:S01]  /*1270*/  UIADD3 UR5, UPT, UPT, -UR4, URZ, URZ ;  /* 0x000000ff04057290 */ /* 0x000fe2000fffe1ff */
[----:B------:R-:W-:Y:S05]  /*1280*/  BAR.SYNC.DEFER_BLOCKING 0x0 ;  /* 0x0000000000007b1d */ /* 0x000fea0000010000 */
[----:B------:R-:W-:Y:S01]  /*1290*/  LOP3.LUT R4, R11, UR5, RZ, 0xc0, !PT ;  /* 0x000000050b047c12 */ /* 0x000fe2000f8ec0ff */
[----:B------:R-:W-:Y:S01]  /*12a0*/  UIADD3 UR5, UPT, UPT, UR4, -0x1, URZ ;  /* 0xffffffff04057890 */ /* 0x000fe2000fffe0ff */
[----:B------:R-:W-:Y:S01]  /*12b0*/  BSSY.RECONVERGENT B0, `(.L_x_68) ;  /* 0x0000030000007945 */ /* 0x000fe20003800200 */
[----:B------:R-:W0:Y:S02]  /*12c0*/  S2R R8, SR_CgaCtaId ;  /* 0x0000000000087919 */ /* 0x000e240000008800 */
[----:B------:R-:W-:-:S02]  /*12d0*/  IMAD.SHL.U32 R9, R4, 0x2, RZ ;  /* 0x0000000204097824 */ /* 0x000fc400078e00ff */
[----:B------:R-:W-:-:S03]  /*12e0*/  LOP3.LUT R4, R11, UR5, RZ, 0xc0, !PT ;  /* 0x000000050b047c12 */ /* 0x000fc6000f8ec0ff */
[----:B------:R-:W-:Y:S02]  /*12f0*/  VIMNMX R9, PT, PT, R10, R9, PT ;  /* 0x000000090a097248 */ /* 0x000fe40003fe0100 */
[----:B------:R-:W-:Y:S02]  /*1300*/  IMAD.SHL.U32 R5, R4, 0x2, RZ ;  /* 0x0000000204057824 */ /* 0x000fe400078e00ff */
[----:B------:R-:W-:Y:S01]  /*1310*/  VIADDMNMX R23, R9, UR4, R10, PT ;  /* 0x0000000409177c46 */ /* 0x000fe2000b80010a */
[----:B------:R-:W-:Y:S02]  /*1320*/  IMAD.MOV.U32 R4, RZ, RZ, R16 ;  /* 0x000000ffff047224 */ /* 0x000fe400078e0010 */
[----:B------:R-:W-:Y:S02]  /*1330*/  VIMNMX R14, PT, PT, R10, R5, PT ;  /* 0x000000050a0e7248 */ /* 0x000fe40003fe0100 */
[C---:B------:R-:W-:Y:S01]  /*1340*/  VIADDMNMX R20, R23.reuse, UR4, R10, PT ;  /* 0x0000000417147c46 */ /* 0x040fe2000b80010a */
[----:B------:R1:W-:Y:S04]  /*1350*/  STS.64 [R18+0x10], R2 ;  /* 0x0000100212007388 */ /* 0x0003e80000000a00 */
[----:B------:R-:W-:Y:S01]  /*1360*/  IMAD.IADD R5, R20, 0x1, -R23 ;  /* 0x0000000114057824 */ /* 0x000fe200078e0a17 */
[----:B------:R2:W-:Y:S04]  /*1370*/  STS.64 [R18+0x28], R6 ;  /* 0x0000280612007388 */ /* 0x0005e80000000a00 */
[CC--:B------:R-:W-:Y:S01]  /*1380*/  ISETP.GE.AND P0, PT, R14.reuse, R5.reuse, PT ;  /* 0x000000050e00720c */ /* 0x0c0fe20003f06270 */
[----:B------:R2:W-:Y:S01]  /*1390*/  STS [R18], R13 ;  /* 0x0000000d12007388 */ /* 0x0005e20000000800 */
[----:B------:R-:W-:Y:S01]  /*13a0*/  IADD3 R15, PT, PT, R14, -R5, RZ ;  /* 0x800000050e0f7210 */ /* 0x000fe20007ffe0ff */
[----:B------:R-:W-:Y:S01]  /*13b0*/  IMAD.MOV.U32 R5, RZ, RZ, R19 ;  /* 0x000000ffff057224 */ /* 0x000fe200078e0013 */
[----:B------:R-:W-:Y:S01]  /*13c0*/  VIADDMNMX R19, R23, -R9, R14, PT ;  /* 0x8000000917137246 */ /* 0x000fe2000380010e */
[----:B-1----:R-:W-:Y:S01]  /*13d0*/  IMAD.MOV.U32 R2, RZ, RZ, R12 ;  /* 0x000000ffff027224 */ /* 0x002fe200078e000c */
[----:B------:R-:W-:Y:S01]  /*13e0*/  SEL R16, R15, RZ, P0 ;  /* 0x000000ff0f107207 */ /* 0x000fe20000000000 */
[----:B------:R-:W-:Y:S01]  /*13f0*/  IMAD.MOV.U32 R3, RZ, RZ, R21 ;  /* 0x000000ffff037224 */ /* 0x000fe200078e0015 */
[----:B------:R2:W-:Y:S01]  /*1400*/  STS.64 [R18+0x8], R4 ;  /* 0x0000080412007388 */ /* 0x0005e20000000a00 */
[----:B------:R-:W-:-:S02]  /*1410*/  MOV R15, 0x400 ;  /* 0x00000400000f7802 */ /* 0x000fc40000000f00 */
[----:B------:R-:W-:Y:S01]  /*1420*/  ISETP.GE.AND P0, PT, R16, R19, PT ;  /* 0x000000131000720c */ /* 0x000fe20003f06270 */
[----:B------:R2:W-:Y:S01]  /*1430*/  STS.64 [R18+0x20], R2 ;  /* 0x0000200212007388 */ /* 0x0005e20000000a00 */
[----:B0-----:R-:W-:-:S03]  /*1440*/  LEA R8, R8, R15, 0x18 ;  /* 0x0000000f08087211 */ /* 0x001fc600078ec0ff */
[----:B------:R2:W-:Y:S01]  /*1450*/  STS [R18+0x18], R17 ;  /* 0x0000181112007388 */ /* 0x0005e20000000800 */
[----:B------:R-:W-:Y:S07]  /*1460*/  BAR.SYNC.DEFER_BLOCKING 0x0 ;  /* 0x0000000000007b1d */ /* 0x000fee0000010000 */
[----:B------:R-:W-:Y:S05]  /*1470*/  @P0 BRA `(.L_x_69) ;  /* 0x00000000004c0947 */ /* 0x000fea0003800000 */
[----:B--2---:R-:W0:Y:S01]  /*1480*/  S2R R3, SR_CgaCtaId ;  /* 0x0000000000037919 */ /* 0x004e220000008800 */
[----:B------:R-:W-:Y:S01]  /*1490*/  MOV R2, 0x400 ;  /* 0x0000040000027802 */ /* 0x000fe20000000f00 */
[----:B------:R-:W-:-:S03]  /*14a0*/  IMAD.IADD R5, R14, 0x1, R23 ;  /* 0x000000010e057824 */ /* 0x000fc600078e0217 */
[----:B0-----:R-:W-:-:S07]  /*14b0*/  LEA R6, R3, R2, 0x18 ;  /* 0x0000000203067211 */ /* 0x001fce00078ec0ff */
.L_x_70:
        /* <DEDUP_REMOVED lines=15> */
.L_x_69:
[----:B------:R-:W-:Y:S05]  /*15b0*/  BSYNC.RECONVERGENT B0 ;  /* 0x0000000000007941 */ /* 0x000fea0003800200 */
.L_x_68:
        /* <DEDUP_REMOVED lines=9> */
[----:B--2---:R-:W-:Y:S03]  /*1650*/  LDS R17, [R24] ;  /* 0x0000000018117984 */ /* 0x004fe60000000800 */
        /* <DEDUP_REMOVED lines=18> */
[C---:B------:R-:W-:Y:S01]  /*1780*/  VIADD R20, R12.reuse, 0x1 ;  /* 0x000000010c147836 */ /* 0x040fe20000000000 */
[----:B------:R-:W-:-:S02]  /*1790*/  @P0 IADD3 R20, PT, PT, R12, RZ, RZ ;  /* 0x000000ff0c140210 */ /* 0x000fc40007ffe0ff */
[----:B------:R-:W-:Y:S04]  /*17a0*/  @P0 LDS.64 R6, [R26+0x28] ;  /* 0x000028001a060984 */ /* 0x000fe80000000a00 */
[----:B------:R-:W1:Y:S04]  /*17b0*/  @!P0 LDS.64 R8, [R24+0x20] ;  /* 0x0000200018088984 */ /* 0x000e680000000a00 */
[----:B------:R-:W2:Y:S01]  /*17c0*/  @!P0 LDS.64 R4, [R24+0x28] ;  /* 0x0000280018048984 */ /* 0x000ea20000000a00 */
[----:B------:R-:W-:Y:S02]  /*17d0*/  PLOP3.LUT P0, PT, PT, PT, PT, 0x8, 0x80 ;  /* 0x000000000080781c */ /* 0x000fe40003f0e170 */
        /* <DEDUP_REMOVED lines=22> */
[----:B------:R-:W-:Y:S05]  /*1940*/  BRA.U !UP0, `(.L_x_72) ;  /* 0x0000000108a47547 */ /* 0x000fea000b800000 */
[----:B------:R-:W-:Y:S01]  /*1950*/  ISETP.NE.AND P0, PT, R11, RZ, PT ;  /* 0x000000ff0b00720c */ /* 0x000fe20003f05270 */
[----:B------:R-:W-:Y:S01]  /*1960*/  IMAD.MOV.U32 R18, RZ, RZ, R16 ;  /* 0x000000ffff127224 */ /* 0x000fe200078e0010 */
[----:B------:R-:W-:Y:S01]  /*1970*/  STS.64 [R14+0x10], R2 ;  /* 0x000010020e007388 */ /* 0x000fe20000000a00 */
[----:B------:R-:W-:-:S03]  /*1980*/  IMAD.MOV.U32 R20, RZ, RZ, R12 ;  /* 0x000000ffff147224 */ /* 0x000fc600078e000c */
[----:B------:R-:W-:Y:S04]  /*1990*/  STS.64 [R14+0x28], R6 ;  /* 0x000028060e007388 */ /* 0x000fe80000000a00 */
[----:B------:R-:W-:Y:S04]  /*19a0*/  STS [R14], R13 ;  /* 0x0000000d0e007388 */ /* 0x000fe80000000800 */
[----:B------:R-:W-:Y:S04]  /*19b0*/  STS [R14+0x18], R17 ;  /* 0x000018110e007388 */ /* 0x000fe80000000800 */
[----:B------:R-:W-:Y:S04]  /*19c0*/  STS.64 [R14+0x8], R18 ;  /* 0x000008120e007388 */ /* 0x000fe80000000a00 */
[----:B------:R0:W-:Y:S01]  /*19d0*/  STS.64 [R14+0x20], R20 ;  /* 0x000020140e007388 */ /* 0x0001e20000000a00 */
[----:B------:R-:W-:-:S03]  /*19e0*/  NOP ;  /* 0x0000000000007918 */ /* 0x000fc60000000000 */
[----:B------:R-:W-:Y:S04]  /*19f0*/  LDS R16, [R0] ;  /* 0x0000000000107984 */ /* 0x000fe80000000800 */
[----:B------:R-:W-:Y:S01]  /*1a00*/  LDS R11, [R0+0x300] ;  /* 0x00030000000b7984 */ /* 0x000fe20000000800 */
[----:B0-----:R-:W0:Y:S03]  /*1a10*/  LDC.64 R14, c[0x0][0x398] ;  /* 0x0000e600ff0e7b82 */ /* 0x001e260000000a00 */
[----:B------:R-:W-:Y:S04]  /*1a20*/  LDS.64 R6, [R0+0x8] ;  /* 0x0000080000067984 */ /* 0x000fe80000000a00 */
[----:B------:R-:W-:Y:S04]  /*1a30*/  LDS.64 R2, [R0+0x308] ;  /* 0x0003080000027984 */ /* 0x000fe80000000a00 */
[----:B------:R-:W-:Y:S04]  /*1a40*/  LDS.64 R8, [R0+0x10] ;  /* 0x0000100000087984 */ /* 0x000fe80000000a00 */
[----:B------:R-:W-:Y:S04]  /*1a50*/  LDS.64 R12, [R0+0x310] ;  /* 0x00031000000c7984 */ /* 0x000fe80000000a00 */
[----:B------:R-:W-:Y:S01]  /*1a60*/  @!P0 STS [UR5+0x3000], R10 ;  /* 0x0030000aff008988 */ /* 0x000fe20008000805 */
[----:B------:R-:W-:Y:S06]  /*1a70*/  BAR.SYNC.DEFER_BLOCKING 0x0 ;  /* 0x0000000000007b1d */ /* 0x000fec0000010000 */
[----:B------:R-:W1:Y:S01]  /*1a80*/  S2R R22, SR_TID.X ;  /* 0x0000000000167919 */ /* 0x000e620000002100 */
[----:B------:R-:W2:Y:S01]  /*1a90*/  S2R R23, SR_CTAID.X ;  /* 0x0000000000177919 */ /* 0x000ea20000002500 */
[----:B------:R-:W3:Y:S01]  /*1aa0*/  LDS R17, [UR5+0x3000] ;  /* 0x00300005ff117984 */ /* 0x000ee20008000800 */
[C---:B-1----:R-:W-:Y:S01]  /*1ab0*/  LOP3.LUT R18, R22.reuse, 0x1f, RZ, 0xc0, !PT ;  /* 0x0000001f16127812 */ /* 0x042fe200078ec0ff */
[----:B------:R-:W-:-:S04]  /*1ac0*/  IMAD.SHL.U32 R22, R22, 0x2, RZ ;  /* 0x0000000216167824 */ /* 0x000fc800078e00ff */
[----:B--2---:R-:W-:Y:S01]  /*1ad0*/  IMAD R23, R23, 0x200, R18 ;  /* 0x0000020017177824 */ /* 0x004fe200078e0212 */
[----:B------:R-:W-:-:S04]  /*1ae0*/  LOP3.LUT R22, R22, 0x7c0, RZ, 0xc0, !PT ;  /* 0x000007c016167812 */ /* 0x000fc800078ec0ff */
[----:B------:R-:W-:-:S05]  /*1af0*/  IADD3 R23, P0, PT, R22, R23, RZ ;  /* 0x0000001716177210 */ /* 0x000fca0007f1e0ff */
[----:B------:R-:W-:Y:S02]  /*1b00*/  IMAD.X R18, RZ, RZ, RZ, P0 ;  /* 0x000000ffff127224 */ /* 0x000fe400000e06ff */
[----:B0-----:R-:W-:-:S04]  /*1b10*/  IMAD.WIDE.U32 R14, R23, 0x18, R14 ;  /* 0x00000018170e7825 */ /* 0x001fc800078e000e */
[----:B------:R-:W-:Y:S01]  /*1b20*/  IMAD R19, R18, 0x18, RZ ;  /* 0x0000001812137824 */ /* 0x000fe200078e02ff */
[----:B---3--:R-:W-:-:S03]  /*1b30*/  ISETP.GE.AND P0, PT, R4, R17, PT ;  /* 0x000000110400720c */ /* 0x008fc60003f06270 */
        /* <DEDUP_REMOVED lines=10> */
.L_x_72:
[----:B------:R-:W-:Y:S01]  /*1be0*/  ISETP.NE.AND P0, PT, R11, RZ, PT ;  /* 0x000000ff0b00720c */ /* 0x000fe20003f05270 */
[----:B------:R0:W-:Y:S01]  /*1bf0*/  STS [R14+0x18], R17 ;  /* 0x000018110e007388 */ /* 0x0001e20000000800 */
[----:B------:R-:W-:-:S03]  /*1c00*/  IMAD.MOV.U32 R20, RZ, RZ, R12 ;  /* 0x000000ffff147224 */ /* 0x000fc600078e000c */
[----:B------:R-:W-:Y:S04]  /*1c10*/  STS.64 [R14+0x10], R2 ;  /* 0x000010020e007388 */ /* 0x000fe80000000a00 */
[----:B------:R-:W-:Y:S01]  /*1c20*/  STS.64 [R14+0x28], R6 ;  /* 0x000028060e007388 */ /* 0x000fe20000000a00 */
[----:B0-----:R-:W-:-:S03]  /*1c30*/  IMAD.MOV.U32 R17, RZ, RZ, R19 ;  /* 0x000000ffff117224 */ /* 0x001fc600078e0013 */
[----:B------:R-:W-:Y:S04]  /*1c40*/  STS [R14], R13 ;  /* 0x0000000d0e007388 */ /* 0x000fe80000000800 */
        /* <DEDUP_REMOVED lines=12> */
[----:B------:R-:W1:Y:S01]  /*1d10*/  S2R R17, SR_CTAID.X ;  /* 0x0000000000117919 */ /* 0x000e620000002500 */
[----:B------:R-:W2:Y:S01]  /*1d20*/  LDS R16, [UR5+0x3000] ;  /* 0x00300005ff107984 */ /* 0x000ea20008000800 */
[----:B-1----:R-:W-:-:S05]  /*1d30*/  LEA R17, P0, R17, R4, 0x9 ;  /* 0x0000000411117211 */ /* 0x002fca00078048ff */
[----:B------:R-:W-:Y:S02]  /*1d40*/  IMAD.X R18, RZ, RZ, RZ, P0 ;  /* 0x000000ffff127224 */ /* 0x000fe400000e06ff */
[----:B0-----:R-:W-:-:S04]  /*1d50*/  IMAD.WIDE.U32 R14, R17, 0x18, R14 ;  /* 0x00000018110e7825 */ /* 0x001fc800078e000e */
[----:B------:R-:W-:-:S04]  /*1d60*/  IMAD R17, R18, 0x18, RZ ;  /* 0x0000001812117824 */ /* 0x000fc800078e02ff */
[----:B------:R-:W-:Y:S01]  /*1d70*/  IMAD.IADD R15, R17, 0x1, R15 ;  /* 0x00000001110f7824 */ /* 0x000fe200078e020f */
[-C--:B--2---:R-:W-:Y:S02]  /*1d80*/  ISETP.GE.AND P0, PT, R4, R16.reuse, PT ;  /* 0x000000100400720c */ /* 0x084fe40003f06270 */
[----:B------:R-:W-:-:S11]  /*1d90*/  ISETP.GE.AND P1, PT, R5, R16, PT ;  /* 0x000000100500720c */ /* 0x000fd60003f26270 */
        /* <DEDUP_REMOVED lines=8> */
.L_x_73:
        /* <DEDUP_REMOVED lines=14> */
.L_x_302:


//--------------------- .text._ZN3cub18CUB_300001_SM_10006detail10merge_sort26DeviceMergeSortMergeKernelINS2_10policy_hubIN6thrust24THRUST_300001_SM_1000_NS6detail15normal_iteratorINS6_10device_ptrI5POINTEEEEE9Policy600ESC_PNS0_8NullTypeESC_SG_m11POINTCmpLatSA_SF_EEvbT2_T3_T4_PT6_PT7_T5_PSK_SK_NS1_7vsmem_tE --------------------------
	.section	.text._ZN3cub18CUB_300001_SM_10006detail10merge_sort26DeviceMergeSortMergeKernelINS2_10policy_hubIN6thrust24THRUST_300001_SM_1000_NS6detail15normal_iteratorINS6_10device_ptrI5POINTEEEEE9Policy600ESC_PNS0_8NullTypeESC_SG_m11POINTCmpLatSA_SF_EEvbT2_T3_T4_PT6_PT7_T5_PSK_SK_NS1_7vsmem_tE,"ax",@progbits
	.align	128
        .global         _ZN3cub18CUB_300001_SM_10006detail10merge_sort26DeviceMergeSortMergeKernelINS2_10policy_hubIN6thrust24THRUST_300001_SM_1000_NS6detail15normal_iteratorINS6_10device_ptrI5POINTEEEEE9Policy600ESC_PNS0_8NullTypeESC_SG_m11POINTCmpLatSA_SF_EEvbT2_T3_T4_PT6_PT7_T5_PSK_SK_NS1_7vsmem_tE
        .type           _ZN3cub18CUB_300001_SM_10006detail10merge_sort26DeviceMergeSortMergeKernelINS2_10policy_hubIN6thrust24THRUST_300001_SM_1000_NS6detail15normal_iteratorINS6_10device_ptrI5POINTEEEEE9Policy600ESC_PNS0_8NullTypeESC_SG_m11POINTCmpLatSA_SF_EEvbT2_T3_T4_PT6_PT7_T5_PSK_SK_NS1_7vsmem_tE,@function
        .size           _ZN3cub18CUB_300001_SM_10006detail10merge_sort26DeviceMergeSortMergeKernelINS2_10policy_hubIN6thrust24THRUST_300001_SM_1000_NS6detail15normal_iteratorINS6_10device_ptrI5POINTEEEEE9Policy600ESC_PNS0_8NullTypeESC_SG_m11POINTCmpLatSA_SF_EEvbT2_T3_T4_PT6_PT7_T5_PSK_SK_NS1_7vsmem_tE,(.L_x_303 - _ZN3cub18CUB_300001_SM_10006detail10merge_sort26DeviceMergeSortMergeKernelINS2_10policy_hubIN6thrust24THRUST_300001_SM_1000_NS6detail15normal_iteratorINS6_10device_ptrI5POINTEEEEE9Policy600ESC_PNS0_8NullTypeESC_SG_m11POINTCmpLatSA_SF_EEvbT2_T3_T4_PT6_PT7_T5_PSK_SK_NS1_7vsmem_tE)
        .other          _ZN3cub18CUB_300001_SM_10006detail10merge_sort26DeviceMergeSortMergeKernelINS2_10policy_hubIN6thrust24THRUST_300001_SM_1000_NS6detail15normal_iteratorINS6_10device_ptrI5POINTEEEEE9Policy600ESC_PNS0_8NullTypeESC_SG_m11POINTCmpLatSA_SF_EEvbT2_T3_T4_PT6_PT7_T5_PSK_SK_NS1_7vsmem_tE,@"STO_CUDA_ENTRY STV_DEFAULT"
_ZN3cub18CUB_300001_SM_10006detail10merge_sort26DeviceMergeSortMergeKernelINS2_10policy_hubIN6thrust24THRUST_300001_SM_1000_NS6detail15normal_iteratorINS6_10device_ptrI5POINTEEEEE9Policy600ESC_PNS0_8NullTypeESC_SG_m11POINTCmpLatSA_SF_EEvbT2_T3_T4_PT6_PT7_T5_PSK_SK_NS1_7vsmem_tE:
.text._ZN3cub18CUB_300001_SM_10006detail10merge_sort26DeviceMergeSortMergeKernelINS2_10policy_hubIN6thrust24THRUST_300001_SM_1000_NS6detail15normal_iteratorINS6_10device_ptrI5POINTEEEEE9Policy600ESC_PNS0_8NullTypeESC_SG_m11POINTCmpLatSA_SF_EEvbT2_T3_T4_PT6_PT7_T5_PSK_SK_NS1_7vsmem_tE:
        /* <DEDUP_REMOVED lines=101> */
.L_x_75:
        /* <DEDUP_REMOVED lines=35> */
.L_x_76:
        /* <DEDUP_REMOVED lines=23> */
.L_x_79:
[----:B------:R-:W-:-:S05]  /*09f0*/  IMAD.IADD R6, R7, 0x1, -R10 ;  /* 0x0000000107067824 */ /* 0x000fca00078e0a0a */
[----:B------:R-:W-:-:S04]  /*0a00*/  LEA.HI R11, R6, R6, RZ, 0x1 ;  /* 0x00000006060b7211 */ /* 0x000fc800078f08ff */
[----:B------:R-:W-:-:S04]  /*0a10*/  LEA.HI.SX32 R6, R11, R10, 0x1f ;  /* 0x0000000a0b067211 */ /* 0x000fc800078ffaff */
[----:B------:R-:W-:-:S05]  /*0a20*/  LOP3.LUT R11, RZ, R6, RZ, 0x33, !PT ;  /* 0x00000006ff0b7212 */ /* 0x000fca00078e33ff */
[----:B------:R-:W-:Y:S02]  /*0a30*/  IMAD.IADD R12, R4, 0x1, R11 ;  /* 0x00000001040c7824 */ /* 0x000fe400078e020b */
[--C-:B------:R-:W-:Y:S02]  /*0a40*/  IMAD R11, R6, 0x18, R9.reuse ;  /* 0x00000018060b7824 */ /* 0x100fe400078e0209 */
[----:B------:R-:W-:-:S04]  /*0a50*/  IMAD R12, R12, 0x18, R9 ;  /* 0x000000180c0c7824 */ /* 0x000fc800078e0209 */
[----:B------:R-:W-:Y:S04]  /*0a60*/  LDS R11, [R11+0x10] ;  /* 0x000010000b0b7984 */ /* 0x000fe80000000800 */
[----:B------:R-:W0:Y:S02]  /*0a70*/  LDS R12, [R12+0x10] ;  /* 0x000010000c0c7984 */ /* 0x000e240000000800 */
[----:B0-----:R-:W-:-:S04]  /*0a80*/  FSETP.GEU.AND P0, PT, R12, R11, PT ;  /* 0x0000000b0c00720b */ /* 0x001fc80003f0e000 */
[----:B------:R-:W-:-:S09]  /*0a90*/  SEL R7, R7, R6, P0 ;  /* 0x0000000607077207 */ /* 0x000fd20000000000 */
[----:B------:R-:W-:-:S05]  /*0aa0*/  @P0 VIADD R10, R6, 0x1 ;  /* 0x00000001060a0836 */ /* 0x000fca0000000000 */
[----:B------:R-:W-:-:S13]  /*0ab0*/  ISETP.GE.AND P0, PT, R10, R7, PT ;  /* 0x000000070a00720c */ /* 0x000fda0003f06270 */
[----:B------:R-:W-:Y:S05]  /*0ac0*/  @!P0 BRA `(.L_x_79) ;  /* 0xfffffffc00c88947 */ /* 0x000fea000383ffff */
.L_x_78:
[----:B------:R-:W-:Y:S05]  /*0ad0*/  BSYNC.RECONVERGENT B0 ;  /* 0x0000000000007941 */ /* 0x000fea0003800200 */
.L_x_77:
[----:B------:R-:W-:Y:S01]  /*0ae0*/  IADD3 R22, PT, PT, R3, R5, -R10 ;  /* 0x0000000503167210 */ /* 0x000fe20007ffe80a */
[--C-:B------:R-:W-:Y:S01]  /*0af0*/  IMAD R25, R10, 0x18, R9.reuse ;  /* 0x000000180a197824 */ /* 0x100fe200078e0209 */
[----:B------:R-:W-:Y:S02]  /*0b00*/  PLOP3.LUT P0, PT, PT, PT, PT, 0x8, 0x80 ;  /* 0x000000000080781c */ /* 0x000fe40003f0e170 */
[C---:B------:R-:W-:Y:S01]  /*0b10*/  ISETP.GE.AND P1, PT, R22.reuse, R8, PT ;  /* 0x000000081600720c */ /* 0x040fe20003f26270 */
[C---:B------:R-:W-:Y:S01]  /*0b20*/  IMAD R24, R22.reuse, 0x18, R9 ;  /* 0x0000001816187824 */ /* 0x040fe200078e0209 */
[----:B------:R-:W-:Y:S01]  /*0b30*/  LDS.64 R12, [R25+0x10] ;  /* 0x00001000190c7984 */ /* 0x000fe20000000a00 */
[----:B------:R-:W-:-:S03]  /*0b40*/  VIADD R23, R22, 0x1 ;  /* 0x0000000116177836 */ /* 0x000fc60000000000 */
[----:B------:R-:W0:Y:S04]  /*0b50*/  LDS.64 R14, [R24+0x10] ;  /* 0x00001000180e7984 */ /* 0x000e280000000a00 */
[----:B------:R-:W-:Y:S04]  /*0b60*/  LDS R21, [R25] ;  /* 0x0000000019157984 */ /* 0x000fe80000000800 */
[----:B------:R-:W1:Y:S04]  /*0b70*/  LDS R20, [R24] ;  /* 0x0000000018147984 */ /* 0x000e680000000800 */
[----:B------:R-:W-:Y:S04]  /*0b80*/  LDS.64 R16, [R25+0x8] ;  /* 0x0000080019107984 */ /* 0x000fe80000000a00 */
[----:B------:R-:W2:Y:S01]  /*0b90*/  LDS.64 R18, [R24+0x8] ;  /* 0x0000080018127984 */ /* 0x000ea20000000a00 */
[----:B0-----:R-:W-:-:S04]  /*0ba0*/  @!P1 FSETP.GEU.AND P2, PT, R14, R12, PT ;  /* 0x0000000c0e00920b */ /* 0x001fc80003f4e000 */
[----:B------:R-:W-:-:S04]  /*0bb0*/  @!P1 ISETP.GE.OR P0, PT, R10, R3, !P2 ;  /* 0x000000030a00920c */ /* 0x000fc80005706670 */
[----:B------:R-:W-:Y:S02]  /*0bc0*/  FSEL R6, R14, R12, P0 ;  /* 0x0000000c0e067208 */ /* 0x000fe40000000000 */
[----:B------:R-:W-:Y:S02]  /*0bd0*/  FSEL R7, R15, R13, P0 ;  /* 0x0000000d0f077208 */ /* 0x000fe40000000000 */
[----:B-1----:R-:W-:Y:S02]  /*0be0*/  SEL R11, R20, R21, P0 ;  /* 0x00000015140b7207 */ /* 0x002fe40000000000 */
[----:B--2---:R-:W-:-:S03]  /*0bf0*/  SEL R4, R18, R16, P0 ;  /* 0x0000001012047207 */ /* 0x004fc60000000000 */
[----:B------:R-:W-:Y:S01]  /*0c00*/  @P0 LDS.64 R14, [R24+0x28] ;  /* 0x00002800180e0984 */ /* 0x000fe20000000a00 */
[----:B------:R-:W-:Y:S01]  /*0c10*/  SEL R5, R19, R17, P0 ;  /* 0x0000001113057207 */ /* 0x000fe20000000000 */
[----:B------:R-:W-:Y:S02]  /*0c20*/  @!P0 IMAD.MOV R23, RZ, RZ, R22 ;  /* 0x000000ffff178224 */ /* 0x000fe400078e0216 */
[----:B------:R-:W0:Y:S03]  /*0c30*/  @!P0 LDS.64 R12, [R25+0x28] ;  /* 0x00002800190c8984 */ /* 0x000e260000000a00 */
[----:B------:R-:W-:Y:S01]  /*0c40*/  ISETP.GE.AND P1, PT, R23, R8, PT ;  /* 0x000000081700720c */ /* 0x000fe20003f26270 */
[----:B------:R-:W-:Y:S01]  /*0c50*/  @P0 LDS R20, [R24+0x18] ;  /* 0x0000180018140984 */ /* 0x000fe20000000800 */
[----:B------:R-:W-:Y:S02]  /*0c60*/  VIADD R8, R10, 0x1 ;  /* 0x000000010a087836 */ /* 0x000fe40000000000 */
[----:B------:R-:W-:Y:S01]  /*0c70*/  @P0 IMAD.MOV R8, RZ, RZ, R10 ;  /* 0x000000ffff080224 */ /* 0x000fe200078e020a */
[----:B------:R-:W1:Y:S04]  /*0c80*/  @!P0 LDS R21, [R25+0x18] ;  /* 0x0000180019158984 */ /* 0x000e680000000800 */
[----:B------:R1:W-:Y:S04]  /*0c90*/  @P0 LDS.64 R18, [R24+0x20] ;  /* 0x0000200018120984 */ /* 0x0003e80000000a00 */
[----:B------:R-:W2:Y:S01]  /*0ca0*/  @!P0 LDS.64 R16, [R25+0x20] ;  /* 0x0000200019108984 */ /* 0x000ea20000000a00 */
[----:B------:R-:W-:Y:S01]  /*0cb0*/  BAR.SYNC.DEFER_BLOCKING 0x0 ;  /* 0x0000000000007b1d */ /* 0x000fe20000010000 */
[----:B------:R-:W-:-:S02]  /*0cc0*/  PLOP3.LUT P0, PT, PT, PT, PT, 0x8, 0x80 ;  /* 0x000000000080781c */ /* 0x000fc40003f0e170 */
[----:B0-----:R-:W-:-:S04]  /*0cd0*/  @!P1 FSETP.GEU.AND P2, PT, R14, R12, PT ;  /* 0x0000000c0e00920b */ /* 0x001fc80003f4e000 */
[----:B------:R-:W-:Y:S01]  /*0ce0*/  @!P1 ISETP.GE.OR P0, PT, R8, R3, !P2 ;  /* 0x000000030800920c */ /* 0x000fe20005706670 */
[----:B------:R-:W-:-:S03]  /*0cf0*/  IMAD.SHL.U32 R3, R0, 0x2, RZ ;  /* 0x0000000200037824 */ /* 0x000fc600078e00ff */
[----:B-1----:R-:W-:Y:S02]  /*0d00*/  SEL R24, R20, R21, P0 ;  /* 0x0000001514187207 */ /* 0x002fe40000000000 */
[----:B------:R-:W-:Y:S02]  /*0d10*/  FSEL R20, R14, R12, P0 ;  /* 0x0000000c0e147208 */ /* 0x000fe40000000000 */
[----:B------:R-:W-:Y:S02]  /*0d20*/  FSEL R21, R15, R13, P0 ;  /* 0x0000000d0f157208 */ /* 0x000fe40000000000 */
[----:B--2---:R-:W-:Y:S02]  /*0d30*/  SEL R16, R18, R16, P0 ;  /* 0x0000001012107207 */ /* 0x004fe40000000000 */
[----:B------:R-:W-:Y:S01]  /*0d40*/  SEL R17, R19, R17, P0 ;  /* 0x0000001113117207 */ /* 0x000fe20000000000 */
[----:B------:R-:W-:Y:S06]  /*0d50*/  BRA.U !UP0, `(.L_x_80) ;  /* 0x0000000108847547 */ /* 0x000fec000b800000 */
[----:B------:R-:W0:Y:S01]  /*0d60*/  S2R R10, SR_LANEID ;  /* 0x00000000000a7919 */ /* 0x000e220000000000 */
[----:B------:R-:W-:Y:S01]  /*0d70*/  LOP3.LUT R3, R3, 0x7c0, RZ, 0xc0, !PT ;  /* 0x000007c003037812 */ /* 0x000fe200078ec0ff */
[----:B------:R-:W1:Y:S04]  /*0d80*/  LDC.64 R14, c[0x0][0x3a0] ;  /* 0x0000e800ff0e7b82 */ /* 0x000e680000000a00 */
[----:B0-----:R-:W-:-:S04]  /*0d90*/  IMAD R8, R10, 0x2, R3 ;  /* 0x000000020a087824 */ /* 0x001fc800078e0203 */
[C-C-:B------:R-:W-:Y:S02]  /*0da0*/  IMAD R19, R8.reuse, 0x18, R9.reuse ;  /* 0x0000001808137824 */ /* 0x140fe400078e0209 */
[----:B------:R-:W-:Y:S01]  /*0db0*/  IMAD.IADD R8, R8, 0x1, -R10 ;  /* 0x0000000108087824 */ /* 0x000fe200078e0a0a */
[----:B------:R-:W-:Y:S02]  /*0dc0*/  LOP3.LUT R10, R3, 0x1f, R0, 0xf8, !PT ;  /* 0x0000001f030a7812 */ /* 0x000fe400078ef800 */
[----:B------:R-:W-:Y:S01]  /*0dd0*/  STS.64 [R19+0x8], R4 ;  /* 0x0000080413007388 */ /* 0x000fe20000000a00 */
[----:B------:R-:W-:-:S03]  /*0de0*/  IMAD R18, R8, 0x18, R9 ;  /* 0x0000001808127824 */ /* 0x000fc600078e0209 */
[----:B------:R-:W-:Y:S04]  /*0df0*/  STS.64 [R19+0x10], R6 ;  /* 0x0000100613007388 */ /* 0x000fe80000000a00 */
[----:B------:R-:W-:Y:S04]  /*0e00*/  STS.64 [R19+0x20], R16 ;  /* 0x0000201013007388 */ /* 0x000fe80000000a00 */
[----:B------:R-:W-:Y:S04]  /*0e10*/  STS.64 [R19+0x28], R20 ;  /* 0x0000281413007388 */ /* 0x000fe80000000a00 */
[----:B------:R0:W-:Y:S04]  /*0e20*/  STS [R19], R11 ;  /* 0x0000000b13007388 */ /* 0x0001e80000000800 */
[----:B------:R-:W-:Y:S01]  /*0e30*/  STS [R19+0x18], R24 ;  /* 0x0000181813007388 */ /* 0x000fe20000000800 */
[----:B------:R-:W-:-:S03]  /*0e40*/  NOP ;  /* 0x0000000000007918 */ /* 0x000fc60000000000 */
[----:B------:R-:W2:Y:S01]  /*0e50*/  LDS.64 R8, [R18+0x8] ;  /* 0x0000080012087984 */ /* 0x000ea20000000a00 */
[----:B0-----:R-:W-:-:S03]  /*0e60*/  IMAD.MOV.U32 R11, RZ, RZ, RZ ;  /* 0x000000ffff0b7224 */ /* 0x001fc600078e00ff */
[----:B------:R-:W0:Y:S01]  /*0e70*/  LDS.64 R12, [R18+0x10] ;  /* 0x00001000120c7984 */ /* 0x000e220000000a00 */
[----:B------:R-:W-:-:S03]  /*0e80*/  IMAD.WIDE.U32 R2, R2, 0x200, R10 ;  /* 0x0000020002027825 */ /* 0x000fc600078e000a */
[----:B------:R-:W3:Y:S01]  /*0e90*/  LDS.64 R4, [R18+0x308] ;  /* 0x0003080012047984 */ /* 0x000ee20000000a00 */
[----:B------:R-:W-:Y:S02]  /*0ea0*/  IMAD R11, R3, 0x18, RZ ;  /* 0x00000018030b7824 */ /* 0x000fe400078e02ff */
[----:B-1----:R-:W-:Y:S01]  /*0eb0*/  IMAD.WIDE.U32 R2, R2, 0x18, R14 ;  /* 0x0000001802027825 */ /* 0x002fe200078e000e */
[----:B------:R-:W1:Y:S03]  /*0ec0*/  LDS R23, [R18] ;  /* 0x0000000012177984 */ /* 0x000e660000000800 */
[----:B------:R-:W-:Y:S01]  /*0ed0*/  IMAD.IADD R3, R3, 0x1, R11 ;  /* 0x0000000103037824 */ /* 0x000fe200078e020b */
[----:B------:R-:W4:Y:S04]  /*0ee0*/  LDS R17, [R18+0x300] ;  /* 0x0003000012117984 */ /* 0x000f280000000800 */
[----:B------:R-:W5:Y:S04]  /*0ef0*/  LDS.64 R6, [R18+0x310] ;  /* 0x0003100012067984 */ /* 0x000f680000000a00 */
[----:B--2---:R-:W-:Y:S04]  /*0f00*/  STG.E.64 desc[UR6][R2.64+0x8], R8 ;  /* 0x0000080802007986 */ /* 0x004fe8000c101b06 */
[----:B0-----:R-:W-:Y:S04]  /*0f10*/  STG.E.64 desc[UR6][R2.64+0x10], R12 ;  /* 0x0000100c02007986 */ /* 0x001fe8000c101b06 */
[----:B---3--:R-:W-:Y:S04]  /*0f20*/  STG.E.64 desc[UR6][R2.64+0x308], R4 ;  /* 0x0003080402007986 */ /* 0x008fe8000c101b06 */
[----:B-1----:R-:W-:Y:S04]  /*0f30*/  STG.E desc[UR6][R2.64], R23 ;  /* 0x0000001702007986 */ /* 0x002fe8000c101906 */
[----:B----4-:R-:W-:Y:S04]  /*0f40*/  STG.E desc[UR6][R2.64+0x300], R17 ;  /* 0x0003001102007986 */ /* 0x010fe8000c101906 */
[----:B-----5:R-:W-:Y:S01]  /*0f50*/  STG.E.64 desc[UR6][R2.64+0x310], R6 ;  /* 0x0003100602007986 */ /* 0x020fe2000c101b06 */
[----:B------:R-:W-:Y:S05]  /*0f60*/  EXIT ;  /* 0x000000000000794d */ /* 0x000fea0003800000 */
.L_x_80:
[----:B------:R-:W0:Y:S01]  /*0f70*/  S2R R8, SR_LANEID ;  /* 0x0000000000087919 */ /* 0x000e220000000000 */
[----:B------:R-:W-:Y:S01]  /*0f80*/  LOP3.LUT R3, R3, 0x7c0, RZ, 0xc0, !PT ;  /* 0x000007c003037812 */ /* 0x000fe200078ec0ff */
[----:B------:R-:W1:Y:S04]  /*0f90*/  LDC.64 R22, c[0x0][0x388] ;  /* 0x0000e200ff167b82 */ /* 0x000e680000000a00 */
[----:B0-----:R-:W-:-:S04]  /*0fa0*/  IMAD R10, R8, 0x2, R3 ;  /* 0x00000002080a7824 */ /* 0x001fc800078e0203 */
[C---:B------:R-:W-:Y:S02]  /*0fb0*/  IMAD.IADD R8, R10.reuse, 0x1, -R8 ;  /* 0x000000010a087824 */ /* 0x040fe400078e0a08 */
[--C-:B------:R-:W-:Y:S01]  /*0fc0*/  IMAD R25, R10, 0x18, R9.reuse ;  /* 0x000000180a197824 */ /* 0x100fe200078e0209 */
[----:B------:R-:W-:Y:S01]  /*0fd0*/  LOP3.LUT R10, R0, 0x1f, RZ, 0xc0, !PT ;  /* 0x0000001f000a7812 */ /* 0x000fe200078ec0ff */
[----:B------:R-:W-:-:S03]  /*0fe0*/  IMAD R26, R8, 0x18, R9 ;  /* 0x00000018081a7824 */ /* 0x000fc600078e0209 */
[----:B------:R-:W-:Y:S04]  /*0ff0*/  STS.64 [R25+0x8], R4 ;  /* 0x0000080419007388 */ /* 0x000fe80000000a00 */
[----:B------:R-:W-:Y:S04]  /*1000*/  STS.64 [R25+0x10], R6 ;  /* 0x0000100619007388 */ /* 0x000fe80000000a00 */
[----:B------:R-:W-:Y:S04]  /*1010*/  STS.64 [R25+0x20], R16 ;  /* 0x0000201019007388 */ /* 0x000fe80000000a00 */
[----:B------:R-:W-:Y:S04]  /*1020*/  STS.64 [R25+0x28], R20 ;  /* 0x0000281419007388 */ /* 0x000fe80000000a00 */
[----:B------:R0:W-:Y:S04]  /*1030*/  STS [R25], R11 ;  /* 0x0000000b19007388 */ /* 0x0001e80000000800 */
[----:B------:R-:W-:Y:S01]  /*1040*/  STS [R25+0x18], R24 ;  /* 0x0000181819007388 */ /* 0x000fe20000000800 */
[----:B------:R-:W-:-:S03]  /*1050*/  NOP ;  /* 0x0000000000007918 */ /* 0x000fc60000000000 */
[----:B------:R-:W2:Y:S01]  /*1060*/  LDS.64 R18, [R26] ;  /* 0x000000001a127984 */ /* 0x000ea20000000a00 */
[----:B0-----:R-:W-:-:S03]  /*1070*/  IMAD.MOV.U32 R11, RZ, RZ, RZ ;  /* 0x000000ffff0b7224 */ /* 0x001fc600078e00ff */
[----:B------:R-:W0:Y:S01]  /*1080*/  LDS.64 R14, [R26+0x8] ;  /* 0x000008001a0e7984 */ /* 0x000e220000000a00 */
[----:B------:R-:W-:-:S03]  /*1090*/  IMAD.WIDE.U32 R10, R2, 0x200, R10 ;  /* 0x00000200020a7825 */ /* 0x000fc600078e000a */
[----:B------:R-:W3:Y:S01]  /*10a0*/  LDS.64 R12, [R26+0x10] ;  /* 0x000010001a0c7984 */ /* 0x000ee20000000a00 */
[----:B------:R-:W-:-:S03]  /*10b0*/  IADD3 R3, P0, PT, R3, R10, RZ ;  /* 0x0000000a03037210 */ /* 0x000fc60007f1e0ff */
[----:B------:R-:W4:Y:S02]  /*10c0*/  LDS.64 R8, [R26+0x300] ;  /* 0x000300001a087984 */ /* 0x000f240000000a00 */
[----:B------:R-:W-:Y:S02]  /*10d0*/  IMAD.X R10, RZ, RZ, R11, P0 ;  /* 0x000000ffff0a7224 */ /* 0x000fe400000e060b */
[----:B------:R-:W5:Y:S01]  /*10e0*/  LDS.64 R6, [R26+0x308] ;  /* 0x000308001a067984 */ /* 0x000f620000000a00 */
[----:B-1----:R-:W-:-:S03]  /*10f0*/  IMAD.WIDE.U32 R2, R3, 0x18, R22 ;  /* 0x0000001803027825 */ /* 0x002fc600078e0016 */
[----:B------:R-:W1:Y:S01]  /*1100*/  LDS.64 R4, [R26+0x310] ;  /* 0x000310001a047984 */ /* 0x000e620000000a00 */
        /* <DEDUP_REMOVED lines=9> */
.L_x_74:
        /* <DEDUP_REMOVED lines=88> */
.L_x_84:
[----:B------:R-:W-:Y:S05]  /*1720*/  BSYNC.RECONVERGENT B1 ;  /* 0x0000000000017941 */ /* 0x000fea0003800200 */
.L_x_83:
        /* <DEDUP_REMOVED lines=9> */
.L_x_82:
        /* <DEDUP_REMOVED lines=38> */
.L_x_85:
[----:B------:R-:W-:Y:S05]  /*1a20*/  BSYNC.RECONVERGENT B0 ;  /* 0x0000000000007941 */ /* 0x000fea0003800200 */
.L_x_81:
        /* <DEDUP_REMOVED lines=16> */
[----:B-1----:R-:W-:Y:S01]  /*1b30*/  IMAD.IADD R8, R4, 0x1, -R18 ;  /* 0x0000000104087824 */ /* 0x002fe200078e0a12 */
[----:B------:R-:W-:-:S04]  /*1b40*/  VIMNMX R5, PT, PT, R13, R4, PT ;  /* 0x000000040d057248 */ /* 0x000fc80003fe0100 */
[----:B------:R-:W-:-:S04]  /*1b50*/  SEL R8, R8, RZ, P0 ;  /* 0x000000ff08087207 */ /* 0x000fc80000000000 */
[----:B------:R-:W-:-:S13]  /*1b60*/  ISETP.GE.AND P0, PT, R8, R5, PT ;  /* 0x000000050800720c */ /* 0x000fda0003f06270 */
[----:B--2---:R-:W-:Y:S05]  /*1b70*/  @P0 BRA `(.L_x_87) ;  /* 0x00000000003c0947 */ /* 0x004fea0003800000 */
[----:B------:R-:W-:-:S07]  /*1b80*/  IMAD.IADD R6, R13, 0x1, R4 ;  /* 0x000000010d067824 */ /* 0x000fce00078e0204 */
.L_x_88:
        /* <DEDUP_REMOVED lines=14> */
.L_x_87:
[----:B------:R-:W-:Y:S05]  /*1c70*/  BSYNC.RECONVERGENT B0 ;  /* 0x0000000000007941 */ /* 0x000fea0003800200 */
.L_x_86:
        /* <DEDUP_REMOVED lines=8> */
[----:B------:R-:W-:Y:S04]  /*1d00*/  LDS.64 R16, [R25+0x8] ;  /* 0x0000080019107984 */ /* 0x000fe80000000a00 */
[----:B------:R-:W1:Y:S04]  /*1d10*/  LDS.64 R18, [R23+0x8] ;  /* 0x0000080017127984 */ /* 0x000e680000000a00 */
[----:B------:R-:W-:Y:S04]  /*1d20*/  LDS R22, [R25] ;  /* 0x0000000019167984 */ /* 0x000fe80000000800 */
[----:B------:R-:W2:Y:S01]  /*1d30*/  LDS R9, [R23] ;  /* 0x0000000017097984 */ /* 0x000ea20000000800 */
[----:B0-----:R-:W-:-:S04]  /*1d40*/  @!P1 FSETP.GEU.AND P2, PT, R14, R10, PT ;  /* 0x0000000a0e00920b */ /* 0x001fc80003f4e000 */
[----:B------:R-:W-:-:S04]  /*1d50*/  @!P1 ISETP.GE.OR P0, PT, R8, R13, !P2 ;  /* 0x0000000d0800920c */ /* 0x000fc80005706670 */
[----:B------:R-:W-:Y:S02]  /*1d60*/  FSEL R4, R14, R10, P0 ;  /* 0x0000000a0e047208 */ /* 0x000fe40000000000 */
[----:B------:R-:W-:Y:S02]  /*1d70*/  FSEL R5, R15, R11, P0 ;  /* 0x0000000b0f057208 */ /* 0x000fe40000000000 */
[----:B-1----:R-:W-:Y:S02]  /*1d80*/  SEL R6, R18, R16, P0 ;  /* 0x0000001012067207 */ /* 0x002fe40000000000 */
[----:B------:R-:W-:Y:S02]  /*1d90*/  SEL R7, R19, R17, P0 ;  /* 0x0000001113077207 */ /* 0x000fe40000000000 */
[----:B--2---:R-:W-:Y:S01]  /*1da0*/  SEL R20, R9, R22, P0 ;  /* 0x0000001609147207 */ /* 0x004fe20000000000 */
[----:B------:R-:W-:Y:S01]  /*1db0*/  @P0 LDS.64 R14, [R23+0x28] ;  /* 0x00002800170e0984 */ /* 0x000fe20000000a00 */
[----:B------:R-:W-:-:S03]  /*1dc0*/  @!P0 IMAD.MOV R24, RZ, RZ, R21 ;  /* 0x000000ffff188224 */ /* 0x000fc600078e0215 */
[----:B------:R-:W0:Y:S02]  /*1dd0*/  @!P0 LDS.64 R10, [R25+0x28] ;  /* 0x00002800190a8984 */ /* 0x000e240000000a00 */
[----:B------:R-:W-:Y:S01]  /*1de0*/  ISETP.GE.AND P1, PT, R24, R3, PT ;  /* 0x000000031800720c */ /* 0x000fe20003f26270 */
[----:B------:R-:W-:Y:S01]  /*1df0*/  VIADD R24, R8, 0x1 ;  /* 0x0000000108187836 */ /* 0x000fe20000000000 */
[----:B------:R-:W-:Y:S01]  /*1e00*/  @P0 LDS.64 R18, [R23+0x20] ;  /* 0x0000200017120984 */ /* 0x000fe20000000a00 */
[----:B------:R-:W-:-:S03]  /*1e10*/  @P0 IMAD.MOV R24, RZ, RZ, R8 ;  /* 0x000000ffff180224 */ /* 0x000fc600078e0208 */
[----:B------:R-:W1:Y:S04]  /*1e20*/  @!P0 LDS.64 R16, [R25+0x20] ;  /* 0x0000200019108984 */ /* 0x000e680000000a00 */
[----:B------:R-:W-:Y:S04]  /*1e30*/  @P0 LDS R9, [R23+0x18] ;  /* 0x0000180017090984 */ /* 0x000fe80000000800 */
[----:B------:R-:W2:Y:S01]  /*1e40*/  @!P0 LDS R22, [R25+0x18] ;  /* 0x0000180019168984 */ /* 0x000ea20000000800 */
[----:B------:R-:W-:Y:S01]  /*1e50*/  BAR.SYNC.DEFER_BLOCKING 0x0 ;  /* 0x0000000000007b1d */ /* 0x000fe20000010000 */
[----:B------:R-:W-:-:S02]  /*1e60*/  PLOP3.LUT P0, PT, PT, PT, PT, 0x8, 0x80 ;  /* 0x000000000080781c */ /* 0x000fc40003f0e170 */
[----:B0-----:R-:W-:-:S04]  /*1e70*/  @!P1 FSETP.GEU.AND P2, PT, R14, R10, PT ;  /* 0x0000000a0e00920b */ /* 0x001fc80003f4e000 */
[----:B------:R-:W-:Y:S01]  /*1e80*/  @!P1 ISETP.GE.OR P0, PT, R24, R13, !P2 ;  /* 0x0000000d1800920c */ /* 0x000fe20005706670 */
[----:B------:R-:W-:-:S03]  /*1e90*/  IMAD.SHL.U32 R13, R0, 0x2, RZ ;  /* 0x00000002000d7824 */ /* 0x000fc600078e00ff */
[----:B-1----:R-:W-:Y:S02]  /*1ea0*/  SEL R16, R18, R16, P0 ;  /* 0x0000001012107207 */ /* 0x002fe40000000000 */
[----:B------:R-:W-:Y:S02]  /*1eb0*/  SEL R17, R19, R17, P0 ;  /* 0x0000001113117207 */ /* 0x000fe40000000000 */
[----:B------:R-:W-:Y:S02]  /*1ec0*/  FSEL R18, R14, R10, P0 ;  /* 0x0000000a0e127208 */ /* 0x000fe40000000000 */
[----:B------:R-:W-:Y:S02]  /*1ed0*/  FSEL R19, R15, R11, P0 ;  /* 0x0000000b0f137208 */ /* 0x000fe40000000000 */
[----:B--2---:R-:W-:Y:S01]  /*1ee0*/  SEL R22, R9, R22, P0 ;  /* 0x0000001609167207 */ /* 0x004fe20000000000 */
        /* <DEDUP_REMOVED lines=44> */
.L_x_89:
[----:B------:R-:W0:Y:S01]  /*21b0*/  S2R R9, SR_LANEID ;  /* 0x0000000000097919 */ /* 0x000e220000000000 */
[----:B------:R-:W-:Y:S02]  /*21c0*/  LOP3.LUT R8, R13, 0x7c0, RZ, 0xc0, !PT ;  /* 0x000007c00d087812 */ /* 0x000fe400078ec0ff */
[----:B------:R-:W-:-:S03]  /*21d0*/  ISETP.NE.AND P0, PT, R0, RZ, PT ;  /* 0x000000ff0000720c */ /* 0x000fc60003f05270 */
        /* <DEDUP_REMOVED lines=12> */
[----:B0-----:R-:W-:Y:S01]  /*22a0*/  LOP3.LUT R18, R0, 0x1f, RZ, 0xc0, !PT ;  /* 0x0000001f00127812 */ /* 0x001fe200078ec0ff */
[----:B------:R-:W0:Y:S01]  /*22b0*/  LDC.64 R16, c[0x0][0x388] ;  /* 0x0000e200ff107b82 */ /* 0x000e220000000a00 */
[----:B------:R-:W-:Y:S01]  /*22c0*/  IMAD.MOV.U32 R19, RZ, RZ, RZ ;  /* 0x000000ffff137224 */ /* 0x000fe200078e00ff */
[----:B------:R-:W-:Y:S02]  /*22d0*/  LDS R9, [R23+0x300] ;  /* 0x0003000017097984 */ /* 0x000fe40000000800 */
[----:B-1----:R-:W-:Y:S02]  /*22e0*/  IMAD.WIDE.U32 R20, R2, 0x200, R18 ;  /* 0x0000020002147825 */ /* 0x002fe400078e0012 */
[----:B------:R-:W-:Y:S02]  /*22f0*/  LDS.64 R10, [R23+0x8] ;  /* 0x00000800170a7984 */ /* 0x000fe40000000a00 */
[----:B------:R-:W-:-:S02]  /*2300*/  IMAD.IADD R19, R8, 0x1, R18 ;  /* 0x0000000108137824 */ /* 0x000fc400078e0212 */
        /* <DEDUP_REMOVED lines=22> */
.L_x_90:
        /* <DEDUP_REMOVED lines=9> */
.L_x_303:


//--------------------- .text._ZN3cub18CUB_300001_SM_10006detail10merge_sort30DeviceMergeSortPartitionKernelIN6thrust24THRUST_300001_SM_1000_NS6detail15normal_iteratorINS5_10device_ptrI5POINTEEEEm11POINTCmpLatS9_EEvbT_PT2_T0_SG_PSG_T1_SG_i --------------------------
	.section	.text._ZN3cub18CUB_300001_SM_10006detail10merge_sort30DeviceMergeSortPartitionKernelIN6thrust24THRUST_300001_SM_1000_NS6detail15normal_iteratorINS5_10device_ptrI5POINTEEEEm11POINTCmpLatS9_EEvbT_PT2_T0_SG_PSG_T1_SG_i,"ax",@progbits
	.align	128
        .global         _ZN3cub18CUB_300001_SM_10006detail10merge_sort30DeviceMergeSortPartitionKernelIN6thrust24THRUST_300001_SM_1000_NS6detail15normal_iteratorINS5_10device_ptrI5POINTEEEEm11POINTCmpLatS9_EEvbT_PT2_T0_SG_PSG_T1_SG_i
        .type           _ZN3cub18CUB_300001_SM_10006detail10merge_sort30DeviceMergeSortPartitionKernelIN6thrust24THRUST_300001_SM_1000_NS6detail15normal_iteratorINS5_10device_ptrI5POINTEEEEm11POINTCmpLatS9_EEvbT_PT2_T0_SG_PSG_T1_SG_i,@function
        .size           _ZN3cub18CUB_300001_SM_10006detail10merge_sort30DeviceMergeSortPartitionKernelIN6thrust24THRUST_300001_SM_1000_NS6detail15normal_iteratorINS5_10device_ptrI5POINTEEEEm11POINTCmpLatS9_EEvbT_PT2_T0_SG_PSG_T1_SG_i,(.L_x_304 - _ZN3cub18CUB_300001_SM_10006detail10merge_sort30DeviceMergeSortPartitionKernelIN6thrust24THRUST_300001_SM_1000_NS6detail15normal_iteratorINS5_10device_ptrI5POINTEEEEm11POINTCmpLatS9_EEvbT_PT2_T0_SG_PSG_T1_SG_i)
        .other          _ZN3cub18CUB_300001_SM_10006detail10merge_sort30DeviceMergeSortPartitionKernelIN6thrust24THRUST_300001_SM_1000_NS6detail15normal_iteratorINS5_10device_ptrI5POINTEEEEm11POINTCmpLatS9_EEvbT_PT2_T0_SG_PSG_T1_SG_i,@"STO_CUDA_ENTRY STV_DEFAULT"
_ZN3cub18CUB_300001_SM_10006detail10merge_sort30DeviceMergeSortPartitionKernelIN6thrust24THRUST_300001_SM_1000_NS6detail15normal_iteratorINS5_10device_ptrI5POINTEEEEm11POINTCmpLatS9_EEvbT_PT2_T0_SG_PSG_T1_SG_i:
.text._ZN3cub18CUB_300001_SM_10006detail10merge_sort30DeviceMergeSortPartitionKernelIN6thrust24THRUST_300001_SM_1000_NS6detail15normal_iteratorINS5_10device_ptrI5POINTEEEEm11POINTCmpLatS9_EEvbT_PT2_T0_SG_PSG_T1_SG_i:
        /* <DEDUP_REMOVED lines=27> */
[----:B------:R-:W-:Y:S02]  /*01b0*/  IMAD.IADD R10, R13, 0x1, R7 ;  /* 0x000000010d0a7824 */ /* 0x000fe400078e0207 */
[----:B------:R-:W-:Y:S01]  /*01c0*/  IMAD.X R7, RZ, RZ, RZ, P2 ;  /* 0x000000ffff077224 */ /* 0x000fe200010e06ff */
[----:B------:R-:W-:Y:S02]  /*01d0*/  ISETP.LT.U32.AND P1, PT, R12, R5, PT ;  /* 0x000000050c00720c */ /* 0x000fe40003f21070 */
[----:B------:R-:W-:Y:S02]  /*01e0*/  LOP3.LUT R4, RZ, R3, RZ, 0x33, !PT ;  /* 0x00000003ff047212 */ /* 0x000fe400078e33ff */
[----:B------:R-:W-:-:S02]  /*01f0*/  ISETP.NE.AND.EX P0, PT, R7, UR11, PT, P0 ;  /* 0x0000000b07007c0c */ /* 0x000fc4000bf05300 */
[----:B------:R-:W-:-:S04]  /*0200*/  ISETP.LT.U32.AND.EX P1, PT, R10, R4, PT, P1 ;  /* 0x000000040a00720c */ /* 0x000fc80003f21110 */
[----:B------:R-:W-:Y:S02]  /*0210*/  SEL R5, R12, R5, P1 ;  /* 0x000000050c057207 */ /* 0x000fe40000800000 */
[----:B------:R-:W-:Y:S02]  /*0220*/  SEL R4, R10, R4, P1 ;  /* 0x000000040a047207 */ /* 0x000fe40000800000 */
[----:B------:R-:W-:-:S05]  /*0230*/  IADD3 R8, P1, PT, R5, R2, RZ ;  /* 0x0000000205087210 */ /* 0x000fca0007f3e0ff */
[----:B------:R-:W-:Y:S01]  /*0240*/  IMAD.X R7, R4, 0x1, R3, P1 ;  /* 0x0000000104077824 */ /* 0x000fe200008e0603 */
[----:B0-----:R-:W-:Y:S01]  /*0250*/  ISETP.LT.U32.AND P1, PT, R8, UR4, PT ;  /* 0x0000000408007c0c */ /* 0x001fe2000bf21070 */
[----:B------:R-:W0:Y:S03]  /*0260*/  @!P0 LDC.64 R4, c[0x0][0x3a8] ;  /* 0x0000ea00ff048b82 */ /* 0x000e260000000a00 */
[----:B------:R-:W-:-:S04]  /*0270*/  ISETP.LT.U32.AND.EX P1, PT, R7, UR5, PT, P1 ;  /* 0x0000000507007c0c */ /* 0x000fc8000bf21110 */
[----:B------:R-:W-:Y:S02]  /*0280*/  SEL R8, R8, UR4, P1 ;  /* 0x0000000408087c07 */ /* 0x000fe40008800000 */
[----:B------:R-:W-:Y:S02]  /*0290*/  SEL R9, R7, UR5, P1 ;  /* 0x0000000507097c07 */ /* 0x000fe40008800000 */
[----:B------:R-:W-:Y:S02]  /*02a0*/  LOP3.LUT R17, RZ, R8, RZ, 0x33, !PT ;  /* 0x00000008ff117212 */ /* 0x000fe400078e33ff */
[----:B------:R-:W-:Y:S02]  /*02b0*/  LOP3.LUT R19, RZ, R9, RZ, 0x33, !PT ;  /* 0x00000009ff137212 */ /* 0x000fe400078e33ff */
[----:B------:R-:W-:-:S04]  /*02c0*/  ISETP.LT.U32.AND P1, PT, R12, R17, PT ;  /* 0x000000110c00720c */ /* 0x000fc80003f21070 */
[----:B------:R-:W-:-:S04]  /*02d0*/  ISETP.LT.U32.AND.EX P1, PT, R10, R19, PT, P1 ;  /* 0x000000130a00720c */ /* 0x000fc80003f21110 */
[----:B------:R-:W-:Y:S02]  /*02e0*/  SEL R17, R12, R17, P1 ;  /* 0x000000110c117207 */ /* 0x000fe40000800000 */
[----:B------:R-:W-:Y:S02]  /*02f0*/  SEL R19, R10, R19, P1 ;  /* 0x000000130a137207 */ /* 0x000fe40000800000 */
[----:B------:R-:W-:Y:S02]  /*0300*/  IADD3 R17, P3, PT, R17, R8, RZ ;  /* 0x0000000811117210 */ /* 0x000fe40007f7e0ff */
[----:B0-----:R-:W-:Y:S02]  /*0310*/  @!P0 LEA R12, P2, R6, R4, 0x3 ;  /* 0x00000004060c8211 */ /* 0x001fe400078418ff */
[----:B------:R-:W-:Y:S01]  /*0320*/  ISETP.LT.U32.AND P1, PT, R2, UR4, PT ;  /* 0x0000000402007c0c */ /* 0x000fe2000bf21070 */
[----:B------:R-:W-:Y:S01]  /*0330*/  IMAD.X R19, R19, 0x1, R9, P3 ;  /* 0x0000000113137824 */ /* 0x000fe200018e0609 */
[----:B------:R-:W-:-:S02]  /*0340*/  @!P0 LEA.HI.X R13, R6, R5, RZ, 0x3, P2 ;  /* 0x00000005060d8211 */ /* 0x000fc400010f1cff */
[----:B------:R-:W-:Y:S02]  /*0350*/  ISETP.LT.U32.AND P2, PT, R17, UR4, PT ;  /* 0x0000000411007c0c */ /* 0x000fe4000bf41070 */
[----:B------:R-:W-:Y:S01]  /*0360*/  ISETP.LT.U32.AND.EX P1, PT, R3, UR5, PT, P1 ;  /* 0x0000000503007c0c */ /* 0x000fe2000bf21110 */
[----:B--2---:R0:W-:Y:S01]  /*0370*/  @!P0 STG.E.64 desc[UR8][R12.64], R8 ;  /* 0x000000080c008986 */ /* 0x0041e2000c101b08 */
[----:B------:R-:W-:Y:S02]  /*0380*/  ISETP.LT.U32.AND.EX P2, PT, R19, UR5, PT, P2 ;  /* 0x0000000513007c0c */ /* 0x000fe4000bf41120 */
[----:B------:R-:W-:Y:S02]  /*0390*/  SEL R7, R2, UR4, P1 ;  /* 0x0000000402077c07 */ /* 0x000fe40008800000 */
[----:B------:R-:W-:Y:S02]  /*03a0*/  SEL R5, R3, UR5, P1 ;  /* 0x0000000503057c07 */ /* 0x000fe40008800000 */
[----:B------:R-:W-:-:S02]  /*03b0*/  SEL R17, R17, UR4, P2 ;  /* 0x0000000411117c07 */ /* 0x000fc40009000000 */
[----:B------:R-:W-:Y:S01]  /*03c0*/  SEL R19, R19, UR5, P2 ;  /* 0x0000000513137c07 */ /* 0x000fe20009000000 */
[----:B------:R-:W-:Y:S06]  /*03d0*/  @!P0 EXIT ;  /* 0x000000000000894d */ /* 0x000fec0003800000 */
[----:B------:R-:W1:Y:S01]  /*03e0*/  LDCU.U8 UR5, c[0x0][0x380] ;  /* 0x00007000ff0577ac */ /* 0x000e620008000000 */
[----:B0-----:R-:W-:Y:S01]  /*03f0*/  IADD3 R13, P0, PT, R17, -R7, RZ ;  /* 0x80000007110d7210 */ /* 0x001fe20007f1e0ff */
[----:B------:R-:W-:Y:S01]  /*0400*/  BSSY.RECONVERGENT B0, `(.L_x_91) ;  /* 0x0000076000007945 */ /* 0x000fe20003800200 */
[----:B------:R-:W-:-:S06]  /*0410*/  UIADD3 UR4, UPT, UPT, UR6, -0x1, URZ ;  /* 0xffffffff06047890 */ /* 0x000fcc000fffe0ff */
[----:B------:R-:W-:-:S05]  /*0420*/  LOP3.LUT R15, R6, UR4, RZ, 0xc0, !PT ;  /* 0x00000004060f7c12 */ /* 0x000fca000f8ec0ff */
        /* <DEDUP_REMOVED lines=29> */
[----:B------:R-:W-:-:S05]  /*0600*/  IADD3 R12, P0, PT, R11, R8, RZ ;  /* 0x000000080b0c7210 */ /* 0x000fca0007f1e0ff */
[----:B------:R-:W-:-:S08]  /*0610*/  IMAD.X R15, R15, 0x1, R9, P0 ;  /* 0x000000010f0f7824 */ /* 0x000fd000000e0609 */
.L_x_95:
        /* <DEDUP_REMOVED lines=10> */
[----:B------:R-:W-:Y:S02]  /*06c0*/  IMAD.X R8, R16, 0x1, R5, P0 ;  /* 0x0000000110087824 */ /* 0x000fe400000e0605 */
[----:B0-----:R-:W-:-:S04]  /*06d0*/  IMAD.WIDE.U32 R10, R11, 0x18, R2 ;  /* 0x000000180b0a7825 */ /* 0x001fc800078e0002 */
[----:B------:R-:W-:Y:S02]  /*06e0*/  IMAD.X R18, R18, 0x1, R15, P1 ;  /* 0x0000000112127824 */ /* 0x000fe400008e060f */
        /* <DEDUP_REMOVED lines=9> */
[----:B--2---:R-:W-:-:S04]  /*0780*/  FSETP.GEU.AND P0, PT, R9, R10, PT ;  /* 0x0000000a0900720b */ /* 0x004fc80003f0e000 */
[----:B------:R-:W-:Y:S02]  /*0790*/  SEL R4, R19, R4, P0 ;  /* 0x0000000413047207 */ /* 0x000fe40000000000 */
[----:B------:R-:W-:Y:S02]  /*07a0*/  SEL R13, R13, R14, P0 ;  /* 0x0000000e0d0d7207 */ /* 0x000fe40000000000 */
[----:B------:R-:W-:Y:S02]  /*07b0*/  SEL R0, R21, R0, P0 ;  /* 0x0000000015007207 */ /* 0x000fe40000000000 */
[----:B------:R-:W-:Y:S02]  /*07c0*/  SEL R17, R17, R16, P0 ;  /* 0x0000001011117207 */ /* 0x000fe40000000000 */
[----:B------:R-:W-:-:S04]  /*07d0*/  ISETP.GE.U32.AND P0, PT, R4, R13, PT ;  /* 0x0000000d0400720c */ /* 0x000fc80003f06070 */
[----:B------:R-:W-:-:S13]  /*07e0*/  ISETP.GE.U32.AND.EX P0, PT, R0, R17, PT, P0 ;  /* 0x000000110000720c */ /* 0x000fda0003f06100 */
[----:B------:R-:W-:Y:S05]  /*07f0*/  @!P0 BRA `(.L_x_95) ;  /* 0xfffffffc00888947 */ /* 0x000fea000383ffff */
.L_x_94:
[----:B------:R-:W-:Y:S05]  /*0800*/  BSYNC.RECONVERGENT B1 ;  /* 0x0000000000017941 */ /* 0x000fea0003800200 */
.L_x_93:
[----:B------:R-:W-:Y:S05]  /*0810*/  BRA `(.L_x_96) ;  /* 0x0000000000d07947 */ /* 0x000fea0003800000 */
.L_x_92:
        /* <DEDUP_REMOVED lines=22> */
.L_x_97:
        /* <DEDUP_REMOVED lines=30> */
.L_x_96:
[----:B------:R-:W-:Y:S05]  /*0b60*/  BSYNC.RECONVERGENT B0 ;  /* 0x0000000000007941 */ /* 0x000fea0003800200 */
.L_x_91:
[----:B------:R-:W0:Y:S01]  /*0b70*/  LDCU.64 UR4, c[0x0][0x3a8] ;  /* 0x00007500ff0477ac */ /* 0x000e220008000a00 */
[----:B------:R-:W-:-:S05]  /*0b80*/  IADD3 R4, P0, PT, R4, R7, RZ ;  /* 0x0000000704047210 */ /* 0x000fca0007f1e0ff */
[----:B------:R-:W-:Y:S01]  /*0b90*/  IMAD.X R5, R0, 0x1, R5, P0 ;  /* 0x0000000100057824 */ /* 0x000fe200000e0605 */
[----:B0-----:R-:W-:-:S04]  /*0ba0*/  LEA R2, P1, R6, UR4, 0x3 ;  /* 0x0000000406027c11 */ /* 0x001fc8000f8218ff */
[----:B------:R-:W-:-:S05]  /*0bb0*/  LEA.HI.X R3, R6, UR5, RZ, 0x3, P1 ;  /* 0x0000000506037c11 */ /* 0x000fca00088f1cff */
[----:B------:R-:W-:Y:S01]  /*0bc0*/  STG.E.64 desc[UR8][R2.64], R4 ;  /* 0x0000000402007986 */ /* 0x000fe2000c101b08 */
[----:B------:R-:W-:Y:S05]  /*0bd0*/  EXIT ;  /* 0x000000000000794d */ /* 0x000fea0003800000 */
.L_x_98:
        /* <DEDUP_REMOVED lines=10> */
.L_x_304:


//--------------------- .text._ZN3cub18CUB_300001_SM_10006detail10merge_sort30DeviceMergeSortBlockSortKernelINS2_10policy_hubIN6thrust24THRUST_300001_SM_1000_NS6detail15normal_iteratorINS6_10device_ptrI5POINTEEEEE9Policy600ESC_PNS0_8NullTypeESC_SG_m11POINTCmpLatSA_SF_EEvbT0_T1_T2_T3_T4_PT6_PT7_T5_NS1_7vsmem_tE --------------------------
	.section	.text._ZN3cub18CUB_300001_SM_10006detail10merge_sort30DeviceMergeSortBlockSortKernelINS2_10policy_hubIN6thrust24THRUST_300001_SM_1000_NS6detail15normal_iteratorINS6_10device_ptrI5POINTEEEEE9Policy600ESC_PNS0_8NullTypeESC_SG_m11POINTCmpLatSA_SF_EEvbT0_T1_T2_T3_T4_PT6_PT7_T5_NS1_7vsmem_tE,"ax",@progbits
	.align	128
        .global         _ZN3cub18CUB_300001_SM_10006detail10merge_sort30DeviceMergeSortBlockSortKernelINS2_10policy_hubIN6thrust24THRUST_300001_SM_1000_NS6detail15normal_iteratorINS6_10device_ptrI5POINTEEEEE9Policy600ESC_PNS0_8NullTypeESC_SG_m11POINTCmpLatSA_SF_EEvbT0_T1_T2_T3_T4_PT6_PT7_T5_NS1_7vsmem_tE
        .type           _ZN3cub18CUB_300001_SM_10006detail10merge_sort30DeviceMergeSortBlockSortKernelINS2_10policy_hubIN6thrust24THRUST_300001_SM_1000_NS6detail15normal_iteratorINS6_10device_ptrI5POINTEEEEE9Policy600ESC_PNS0_8NullTypeESC_SG_m11POINTCmpLatSA_SF_EEvbT0_T1_T2_T3_T4_PT6_PT7_T5_NS1_7vsmem_tE,@function
        .size           _ZN3cub18CUB_300001_SM_10006detail10merge_sort30DeviceMergeSortBlockSortKernelINS2_10policy_hubIN6thrust24THRUST_300001_SM_1000_NS6detail15normal_iteratorINS6_10device_ptrI5POINTEEEEE9Policy600ESC_PNS0_8NullTypeESC_SG_m11POINTCmpLatSA_SF_EEvbT0_T1_T2_T3_T4_PT6_PT7_T5_NS1_7vsmem_tE,(.L_x_305 - _ZN3cub18CUB_300001_SM_10006detail10merge_sort30DeviceMergeSortBlockSortKernelINS2_10policy_hubIN6thrust24THRUST_300001_SM_1000_NS6detail15normal_iteratorINS6_10device_ptrI5POINTEEEEE9Policy600ESC_PNS0_8NullTypeESC_SG_m11POINTCmpLatSA_SF_EEvbT0_T1_T2_T3_T4_PT6_PT7_T5_NS1_7vsmem_tE)
        .other          _ZN3cub18CUB_300001_SM_10006detail10merge_sort30DeviceMergeSortBlockSortKernelINS2_10policy_hubIN6thrust24THRUST_300001_SM_1000_NS6detail15normal_iteratorINS6_10device_ptrI5POINTEEEEE9Policy600ESC_PNS0_8NullTypeESC_SG_m11POINTCmpLatSA_SF_EEvbT0_T1_T2_T3_T4_PT6_PT7_T5_NS1_7vsmem_tE,@"STO_CUDA_ENTRY STV_DEFAULT"
_ZN3cub18CUB_300001_SM_10006detail10merge_sort30DeviceMergeSortBlockSortKernelINS2_10policy_hubIN6thrust24THRUST_300001_SM_1000_NS6detail15normal_iteratorINS6_10device_ptrI5POINTEEEEE9Policy600ESC_PNS0_8NullTypeESC_SG_m11POINTCmpLatSA_SF_EEvbT0_T1_T2_T3_T4_PT6_PT7_T5_NS1_7vsmem_tE:
.text._ZN3cub18CUB_300001_SM_10006detail10merge_sort30DeviceMergeSortBlockSortKernelINS2_10policy_hubIN6thrust24THRUST_300001_SM_1000_NS6detail15normal_iteratorINS6_10device_ptrI5POINTEEEEE9Policy600ESC_PNS0_8NullTypeESC_SG_m11POINTCmpLatSA_SF_EEvbT0_T1_T2_T3_T4_PT6_PT7_T5_NS1_7vsmem_tE:
        /* <DEDUP_REMOVED lines=42> */
[----:B------:R-:W0:Y:S04]  /*02a0*/  LDS.128 R4, [R18+0x10] ;  /* 0x0000100012047984 */ /* 0x000e280000000c00 */
[----:B------:R-:W1:Y:S04]  /*02b0*/  LDS.64 R16, [R18+0x28] ;  /* 0x0000280012107984 */ /* 0x000e680000000a00 */
[----:B------:R-:W-:Y:S04]  /*02c0*/  LDS R13, [R18] ;  /* 0x00000000120d7984 */ /* 0x000fe80000000800 */
[----:B------:R-:W-:Y:S04]  /*02d0*/  LDS.64 R2, [R18+0x8] ;  /* 0x0000080012027984 */ /* 0x000fe80000000a00 */
[----:B------:R-:W2:Y:S01]  /*02e0*/  LDS.64 R20, [R18+0x20] ;  /* 0x0000200012147984 */ /* 0x000ea20000000a00 */
[----:B0-----:R-:W-:-:S02]  /*02f0*/  IMAD.MOV.U32 R7, RZ, RZ, R4 ;  /* 0x000000ffff077224 */ /* 0x001fc400078e0004 */
[----:B-1----:R-:W-:Y:S01]  /*0300*/  IMAD.MOV.U32 R14, RZ, RZ, R16 ;  /* 0x000000ffff0e7224 */ /* 0x002fe200078e0010 */
[----:B------:R-:W-:Y:S08]  /*0310*/  BAR.SYNC.DEFER_BLOCKING 0x0 ;  /* 0x0000000000007b1d */ /* 0x000ff00000010000 */
[----:B------:R-:W-:Y:S01]  /*0320*/  PREEXIT ;  /* 0x000000000000782d */ /* 0x000fe20000000000 */
[-C--:B------:R-:W-:Y:S01]  /*0330*/  FSETP.GEU.AND P0, PT, R14, R7.reuse, PT ;  /* 0x000000070e00720b */ /* 0x080fe20003f0e000 */
[----:B--2---:R-:W-:Y:S01]  /*0340*/  IMAD.MOV.U32 R9, RZ, RZ, R21 ;  /* 0x000000ffff097224 */ /* 0x004fe200078e0015 */
[----:B------:R-:W-:Y:S01]  /*0350*/  MOV R4, R7 ;  /* 0x0000000700047202 */ /* 0x000fe20000000f00 */
[----:B------:R-:W-:-:S02]  /*0360*/  IMAD.MOV.U32 R8, RZ, RZ, R20 ;  /* 0x000000ffff087224 */ /* 0x000fc400078e0014 */
[----:B------:R-:W-:Y:S02]  /*0370*/  IMAD.MOV.U32 R15, RZ, RZ, R17 ;  /* 0x000000ffff0f7224 */ /* 0x000fe400078e0011 */
[----:B------:R-:W-:Y:S02]  /*0380*/  IMAD.MOV.U32 R16, RZ, RZ, R6 ;  /* 0x000000ffff107224 */ /* 0x000fe400078e0006 */
[----:B------:R-:W-:-:S04]  /*0390*/  IMAD.MOV.U32 R23, RZ, RZ, 0x2 ;  /* 0x00000002ff177424 */ /* 0x000fc800078e00ff */
[----:B------:R-:W-:Y:S02]  /*03a0*/  @!P0 IMAD.MOV.U32 R9, RZ, RZ, R3 ;  /* 0x000000ffff098224 */ /* 0x000fe400078e0003 */
[----:B------:R-:W-:Y:S02]  /*03b0*/  @!P0 IMAD.MOV.U32 R8, RZ, RZ, R2 ;  /* 0x000000ffff088224 */ /* 0x000fe400078e0002 */
[----:B------:R-:W-:Y:S02]  /*03c0*/  @!P0 IMAD.MOV.U32 R3, RZ, RZ, R21 ;  /* 0x000000ffff038224 */ /* 0x000fe400078e0015 */
[----:B------:R-:W-:Y:S02]  /*03d0*/  @!P0 IMAD.MOV.U32 R15, RZ, RZ, R5 ;  /* 0x000000ffff0f8224 */ /* 0x000fe400078e0005 */
[----:B------:R-:W-:Y:S02]  /*03e0*/  @!P0 IMAD.MOV.U32 R16, RZ, RZ, R13 ;  /* 0x000000ffff108224 */ /* 0x000fe400078e000d */
[----:B------:R-:W-:-:S02]  /*03f0*/  @!P0 IMAD.MOV.U32 R4, RZ, RZ, R14 ;  /* 0x000000ffff048224 */ /* 0x000fc400078e000e */
[----:B------:R-:W-:Y:S02]  /*0400*/  @!P0 IMAD.MOV.U32 R2, RZ, RZ, R20 ;  /* 0x000000ffff028224 */ /* 0x000fe400078e0014 */
[----:B------:R-:W-:Y:S02]  /*0410*/  @!P0 IMAD.MOV.U32 R5, RZ, RZ, R17 ;  /* 0x000000ffff058224 */ /* 0x000fe400078e0011 */
[----:B------:R-:W-:Y:S02]  /*0420*/  @!P0 IMAD.MOV.U32 R13, RZ, RZ, R6 ;  /* 0x000000ffff0d8224 */ /* 0x000fe400078e0006 */
[----:B------:R-:W-:Y:S02]  /*0430*/  @!P0 IMAD.MOV.U32 R14, RZ, RZ, R7 ;  /* 0x000000ffff0e8224 */ /* 0x000fe400078e0007 */
[----:B------:R-:W-:-:S07]  /*0440*/  IMAD R21, R12, 0x30, R19 ;  /* 0x000000300c157824 */ /* 0x000fce00078e0213 */
.L_x_103:
[----:B------:R-:W-:Y:S01]  /*0450*/  IMAD.MOV R7, RZ, RZ, -R23 ;  /* 0x000000ffff077224 */ /* 0x000fe200078e0a17 */
[----:B------:R-:W0:Y:S01]  /*0460*/  S2R R20, SR_CgaCtaId ;  /* 0x0000000000147919 */ /* 0x000e220000008800 */
[----:B------:R-:W-:Y:S01]  /*0470*/  MOV R25, 0x400 ;  /* 0x0000040000197802 */ /* 0x000fe20000000f00 */
[----:B------:R-:W-:Y:S02]  /*0480*/  BSSY.RECONVERGENT B0, `(.L_x_100) ;  /* 0x000002d000007945 */ /* 0x000fe40003800200 */
[----:B------:R-:W-:Y:S01]  /*0490*/  LOP3.LUT R6, R12, R7, RZ, 0xc0, !PT ;  /* 0x000000070c067212 */ /* 0x000fe200078ec0ff */
[----:B------:R-:W-:Y:S01]  /*04a0*/  VIADD R7, R23, 0xffffffff ;  /* 0xffffffff17077836 */ /* 0x000fe20000000000 */
[----:B------:R-:W-:Y:S03]  /*04b0*/  BAR.SYNC.DEFER_BLOCKING 0x0 ;  /* 0x0000000000007b1d */ /* 0x000fe60000010000 */
[----:B------:R-:W-:Y:S01]  /*04c0*/  IMAD.SHL.U32 R6, R6, 0x2, RZ ;  /* 0x0000000206067824 */ /* 0x000fe200078e00ff */
[----:B------:R-:W-:-:S04]  /*04d0*/  LOP3.LUT R7, R7, R12, RZ, 0xc0, !PT ;  /* 0x0000000c07077212 */ /* 0x000fc800078ec0ff */
[----:B------:R-:W-:Y:S01]  /*04e0*/  VIMNMX.U32 R6, PT, PT, R6, 0x200, PT ;  /* 0x0000020006067848 */ /* 0x000fe20003fe0000 */
[----:B------:R-:W-:-:S03]  /*04f0*/  IMAD.SHL.U32 R7, R7, 0x2, RZ ;  /* 0x0000000207077824 */ /* 0x000fc600078e00ff */
[-C--:B------:R-:W-:Y:S02]  /*0500*/  VIADDMNMX R18, R6, R23.reuse, 0x200, PT ;  /* 0x0000020006127446 */ /* 0x080fe40003800117 */
[----:B------:R-:W-:Y:S02]  /*0510*/  VIMNMX.U32 R7, PT, PT, R7, 0x200, PT ;  /* 0x0000020007077848 */ /* 0x000fe40003fe0000 */
[----:B------:R-:W-:-:S05]  /*0520*/  VIADDMNMX R19, R18, R23, 0x200, PT ;  /* 0x0000020012137446 */ /* 0x000fca0003800117 */
[----:B------:R-:W-:Y:S01]  /*0530*/  IMAD.IADD R22, R19, 0x1, -R18 ;  /* 0x0000000113167824 */ /* 0x000fe200078e0a12 */
[----:B------:R1:W-:Y:S03]  /*0540*/  STS.64 [R21+0x8], R2 ;  /* 0x0000080215007388 */ /* 0x0003e60000000a00 */
[C---:B------:R-:W-:Y:S01]  /*0550*/  IMAD.IADD R17, R7.reuse, 0x1, -R22 ;  /* 0x0000000107117824 */ /* 0x040fe200078e0a16 */
[----:B------:R-:W-:Y:S02]  /*0560*/  ISETP.GE.AND P0, PT, R7, R22, PT ;  /* 0x000000160700720c */ /* 0x000fe40003f06270 */
[----:B------:R-:W-:Y:S01]  /*0570*/  VIADDMNMX R22, R18, -R6, R7, PT ;  /* 0x8000000612167246 */ /* 0x000fe20003800107 */
[----:B------:R1:W-:Y:S01]  /*0580*/  STS.64 [R21+0x10], R4 ;  /* 0x0000100415007388 */ /* 0x0003e20000000a00 */
[----:B------:R-:W-:Y:S02]  /*0590*/  SEL R17, R17, RZ, P0 ;  /* 0x000000ff11117207 */ /* 0x000fe40000000000 */
        /* <DEDUP_REMOVED lines=9> */
[----:B------:R-:W-:Y:S02]  /*0630*/  MOV R2, 0x400 ;  /* 0x0000040000027802 */ /* 0x000fe40000000f00 */
[----:B------:R-:W-:Y:S02]  /*0640*/  IADD3 R9, PT, PT, R7, R18, RZ ;  /* 0x0000001207097210 */ /* 0x000fe40007ffe0ff */
[----:B0-----:R-:W-:-:S07]  /*0650*/  LEA R13, R3, R2, 0x18 ;  /* 0x00000002030d7211 */ /* 0x001fce00078ec0ff */
.L_x_102:
        /* <DEDUP_REMOVED lines=15> */
.L_x_101:
[----:B------:R-:W-:Y:S05]  /*0750*/  BSYNC.RECONVERGENT B0 ;  /* 0x0000000000007941 */ /* 0x000fea0003800200 */
.L_x_100:
[----:B-1----:R-:W-:Y:S01]  /*0760*/  IADD3 R3, PT, PT, -R17, R18, R7 ;  /* 0x0000001211037210 */ /* 0x002fe20007ffe107 */
[----:B------:R-:W-:Y:S01]  /*0770*/  IMAD.IADD R25, R6, 0x1, R17 ;  /* 0x0000000106197824 */ /* 0x000fe200078e0211 */
[----:B------:R-:W-:Y:S02]  /*0780*/  PLOP3.LUT P0, PT, PT, PT, PT, 0x8, 0x80 ;  /* 0x000000000080781c */ /* 0x000fe40003f0e170 */
[----:B------:R-:W-:Y:S01]  /*0790*/  ISETP.GE.AND P1, PT, R3, R19, PT ;  /* 0x000000130300720c */ /* 0x000fe20003f26270 */
[--C-:B------:R-:W-:Y:S02]  /*07a0*/  IMAD R22, R25, 0x18, R20.reuse ;  /* 0x0000001819167824 */ /* 0x100fe400078e0214 */
[C---:B------:R-:W-:Y:S02]  /*07b0*/  IMAD R24, R3.reuse, 0x18, R20 ;  /* 0x0000001803187824 */ /* 0x040fe400078e0214 */
[----:B------:R-:W-:Y:S01]  /*07c0*/  VIADD R2, R3, 0x1 ;  /* 0x0000000103027836 */ /* 0x000fe20000000000 */
[----:B------:R-:W-:Y:S04]  /*07d0*/  LDS.64 R14, [R22+0x10] ;  /* 0x00001000160e7984 */ /* 0x000fe80000000a00 */
[----:B------:R-:W0:Y:S04]  /*07e0*/  LDS.64 R6, [R24+0x10] ;  /* 0x0000100018067984 */ /* 0x000e280000000a00 */
[----:B------:R-:W-:Y:S04]  /*07f0*/  LDS.64 R8, [R22+0x8] ;  /* 0x0000080016087984 */ /* 0x000fe80000000a00 */
[----:B------:R-:W-:Y:S04]  /*0800*/  LDS.64 R16, [R24+0x8] ;  /* 0x0000080018107984 */ /* 0x000fe80000000a00 */
[----:B------:R-:W-:Y:S04]  /*0810*/  LDS R20, [R22] ;  /* 0x0000000016147984 */ /* 0x000fe80000000800 */
[----:B------:R-:W1:Y:S01]  /*0820*/  LDS R27, [R24] ;  /* 0x00000000181b7984 */ /* 0x000e620000000800 */
[----:B0-----:R-:W-:-:S04]  /*0830*/  @!P1 FSETP.GEU.AND P2, PT, R6, R14, PT ;  /* 0x0000000e0600920b */ /* 0x001fc80003f4e000 */
[----:B------:R-:W-:-:S04]  /*0840*/  @!P1 ISETP.GE.OR P0, PT, R25, R18, !P2 ;  /* 0x000000121900920c */ /* 0x000fc80005706670 */
[----:B------:R-:W-:Y:S02]  /*0850*/  FSEL R4, R6, R14, P0 ;  /* 0x0000000e06047208 */ /* 0x000fe40000000000 */
[----:B------:R-:W-:Y:S02]  /*0860*/  FSEL R5, R7, R15, P0 ;  /* 0x0000000f07057208 */ /* 0x000fe40000000000 */
[----:B-1----:R-:W-:-:S05]  /*0870*/  SEL R13, R27, R20, P0 ;  /* 0x000000141b0d7207 */ /* 0x002fca0000000000 */
[----:B------:R-:W-:Y:S01]  /*0880*/  @P0 LDS.64 R6, [R24+0x28] ;  /* 0x0000280018060984 */ /* 0x000fe20000000a00 */
[----:B------:R-:W-:Y:S01]  /*0890*/  @!P0 IMAD.MOV R2, RZ, RZ, R3 ;  /* 0x000000ffff028224 */ /* 0x000fe200078e0203 */
[----:B------:R-:W-:Y:S02]  /*08a0*/  SEL R3, R17, R9, P0 ;  /* 0x0000000911037207 */ /* 0x000fe40000000000 */
[----:B------:R-:W0:Y:S02]  /*08b0*/  @!P0 LDS.64 R14, [R22+0x28] ;  /* 0x00002800160e8984 */ /* 0x000e240000000a00 */
[----:B------:R-:W-:Y:S01]  /*08c0*/  ISETP.GE.AND P1, PT, R2, R19, PT ;  /* 0x000000130200720c */ /* 0x000fe20003f26270 */
[----:B------:R-:W-:Y:S01]  /*08d0*/  VIADD R19, R25, 0x1 ;  /* 0x0000000119137836 */ /* 0x000fe20000000000 */
[----:B------:R-:W-:Y:S01]  /*08e0*/  SEL R2, R16, R8, P0 ;  /* 0x0000000810027207 */ /* 0x000fe20000000000 */
[----:B------:R-:W-:Y:S01]  /*08f0*/  @P0 LDS R27, [R24+0x18] ;  /* 0x00001800181b0984 */ /* 0x000fe20000000800 */
[----:B------:R-:W-:-:S03]  /*0900*/  @P0 IMAD.MOV R19, RZ, RZ, R25 ;  /* 0x000000ffff130224 */ /* 0x000fc600078e0219 */
[----:B------:R-:W-:Y:S04]  /*0910*/  @P0 LDS.64 R16, [R24+0x20] ;  /* 0x0000200018100984 */ /* 0x000fe80000000a00 */
[----:B------:R-:W1:Y:S04]  /*0920*/  @!P0 LDS.64 R8, [R22+0x20] ;  /* 0x0000200016088984 */ /* 0x000e680000000a00 */
[----:B------:R-:W2:Y:S01]  /*0930*/  @!P0 LDS R20, [R22+0x18] ;  /* 0x0000180016148984 */ /* 0x000ea20000000800 */
[----:B------:R-:W-:Y:S02]  /*0940*/  PLOP3.LUT P0, PT, PT, PT, PT, 0x8, 0x80 ;  /* 0x000000000080781c */ /* 0x000fe40003f0e170 */
[----:B0-----:R-:W-:-:S04]  /*0950*/  @!P1 FSETP.GEU.AND P2, PT, R6, R14, PT ;  /* 0x0000000e0600920b */ /* 0x001fc80003f4e000 */
[----:B------:R-:W-:Y:S02]  /*0960*/  @!P1 ISETP.GE.OR P0, PT, R19, R18, !P2 ;  /* 0x000000121300920c */ /* 0x000fe40005706670 */
[C---:B------:R-:W-:Y:S01]  /*0970*/  ISETP.GE.U32.AND P1, PT, R23.reuse, 0x81, PT ;  /* 0x000000811700780c */ /* 0x040fe20003f26070 */
[----:B------:R-:W-:Y:S01]  /*0980*/  IMAD.SHL.U32 R23, R23, 0x2, RZ ;  /* 0x0000000217177824 */ /* 0x000fe200078e00ff */
[----:B------:R-:W-:Y:S02]  /*0990*/  FSEL R14, R6, R14, P0 ;  /* 0x0000000e060e7208 */ /* 0x000fe40000000000 */
[----:B------:R-:W-:Y:S02]  /*09a0*/  FSEL R15, R7, R15, P0 ;  /* 0x0000000f070f7208 */ /* 0x000fe40000000000 */
[----:B-1----:R-:W-:Y:S02]  /*09b0*/  SEL R8, R16, R8, P0 ;  /* 0x0000000810087207 */ /* 0x002fe40000000000 */
[----:B------:R-:W-:-:S02]  /*09c0*/  SEL R9, R17, R9, P0 ;  /* 0x0000000911097207 */ /* 0x000fc40000000000 */
[----:B--2---:R-:W-:-:S03]  /*09d0*/  SEL R16, R27, R20, P0 ;  /* 0x000000141b107207 */ /* 0x004fc60000000000 */
        /* <DEDUP_REMOVED lines=16> */
[----:B------:R4:W-:Y:S04]  /*0ae0*/  STS [R25], R13 ;  /* 0x0000000d19007388 */ /* 0x0009e80000000800 */
[----:B------:R-:W-:Y:S01]  /*0af0*/  STS [R25+0x18], R16 ;  /* 0x0000181019007388 */ /* 0x000fe20000000800 */
[----:B------:R-:W-:-:S03]  /*0b00*/  NOP ;  /* 0x0000000000007918 */ /* 0x000fc60000000000 */
[----:B------:R-:W5:Y:S01]  /*0b10*/  LDS.64 R20, [R0] ;  /* 0x0000000000147984 */ /* 0x000f620000000a00 */
[----:B0-----:R-:W-:Y:S02]  /*0b20*/  IMAD.SHL.U32 R24, R24, 0x2, RZ ;  /* 0x0000000218187824 */ /* 0x001fe400078e00ff */
[----:B--2---:R-:W-:Y:S01]  /*0b30*/  IMAD.WIDE.U32 R8, R17, 0x200, RZ ;  /* 0x0000020011087825 */ /* 0x004fe200078e00ff */
[----:B------:R-:W0:Y:S02]  /*0b40*/  LDS.64 R18, [R0+0x8] ;  /* 0x0000080000127984 */ /* 0x000e240000000a00 */
[----:B----4-:R-:W-:Y:S02]  /*0b50*/  LOP3.LUT R13, R24, 0x7c0, RZ, 0xc0, !PT ;  /* 0x000007c0180d7812 */ /* 0x010fe400078ec0ff */
[----:B------:R-:W2:Y:S01]  /*0b60*/  LDS.64 R10, [R0+0x10] ;  /* 0x00001000000a7984 */ /* 0x000ea20000000a00 */
[----:B---3--:R-:W-:-:S03]  /*0b70*/  LOP3.LUT R12, R8, 0x1f, R12, 0xf8, !PT ;  /* 0x0000001f080c7812 */ /* 0x008fc600078ef80c */
[----:B------:R-:W3:Y:S01]  /*0b80*/  LDS.64 R6, [R0+0x300] ;  /* 0x0003000000067984 */ /* 0x000ee20000000a00 */
[----:B------:R-:W-:-:S03]  /*0b90*/  IADD3 R13, P0, PT, R13, R12, RZ ;  /* 0x0000000c0d0d7210 */ /* 0x000fc60007f1e0ff */
[----:B------:R-:W4:Y:S02]  /*0ba0*/  LDS.64 R2, [R0+0x308] ;  /* 0x0003080000027984 */ /* 0x000f240000000a00 */
[----:B------:R-:W-:Y:S02]  /*0bb0*/  IMAD.X R12, RZ, RZ, R9, P0 ;  /* 0x000000ffff0c7224 */ /* 0x000fe400000e0609 */
[----:B------:R-:W4:Y:S01]  /*0bc0*/  LDS.64 R4, [R0+0x310] ;  /* 0x0003100000047984 */ /* 0x000f220000000a00 */
[----:B-1----:R-:W-:-:S04]  /*0bd0*/  IMAD.WIDE.U32 R8, R13, 0x18, R22 ;  /* 0x000000180d087825 */ /* 0x002fc800078e0016 */
[----:B------:R-:W-:-:S05]  /*0be0*/  IMAD R13, R12, 0x18, RZ ;  /* 0x000000180c0d7824 */ /* 0x000fca00078e02ff */
[----:B------:R-:W-:-:S05]  /*0bf0*/  IADD3 R9, PT, PT, R9, R13, RZ ;  /* 0x0000000d09097210 */ /* 0x000fca0007ffe0ff */
[----:B-----5:R-:W-:Y:S04]  /*0c00*/  STG.E.64 desc[UR8][R8.64], R20 ;  /* 0x0000001408007986 */ /* 0x020fe8000c101b08 */
[----:B0-----:R-:W-:Y:S04]  /*0c10*/  STG.E.64 desc[UR8][R8.64+0x8], R18 ;  /* 0x0000081208007986 */ /* 0x001fe8000c101b08 */
[----:B--2---:R-:W-:Y:S04]  /*0c20*/  STG.E.64 desc[UR8][R8.64+0x10], R10 ;  /* 0x0000100a08007986 */ /* 0x004fe8000c101b08 */
[----:B---3--:R-:W-:Y:S04]  /*0c30*/  STG.E.64 desc[UR8][R8.64+0x300], R6 ;  /* 0x0003000608007986 */ /* 0x008fe8000c101b08 */
[----:B----4-:R-:W-:Y:S04]  /*0c40*/  STG.E.64 desc[UR8][R8.64+0x308], R2 ;  /* 0x0003080208007986 */ /* 0x010fe8000c101b08 */
[----:B------:R-:W-:Y:S01]  /*0c50*/  STG.E.64 desc[UR8][R8.64+0x310], R4 ;  /* 0x0003100408007986 */ /* 0x000fe2000c101b08 */
[----:B------:R-:W-:Y:S05]  /*0c60*/  EXIT ;  /* 0x000000000000794d */ /* 0x000fea0003800000 */
.L_x_104:
[----:B------:R0:W-:Y:S01]  /*0c70*/  STS.64 [R25+0x8], R2 ;  /* 0x0000080219007388 */ /* 0x0001e20000000a00 */
[----:B------:R-:W0:Y:S03]  /*0c80*/  LDC.64 R20, c[0x0][0x3b0] ;  /* 0x0000ec00ff147b82 */ /* 0x000e260000000a00 */
[----:B------:R-:W-:Y:S04]  /*0c90*/  STS.64 [R25+0x10], R4 ;  /* 0x0000100419007388 */ /* 0x000fe80000000a00 */
[----:B------:R-:W-:Y:S04]  /*0ca0*/  STS.64 [R25+0x20], R8 ;  /* 0x0000200819007388 */ /* 0x000fe80000000a00 */
[----:B------:R-:W-:Y:S04]  /*0cb0*/  STS.64 [R25+0x28], R14 ;  /* 0x0000280e19007388 */ /* 0x000fe80000000a00 */
[----:B------:R-:W-:Y:S04]  /*0cc0*/  STS [R25], R13 ;  /* 0x0000000d19007388 */ /* 0x000fe80000000800 */
[----:B------:R-:W-:Y:S01]  /*0cd0*/  STS [R25+0x18], R16 ;  /* 0x0000181019007388 */ /* 0x000fe20000000800 */
[----:B------:R-:W-:-:S03]  /*0ce0*/  NOP ;  /* 0x0000000000007918 */ /* 0x000fc60000000000 */
[----:B------:R-:W1:Y:S01]  /*0cf0*/  LDS.64 R6, [R0+0x8] ;  /* 0x0000080000067984 */ /* 0x000e620000000a00 */
[----:B0-----:R-:W-:-:S03]  /*0d00*/  IMAD.WIDE.U32 R2, R11, 0x18, R20 ;  /* 0x000000180b027825 */ /* 0x001fc600078e0014 */
[----:B------:R-:W0:Y:S01]  /*0d10*/  LDS.64 R22, [R0+0x10] ;  /* 0x0000100000167984 */ /* 0x000e220000000a00 */
[----:B------:R-:W-:-:S03]  /*0d20*/  IMAD R11, R10, 0x18, RZ ;  /* 0x000000180a0b7824 */ /* 0x000fc600078e02ff */
[----:B------:R-:W2:Y:S01]  /*0d30*/  LDS.64 R18, [R0+0x308] ;  /* 0x0003080000127984 */ /* 0x000ea20000000a00 */
[----:B------:R-:W-:-:S03]  /*0d40*/  IMAD.IADD R3, R11, 0x1, R3 ;  /* 0x000000010b037824 */ /* 0x000fc600078e0203 */
[----:B------:R-:W3:Y:S04]  /*0d50*/  LDS R17, [R0] ;  /* 0x0000000000117984 */ /* 0x000ee80000000800 */
[----:B------:R-:W4:Y:S04]  /*0d60*/  LDS R5, [R0+0x300] ;  /* 0x0003000000057984 */ /* 0x000f280000000800 */
[----:B------:R-:W5:Y:S04]  /*0d70*/  LDS.64 R8, [R0+0x310] ;  /* 0x0003100000087984 */ /* 0x000f680000000a00 */
[----:B-1----:R-:W-:Y:S04]  /*0d80*/  STG.E.64 desc[UR8][R2.64+0x8], R6 ;  /* 0x0000080602007986 */ /* 0x002fe8000c101b08 */
[----:B0-----:R-:W-:Y:S04]  /*0d90*/  STG.E.64 desc[UR8][R2.64+0x10], R22 ;  /* 0x0000101602007986 */ /* 0x001fe8000c101b08 */
[----:B--2---:R-:W-:Y:S04]  /*0da0*/  STG.E.64 desc[UR8][R2.64+0x308], R18 ;  /* 0x0003081202007986 */ /* 0x004fe8000c101b08 */
[----:B---3--:R-:W-:Y:S04]  /*0db0*/  STG.E desc[UR8][R2.64], R17 ;  /* 0x0000001102007986 */ /* 0x008fe8000c101908 */
[----:B----4-:R-:W-:Y:S04]  /*0dc0*/  STG.E desc[UR8][R2.64+0x300], R5 ;  /* 0x0003000502007986 */ /* 0x010fe8000c101908 */
[----:B-----5:R-:W-:Y:S01]  /*0dd0*/  STG.E.64 desc[UR8][R2.64+0x310], R8 ;  /* 0x0003100802007986 */ /* 0x020fe2000c101b08 */
[----:B------:R-:W-:Y:S05]  /*0de0*/  EXIT ;  /* 0x000000000000794d */ /* 0x000fea0003800000 */
.L_x_99:
[----:B------:R-:W0:Y:S01]  /*0df0*/  LDC.64 R4, c[0x0][0x388] ;  /* 0x0000e200ff047b82 */ /* 0x000e220000000a00 */
[----:B------:R-:W-:Y:S01]  /*0e00*/  IMAD R3, R3, 0x18, RZ ;  /* 0x0000001803037824 */ /* 0x000fe200078e02ff */
[----:B------:R-:W-:Y:S01]  /*0e10*/  ACQBULK ;  /* 0x000000000000782e */ /* 0x000fe20000000000 */
[----:B------:R-:W1:Y:S05]  /*0e20*/  S2R R12, SR_TID.X ;  /* 0x00000000000c7919 */ /* 0x000e6a0000002100 */
[----:B------:R-:W2:Y:S01]  /*0e30*/  LDC R7, c[0x0][0x3a8] ;  /* 0x0000ea00ff077b82 */ /* 0x000ea20000000800 */
[----:B0-----:R-:W-:-:S04]  /*0e40*/  IMAD.WIDE.U32 R4, R2, 0x18, R4 ;  /* 0x0000001802047825 */ /* 0x001fc800078e0004 */
[----:B------:R-:W-:-:S05]  /*0e50*/  IMAD.IADD R5, R5, 0x1, R3 ;  /* 0x0000000105057824 */ /* 0x000fca00078e0203 */
        /* <DEDUP_REMOVED lines=42> */
[----:B------:R-:W-:Y:S04]  /*1100*/  LDS.64 R8, [R18+0x8] ;  /* 0x0000080012087984 */ /* 0x000fe80000000a00 */
[----:B------:R1:W2:Y:S01]  /*1110*/  LDS.64 R14, [R18+0x28] ;  /* 0x00002800120e7984 */ /* 0x0002a20000000a00 */
[----:B------:R-:W-:Y:S01]  /*1120*/  BAR.SYNC.DEFER_BLOCKING 0x0 ;  /* 0x0000000000007b1d */ /* 0x000fe20000010000 */
[----:B0-----:R-:W-:-:S07]  /*1130*/  IADD3 R7, PT, PT, R13, 0x1, RZ ;  /* 0x000000010d077810 */ /* 0x001fce0007ffe0ff */
[----:B------:R-:W-:Y:S01]  /*1140*/  PREEXIT ;  /* 0x000000000000782d */ /* 0x000fe20000000000 */
[----:B-1----:R-:W-:Y:S01]  /*1150*/  IMAD R18, R12, 0x30, R19 ;  /* 0x000000300c127824 */ /* 0x002fe200078e0213 */
[----:B------:R-:W-:Y:S01]  /*1160*/  UMOV UR4, 0x2 ;  /* 0x0000000200047882 */ /* 0x000fe20000000000 */
[----:B------:R-:W-:-:S04]  /*1170*/  ISETP.GE.U32.AND P1, PT, R7, R10, PT ;  /* 0x0000000a0700720c */ /* 0x000fc80003f26070 */
[-C--:B--2---:R-:W-:Y:S02]  /*1180*/  FSEL R14, R14, R4.reuse, !P1 ;  /* 0x000000040e0e7208 */ /* 0x084fe40004800000 */
[----:B------:R-:W-:Y:S01]  /*1190*/  SEL R7, R6, R11, !P1 ;  /* 0x0000000b06077207 */ /* 0x000fe20004800000 */
[----:B------:R-:W-:Y:S01]  /*11a0*/  IMAD.MOV.U32 R6, RZ, RZ, R8 ;  /* 0x000000ffff067224 */ /* 0x000fe200078e0008 */
[----:B------:R-:W-:Y:S02]  /*11b0*/  FSETP.GEU.AND P0, PT, R14, R4, PT ;  /* 0x000000040e00720b */ /* 0x000fe40003f0e000 */
[----:B------:R-:W-:Y:S01]  /*11c0*/  SEL R16, R2, R8, !P1 ;  /* 0x0000000802107207 */ /* 0x000fe20004800000 */
[----:B------:R-:W-:Y:S01]  /*11d0*/  IMAD.MOV.U32 R2, RZ, RZ, R4 ;  /* 0x000000ffff027224 */ /* 0x000fe200078e0004 */
[----:B------:R-:W-:Y:S01]  /*11e0*/  ISETP.GE.U32.OR P0, PT, R13, R10, P0 ;  /* 0x0000000a0d00720c */ /* 0x000fe20000706470 */
[----:B------:R-:W-:Y:S01]  /*11f0*/  IMAD.MOV.U32 R13, RZ, RZ, R7 ;  /* 0x000000ffff0d7224 */ /* 0x000fe200078e0007 */
[----:B------:R-:W-:Y:S01]  /*1200*/  SEL R17, R3, R9, !P1 ;  /* 0x0000000903117207 */ /* 0x000fe20004800000 */
[----:B------:R-:W-:Y:S01]  /*1210*/  IMAD.MOV.U32 R3, RZ, RZ, R5 ;  /* 0x000000ffff037224 */ /* 0x000fe200078e0005 */
[----:B------:R-:W-:-:S09]  /*1220*/  FSEL R15, R15, R5, !P1 ;  /* 0x000000050f0f7208 */ /* 0x000fd20004800000 */
[----:B------:R-:W-:Y:S02]  /*1230*/  @!P0 IMAD.MOV.U32 R13, RZ, RZ, R11 ;  /* 0x000000ffff0d8224 */ /* 0x000fe400078e000b */
[----:B------:R-:W-:Y:S02]  /*1240*/  @!P0 IMAD.MOV.U32 R11, RZ, RZ, R7 ;  /* 0x000000ffff0b8224 */ /* 0x000fe400078e0007 */
[----:B------:R-:W-:Y:S02]  /*1250*/  IMAD.MOV.U32 R7, RZ, RZ, R9 ;  /* 0x000000ffff077224 */ /* 0x000fe400078e0009 */
[----:B------:R-:W-:Y:S02]  /*1260*/  @!P0 IMAD.MOV.U32 R6, RZ, RZ, R16 ;  /* 0x000000ffff068224 */ /* 0x000fe400078e0010 */
[----:B------:R-:W-:Y:S02]  /*1270*/  @!P0 IMAD.MOV.U32 R7, RZ, RZ, R17 ;  /* 0x000000ffff078224 */ /* 0x000fe400078e0011 */
[----:B------:R-:W-:Y:S01]  /*1280*/  @!P0 IMAD.MOV.U32 R2, RZ, RZ, R14 ;  /* 0x000000ffff028224 */ /* 0x000fe200078e000e */
[----:B------:R-:W-:Y:S01]  /*1290*/  @!P0 MOV R14, R4 ;  /* 0x00000004000e8202 */ /* 0x000fe20000000f00 */
[----:B------:R-:W-:-:S02]  /*12a0*/  @!P0 IMAD.MOV.U32 R3, RZ, RZ, R15 ;  /* 0x000000ffff038224 */ /* 0x000fc400078e000f */
[----:B------:R-:W-:Y:S02]  /*12b0*/  @!P0 IMAD.MOV.U32 R16, RZ, RZ, R8 ;  /* 0x000000ffff108224 */ /* 0x000fe400078e0008 */
[----:B------:R-:W-:Y:S02]  /*12c0*/  @!P0 IMAD.MOV.U32 R17, RZ, RZ, R9 ;  /* 0x000000ffff118224 */ /* 0x000fe400078e0009 */
[----:B------:R-:W-:-:S07]  /*12d0*/  @!P0 IMAD.MOV.U32 R15, RZ, RZ, R5 ;  /* 0x000000ffff0f8224 */ /* 0x000fce00078e0005 */
.L_x_108:
[----:B------:R-:W-:Y:S01]  /*12e0*/  UIADD3 UR5, UPT, UPT, -UR4, URZ, URZ ;  /* 0x000000ff04057290 */ /* 0x000fe2000fffe1ff */
[----:B------:R-:W-:Y:S05]  /*12f0*/  BAR.SYNC.DEFER_BLOCKING 0x0 ;  /* 0x0000000000007b1d */ /* 0x000fea0000010000 */
[----:B------:R-:W-:Y:S01]  /*1300*/  LOP3.LUT R4, R12, UR5, RZ, 0xc0, !PT ;  /* 0x000000050c047c12 */ /* 0x000fe2000f8ec0ff */
[----:B------:R-:W-:Y:S01]  /*1310*/  UIADD3 UR5, UPT, UPT, UR4, -0x1, URZ ;  /* 0xffffffff04057890 */ /* 0x000fe2000fffe0ff */
[----:B------:R-:W-:Y:S03]  /*1320*/  BSSY.RECONVERGENT B0, `(.L_x_105) ;  /* 0x000002c000007945 */ /* 0x000fe60003800200 */
[----:B------:R-:W-:-:S02]  /*1330*/  IMAD.SHL.U32 R5, R4, 0x2, RZ ;  /* 0x0000000204057824 */ /* 0x000fc400078e00ff */
[----:B------:R-:W-:Y:S01]  /*1340*/  LOP3.LUT R8, R12, UR5, RZ, 0xc0, !PT ;  /* 0x000000050c087c12 */ /* 0x000fe2000f8ec0ff */
[----:B------:R-:W0:Y:S02]  /*1350*/  S2R R4, SR_CgaCtaId ;  /* 0x0000000000047919 */ /* 0x000e240000008800 */
[----:B------:R-:W-:Y:S02]  /*1360*/  VIMNMX R5, PT, PT, R10, R5, PT ;  /* 0x000000050a057248 */ /* 0x000fe40003fe0100 */
[----:B------:R-:W-:Y:S02]  /*1370*/  IMAD.SHL.U32 R9, R8, 0x2, RZ ;  /* 0x0000000208097824 */ /* 0x000fe400078e00ff */
[----:B------:R-:W-:-:S03]  /*1380*/  VIADDMNMX R19, R5, UR4, R10, PT ;  /* 0x0000000405137c46 */ /* 0x000fc6000b80010a */
[----:B------:R-:W-:Y:S02]  /*1390*/  VIMNMX R8, PT, PT, R10, R9, PT ;  /* 0x000000090a087248 */ /* 0x000fe40003fe0100 */
[C---:B------:R-:W-:Y:S01]  /*13a0*/  VIADDMNMX R20, R19.reuse, UR4, R10, PT ;  /* 0x0000000413147c46 */ /* 0x040fe2000b80010a */
[----:B------:R1:W-:Y:S01]  /*13b0*/  STS.64 [R18+0x8], R6 ;  /* 0x0000080612007388 */ /* 0x0003e20000000a00 */
[----:B------:R-:W-:-:S03]  /*13c0*/  VIADDMNMX R21, R19, -R5, R8, PT ;  /* 0x8000000513157246 */ /* 0x000fc60003800108 */
[----:B------:R-:W-:Y:S01]  /*13d0*/  IMAD.IADD R9, R20, 0x1, -R19 ;  /* 0x0000000114097824 */ /* 0x000fe200078e0a13 */
[----:B------:R1:W-:Y:S04]  /*13e0*/  STS.64 [R18+0x10], R2 ;  /* 0x0000100212007388 */ /* 0x0003e80000000a00 */
[C---:B------:R-:W-:Y:S01]  /*13f0*/  ISETP.GE.AND P0, PT, R8.reuse, R9, PT ;  /* 0x000000090800720c */ /* 0x040fe20003f06270 */
[----:B------:R-:W-:Y:S01]  /*1400*/  IMAD.IADD R9, R8, 0x1, -R9 ;  /* 0x0000000108097824 */ /* 0x000fe200078e0a09 */
[----:B------:R1:W-:Y:S04]  /*1410*/  STS.64 [R18+0x20], R16 ;  /* 0x0000201012007388 */ /* 0x0003e80000000a00 */
[----:B------:R-:W-:Y:S01]  /*1420*/  SEL R22, R9, RZ, P0 ;  /* 0x000000ff09167207 */ /* 0x000fe20000000000 */
[----:B------:R1:W-:Y:S01]  /*1430*/  STS.64 [R18+0x28], R14 ;  /* 0x0000280e12007388 */ /* 0x0003e20000000a00 */
[----:B------:R-:W-:-:S02]  /*1440*/  MOV R9, 0x400 ;  /* 0x0000040000097802 */ /* 0x000fc40000000f00 */
[----:B------:R-:W-:Y:S01]  /*1450*/  ISETP.GE.AND P0, PT, R22, R21, PT ;  /* 0x000000151600720c */ /* 0x000fe20003f06270 */
[----:B------:R1:W-:Y:S01]  /*1460*/  STS [R18], R11 ;  /* 0x0000000b12007388 */ /* 0x0003e20000000800 */
[----:B0-----:R-:W-:-:S03]  /*1470*/  LEA R9, R4, R9, 0x18 ;  /* 0x0000000904097211 */ /* 0x001fc600078ec0ff */
[----:B------:R1:W-:Y:S01]  /*1480*/  STS [R18+0x18], R13 ;  /* 0x0000180d12007388 */ /* 0x0003e20000000800 */
[----:B------:R-:W-:Y:S07]  /*1490*/  BAR.SYNC.DEFER_BLOCKING 0x0 ;  /* 0x0000000000007b1d */ /* 0x000fee0000010000 */
[----:B------:R-:W-:Y:S05]  /*14a0*/  @P0 BRA `(.L_x_106) ;  /* 0x00000000004c0947 */ /* 0x000fea0003800000 */
[----:B-1----:R-:W0:Y:S01]  /*14b0*/  S2R R3, SR_CgaCtaId ;  /* 0x0000000000037919 */ /* 0x002e220000008800 */
[----:B------:R-:W-:Y:S01]  /*14c0*/  MOV R2, 0x400 ;  /* 0x0000040000027802 */ /* 0x000fe20000000f00 */
[----:B------:R-:W-:-:S03]  /*14d0*/  IMAD.IADD R7, R8, 0x1, R19 ;  /* 0x0000000108077824 */ /* 0x000fc600078e0213 */
[----:B0-----:R-:W-:-:S07]  /*14e0*/  LEA R6, R3, R2, 0x18 ;  /* 0x0000000203067211 */ /* 0x001fce00078ec0ff */
.L_x_107:
        /* <DEDUP_REMOVED lines=15> */
.L_x_106:
[----:B------:R-:W-:Y:S05]  /*15e0*/  BSYNC.RECONVERGENT B0 ;  /* 0x0000000000007941 */ /* 0x000fea0003800200 */
.L_x_105:
[----:B------:R-:W-:Y:S01]  /*15f0*/  IADD3 R23, PT, PT, -R22, R19, R8 ;  /* 0x0000001316177210 */ /* 0x000fe20007ffe108 */
[----:B------:R-:W-:Y:S01]  /*1600*/  IMAD.IADD R24, R5, 0x1, R22 ;  /* 0x0000000105187824 */ /* 0x000fe200078e0216 */
[----:B------:R-:W-:Y:S01]  /*1610*/  PLOP3.LUT P0, PT, PT, PT, PT, 0x8, 0x80 ;  /* 0x000000000080781c */ /* 0x000fe20003f0e170 */
[----:B------:R-:W-:Y:S01]  /*1620*/  UISETP.GE.U32.AND UP0, UPT, UR4, 0x81, UPT ;  /* 0x000000810400788c */ /* 0x000fe2000bf06070 */
[C---:B------:R-:W-:Y:S01]  /*1630*/  ISETP.GE.AND P1, PT, R23.reuse, R20, PT ;  /* 0x000000141700720c */ /* 0x040fe20003f26270 */
[--C-:B------:R-:W-:Y:S01]  /*1640*/  IMAD R25, R24, 0x18, R9.reuse ;  /* 0x0000001818197824 */ /* 0x100fe200078e0209 */
[C---:B------:R-:W-:Y:S01]  /*1650*/  IADD3 R21, PT, PT, R23.reuse, 0x1, RZ ;  /* 0x0000000117157810 */ /* 0x040fe20007ffe0ff */
[----:B------:R-:W-:Y:S01]  /*1660*/  IMAD R26, R23, 0x18, R9 ;  /* 0x00000018171a7824 */ /* 0x000fe200078e0209 */
[----:B------:R-:W-:Y:S02]  /*1670*/  USHF.L.U32 UR5, UR4, 0x1, URZ ;  /* 0x0000000104057899 */ /* 0x000fe400080006ff */
[----:B-1----:R-:W-:Y:S04]  /*1680*/  LDS.64 R14, [R25+0x10] ;  /* 0x00001000190e7984 */ /* 0x002fe80000000a00 */
[----:B------:R-:W0:Y:S01]  /*1690*/  LDS.64 R4, [R26+0x10] ;  /* 0x000010001a047984 */ /* 0x000e220000000a00 */
[----:B------:R-:W-:-:S03]  /*16a0*/  UMOV UR4, UR5 ;  /* 0x0000000500047c82 */ /* 0x000fc60008000000 */
        /* <DEDUP_REMOVED lines=18> */
[----:B------:R-:W-:Y:S04]  /*17d0*/  @P0 LDS.64 R16, [R26+0x20] ;  /* 0x000020001a100984 */ /* 0x000fe80000000a00 */
[----:B------:R-:W1:Y:S04]  /*17e0*/  @!P0 LDS.64 R8, [R25+0x20] ;  /* 0x0000200019088984 */ /* 0x000e680000000a00 */
[----:B------:R-:W2:Y:S01]  /*17f0*/  @!P0 LDS R13, [R25+0x18] ;  /* 0x00001800190d8984 */ /* 0x000ea20000000800 */
[----:B------:R-:W-:-:S02]  /*1800*/  PLOP3.LUT P0, PT, PT, PT, PT, 0x8, 0x80 ;  /* 0x000000000080781c */ /* 0x000fc40003f0e170 */
[----:B0-----:R-:W-:-:S04]  /*1810*/  @!P1 FSETP.GEU.AND P2, PT, R4, R14, PT ;  /* 0x0000000e0400920b */ /* 0x001fc80003f4e000 */
[----:B------:R-:W-:-:S04]  /*1820*/  @!P1 ISETP.GE.OR P0, PT, R20, R19, !P2 ;  /* 0x000000131400920c */ /* 0x000fc80005706670 */
[----:B------:R-:W-:Y:S02]  /*1830*/  FSEL R14, R4, R14, P0 ;  /* 0x0000000e040e7208 */ /* 0x000fe40000000000 */
[----:B------:R-:W-:Y:S02]  /*1840*/  FSEL R15, R5, R15, P0 ;  /* 0x0000000f050f7208 */ /* 0x000fe40000000000 */
[----:B-1----:R-:W-:Y:S02]  /*1850*/  SEL R16, R16, R8, P0 ;  /* 0x0000000810107207 */ /* 0x002fe40000000000 */
[----:B------:R-:W-:Y:S02]  /*1860*/  SEL R17, R17, R9, P0 ;  /* 0x0000000911117207 */ /* 0x000fe40000000000 */
[----:B--2---:R-:W-:Y:S01]  /*1870*/  SEL R13, R22, R13, P0 ;  /* 0x0000000d160d7207 */ /* 0x004fe20000000000 */
        /* <DEDUP_REMOVED lines=12> */
[----:B------:R-:W-:Y:S02]  /*1940*/  LOP3.LUT R4, R9, 0x1f, R4, 0xf8, !PT ;  /* 0x0000001f09047812 */ /* 0x000fe400078ef804 */
[----:B------:R-:W0:Y:S03]  /*1950*/  S2R R9, SR_CTAID.X ;  /* 0x0000000000097919 */ /* 0x000e260000002500 */
[----:B------:R-:W-:Y:S01]  /*1960*/  VIADD R8, R4, 0x20 ;  /* 0x0000002004087836 */ /* 0x000fe20000000000 */
[----:B------:R-:W-:Y:S06]  /*1970*/  BAR.SYNC.DEFER_BLOCKING 0x0 ;  /* 0x0000000000007b1d */ /* 0x000fec0000010000 */
[----:B------:R-:W-:Y:S05]  /*1980*/  BRA.U !UP0, `(.L_x_109) ;  /* 0x00000001089c7547 */ /* 0x000fea000b800000 */
[----:B------:R-:W-:Y:S01]  /*1990*/  ISETP.NE.AND P0, PT, R12, RZ, PT ;  /* 0x000000ff0c00720c */ /* 0x000fe20003f05270 */
[----:B------:R-:W-:Y:S01]  /*19a0*/  STS.64 [R20+0x10], R2 ;  /* 0x0000100214007388 */ /* 0x000fe20000000a00 */
[----:B------:R-:W-:-:S03]  /*19b0*/  IMAD.MOV.U32 R21, RZ, RZ, RZ ;  /* 0x000000ffff157224 */ /* 0x000fc600078e00ff */
        /* <DEDUP_REMOVED lines=8> */
[----:B-1----:R-:W1:Y:S03]  /*1a40*/  LDC.64 R16, c[0x0][0x398] ;  /* 0x0000e600ff107b82 */ /* 0x002e660000000a00 */
[----:B------:R-:W-:Y:S04]  /*1a50*/  LDS.64 R6, [R0+0x8] ;  /* 0x0000080000067984 */ /* 0x000fe80000000a00 */
[----:B------:R-:W-:Y:S04]  /*1a60*/  LDS.64 R2, [R0+0x308] ;  /* 0x0003080000027984 */ /* 0x000fe80000000a00 */
[----:B------:R-:W-:Y:S04]  /*1a70*/  LDS.64 R12, [R0+0x10] ;  /* 0x00001000000c7984 */ /* 0x000fe80000000a00 */
[----:B------:R-:W-:Y:S04]  /*1a80*/  LDS.64 R14, [R0+0x310] ;  /* 0x00031000000e7984 */ /* 0x000fe80000000a00 */
[----:B------:R-:W-:Y:S01]  /*1a90*/  @!P0 STS [UR5+0x3000], R10 ;  /* 0x0030000aff008988 */ /* 0x000fe20008000805 */
[----:B------:R-:W-:Y:S06]  /*1aa0*/  BAR.SYNC.DEFER_BLOCKING 0x0 ;  /* 0x0000000000007b1d */ /* 0x000fec0000010000 */
[----:B------:R-:W2:Y:S01]  /*1ab0*/  S2R R19, SR_TID.X ;  /* 0x0000000000137919 */ /* 0x000ea20000002100 */
[----:B------:R-:W3:Y:S01]  /*1ac0*/  LDS R11, [UR5+0x3000] ;  /* 0x00300005ff0b7984 */ /* 0x000ee20008000800 */
[C---:B--2---:R-:W-:Y:S01]  /*1ad0*/  LOP3.LUT R20, R19.reuse, 0x1f, RZ, 0xc0, !PT ;  /* 0x0000001f13147812 */ /* 0x044fe200078ec0ff */
[----:B------:R-:W-:-:S04]  /*1ae0*/  IMAD.SHL.U32 R19, R19, 0x2, RZ ;  /* 0x0000000213137824 */ /* 0x000fc800078e00ff */
[----:B0-----:R-:W-:Y:S01]  /*1af0*/  IMAD.WIDE.U32 R20, R9, 0x200, R20 ;  /* 0x0000020009147825 */ /* 0x001fe200078e0014 */
[----:B------:R-:W-:-:S04]  /*1b00*/  LOP3.LUT R9, R19, 0x7c0, RZ, 0xc0, !PT ;  /* 0x000007c013097812 */ /* 0x000fc800078ec0ff */
[----:B------:R-:W-:-:S05]  /*1b10*/  IADD3 R9, P0, PT, R9, R20, RZ ;  /* 0x0000001409097210 */ /* 0x000fca0007f1e0ff */
[----:B------:R-:W-:Y:S02]  /*1b20*/  IMAD.X R20, RZ, RZ, R21, P0 ;  /* 0x000000ffff147224 */ /* 0x000fe400000e0615 */
[----:B-1----:R-:W-:-:S04]  /*1b30*/  IMAD.WIDE.U32 R16, R9, 0x18, R16 ;  /* 0x0000001809107825 */ /* 0x002fc800078e0010 */
        /* <DEDUP_REMOVED lines=12> */
.L_x_109:
[----:B------:R-:W-:Y:S01]  /*1c00*/  ISETP.NE.AND P0, PT, R12, RZ, PT ;  /* 0x000000ff0c00720c */ /* 0x000fe20003f05270 */
[----:B------:R-:W-:Y:S01]  /*1c10*/  STS.64 [R20+0x10], R2 ;  /* 0x0000100214007388 */ /* 0x000fe20000000a00 */
[----:B------:R-:W1:Y:S01]  /*1c20*/  LDC.64 R18, c[0x0][0x3b0] ;  /* 0x0000ec00ff127b82 */ /* 0x000e620000000a00 */
[----:B------:R-:W-:Y:S02]  /*1c30*/  IMAD.MOV.U32 R5, RZ, RZ, RZ ;  /* 0x000000ffff057224 */ /* 0x000fe400078e00ff */
        /* <DEDUP_REMOVED lines=8> */
[----:B0-----:R-:W-:-:S03]  /*1cc0*/  IMAD.WIDE.U32 R16, R9, 0x200, R4 ;  /* 0x0000020009107825 */ /* 0x001fc600078e0004 */
[----:B------:R-:W-:Y:S01]  /*1cd0*/  LDS.64 R6, [R0+0x8] ;  /* 0x0000080000067984 */ /* 0x000fe20000000a00 */
[----:B------:R-:W-:-:S03]  /*1ce0*/  IMAD R9, R17, 0x18, RZ ;  /* 0x0000001811097824 */ /* 0x000fc600078e02ff */
[----:B------:R-:W-:Y:S04]  /*1cf0*/  LDS.64 R2, [R0+0x308] ;  /* 0x0003080000027984 */ /* 0x000fe80000000a00 */
[----:B------:R-:W-:Y:S04]  /*1d00*/  LDS.64 R12, [R0+0x10] ;  /* 0x00001000000c7984 */ /* 0x000fe80000000a00 */
[----:B------:R-:W-:Y:S04]  /*1d10*/  LDS.64 R14, [R0+0x310] ;  /* 0x00031000000e7984 */ /* 0x000fe80000000a00 */
[----:B------:R-:W-:Y:S01]  /*1d20*/  @!P0 STS [UR5+0x3000], R10 ;  /* 0x0030000aff008988 */ /* 0x000fe20008000805 */
[----:B------:R-:W-:Y:S06]  /*1d30*/  BAR.SYNC.DEFER_BLOCKING 0x0 ;  /* 0x0000000000007b1d */ /* 0x000fec0000010000 */
[----:B------:R-:W0:Y:S02]  /*1d40*/  LDS R11, [UR5+0x3000] ;  /* 0x00300005ff0b7984 */ /* 0x000e240008000800 */
[-C--:B0-----:R-:W-:Y:S01]  /*1d50*/  ISETP.GE.AND P0, PT, R4, R11.reuse, PT ;  /* 0x0000000b0400720c */ /* 0x081fe20003f06270 */
[----:B-1----:R-:W-:Y:S01]  /*1d60*/  IMAD.WIDE.U32 R4, R16, 0x18, R18 ;  /* 0x0000001810047825 */ /* 0x002fe200078e0012 */
        /* <DEDUP_REMOVED lines=10> */
.L_x_110:
        /* <DEDUP_REMOVED lines=15> */
.L_x_305:


//--------------------- .text._ZN3cub18CUB_300001_SM_10006detail10merge_sort26DeviceMergeSortMergeKernelINS2_10policy_hubIN6thrust24THRUST_300001_SM_1000_NS6detail15normal_iteratorINS6_10device_ptrI5POINTEEEEE9Policy600ESC_PNS0_8NullTypeESC_SG_j11POINTCmpLatSA_SF_EEvbT2_T3_T4_PT6_PT7_T5_PSK_SK_NS1_7vsmem_tE --------------------------
	.section	.text._ZN3cub18CUB_300001_SM_10006detail10merge_sort26DeviceMergeSortMergeKernelINS2_10policy_hubIN6thrust24THRUST_300001_SM_1000_NS6detail15normal_iteratorINS6_10device_ptrI5POINTEEEEE9Policy600ESC_PNS0_8NullTypeESC_SG_j11POINTCmpLatSA_SF_EEvbT2_T3_T4_PT6_PT7_T5_PSK_SK_NS1_7vsmem_tE,"ax",@progbits
	.align	128
        .global         _ZN3cub18CUB_300001_SM_10006detail10merge_sort26DeviceMergeSortMergeKernelINS2_10policy_hubIN6thrust24THRUST_300001_SM_1000_NS6detail15normal_iteratorINS6_10device_ptrI5POINTEEEEE9Policy600ESC_PNS0_8NullTypeESC_SG_j11POINTCmpLatSA_SF_EEvbT2_T3_T4_PT6_PT7_T5_PSK_SK_NS1_7vsmem_tE
        .type           _ZN3cub18CUB_300001_SM_10006detail10merge_sort26DeviceMergeSortMergeKernelINS2_10policy_hubIN6thrust24THRUST_300001_SM_1000_NS6detail15normal_iteratorINS6_10device_ptrI5POINTEEEEE9Policy600ESC_PNS0_8NullTypeESC_SG_j11POINTCmpLatSA_SF_EEvbT2_T3_T4_PT6_PT7_T5_PSK_SK_NS1_7vsmem_tE,@function
        .size           _ZN3cub18CUB_300001_SM_10006detail10merge_sort26DeviceMergeSortMergeKernelINS2_10policy_hubIN6thrust24THRUST_300001_SM_1000_NS6detail15normal_iteratorINS6_10device_ptrI5POINTEEEEE9Policy600ESC_PNS0_8NullTypeESC_SG_j11POINTCmpLatSA_SF_EEvbT2_T3_T4_PT6_PT7_T5_PSK_SK_NS1_7vsmem_tE,(.L_x_306 - _ZN3cub18CUB_300001_SM_10006detail10merge_sort26DeviceMergeSortMergeKernelINS2_10policy_hubIN6thrust24THRUST_300001_SM_1000_NS6detail15normal_iteratorINS6_10device_ptrI5POINTEEEEE9Policy600ESC_PNS0_8NullTypeESC_SG_j11POINTCmpLatSA_SF_EEvbT2_T3_T4_PT6_PT7_T5_PSK_SK_NS1_7vsmem_tE)
        .other          _ZN3cub18CUB_300001_SM_10006detail10merge_sort26DeviceMergeSortMergeKernelINS2_10policy_hubIN6thrust24THRUST_300001_SM_1000_NS6detail15normal_iteratorINS6_10device_ptrI5POINTEEEEE9Policy600ESC_PNS0_8NullTypeESC_SG_j11POINTCmpLatSA_SF_EEvbT2_T3_T4_PT6_PT7_T5_PSK_SK_NS1_7vsmem_tE,@"STO_CUDA_ENTRY STV_DEFAULT"
_ZN3cub18CUB_300001_SM_10006detail10merge_sort26DeviceMergeSortMergeKernelINS2_10policy_hubIN6thrust24THRUST_300001_SM_1000_NS6detail15normal_iteratorINS6_10device_ptrI5POINTEEEEE9Policy600ESC_PNS0_8NullTypeESC_SG_j11POINTCmpLatSA_SF_EEvbT2_T3_T4_PT6_PT7_T5_PSK_SK_NS1_7vsmem_tE:
.text._ZN3cub18CUB_300001_SM_10006detail10merge_sort26DeviceMergeSortMergeKernelINS2_10policy_hubIN6thrust24THRUST_300001_SM_1000_NS6detail15normal_iteratorINS6_10device_ptrI5POINTEEEEE9Policy600ESC_PNS0_8NullTypeESC_SG_j11POINTCmpLatSA_SF_EEvbT2_T3_T4_PT6_PT7_T5_PSK_SK_NS1_7vsmem_tE:
        /* <DEDUP_REMOVED lines=74> */
.L_x_112:
        /* <DEDUP_REMOVED lines=36> */
.L_x_113:
        /* <DEDUP_REMOVED lines=24> */
.L_x_116:
        /* <DEDUP_REMOVED lines=14> */
.L_x_115:
[----:B------:R-:W-:Y:S05]  /*0940*/  BSYNC.RECONVERGENT B0 ;  /* 0x0000000000007941 */ /* 0x000fea0003800200 */
.L_x_114:
        /* <DEDUP_REMOVED lines=9> */
[----:B------:R-:W-:Y:S04]  /*09e0*/  LDS.64 R16, [R25+0x8] ;  /* 0x0000080019107984 */ /* 0x000fe80000000a00 */
[----:B------:R-:W1:Y:S04]  /*09f0*/  LDS R20, [R24] ;  /* 0x0000000018147984 */ /* 0x000e680000000800 */
        /* <DEDUP_REMOVED lines=12> */
[----:B------:R-:W-:Y:S01]  /*0ac0*/  @P0 LDS.64 R18, [R24+0x20] ;  /* 0x0000200018120984 */ /* 0x000fe20000000a00 */
[----:B------:R-:W-:Y:S02]  /*0ad0*/  VIADD R2, R8, 0x1 ;  /* 0x0000000108027836 */ /* 0x000fe40000000000 */
[----:B------:R-:W-:Y:S01]  /*0ae0*/  @P0 IMAD.MOV R2, RZ, RZ, R8 ;  /* 0x000000ffff020224 */ /* 0x000fe200078e0208 */
[----:B------:R-:W1:Y:S04]  /*0af0*/  @!P0 LDS.64 R16, [R25+0x20] ;  /* 0x0000200019108984 */ /* 0x000e680000000a00 */
[----:B------:R-:W-:Y:S04]  /*0b00*/  @P0 LDS R20, [R24+0x18] ;  /* 0x0000180018140984 */ /* 0x000fe80000000800 */
[----:B------:R-:W2:Y:S01]  /*0b10*/  @!P0 LDS R21, [R25+0x18] ;  /* 0x0000180019158984 */ /* 0x000ea20000000800 */
[----:B------:R-:W-:Y:S01]  /*0b20*/  BAR.SYNC.DEFER_BLOCKING 0x0 ;  /* 0x0000000000007b1d */ /* 0x000fe20000010000 */
[----:B------:R-:W-:-:S02]  /*0b30*/  PLOP3.LUT P0, PT, PT, PT, PT, 0x8, 0x80 ;  /* 0x000000000080781c */ /* 0x000fc40003f0e170 */
[----:B0-----:R-:W-:-:S04]  /*0b40*/  @!P1 FSETP.GEU.AND P2, PT, R14, R12, PT ;  /* 0x0000000c0e00920b */ /* 0x001fc80003f4e000 */
[----:B------:R-:W-:-:S04]  /*0b50*/  @!P1 ISETP.GE.OR P0, PT, R2, R9, !P2 ;  /* 0x000000090200920c */ /* 0x000fc80005706670 */
[----:B-1----:R-:W-:Y:S02]  /*0b60*/  SEL R8, R18, R16, P0 ;  /* 0x0000001012087207 */ /* 0x002fe40000000000 */
[----:B------:R-:W-:Y:S02]  /*0b70*/  SEL R9, R19, R17, P0 ;  /* 0x0000001113097207 */ /* 0x000fe40000000000 */
[----:B------:R-:W-:Y:S02]  /*0b80*/  FSEL R18, R14, R12, P0 ;  /* 0x0000000c0e127208 */ /* 0x000fe40000000000 */
[----:B------:R-:W-:Y:S02]  /*0b90*/  FSEL R19, R15, R13, P0 ;  /* 0x0000000d0f137208 */ /* 0x000fe40000000000 */
[----:B--2---:R-:W-:Y:S01]  /*0ba0*/  SEL R24, R20, R21, P0 ;  /* 0x0000001514187207 */ /* 0x004fe20000000000 */
[----:B------:R-:W-:Y:S01]  /*0bb0*/  IMAD.SHL.U32 R20, R10, 0x2, RZ ;  /* 0x000000020a147824 */ /* 0x000fe200078e00ff */
        /* <DEDUP_REMOVED lines=34> */
.L_x_117:
        /* <DEDUP_REMOVED lines=34> */
.L_x_111:
        /* <DEDUP_REMOVED lines=61> */
.L_x_121:
[----:B------:R-:W-:Y:S05]  /*13d0*/  BSYNC.RECONVERGENT B1 ;  /* 0x0000000000017941 */ /* 0x000fea0003800200 */
.L_x_120:
        /* <DEDUP_REMOVED lines=9> */
.L_x_119:
        /* <DEDUP_REMOVED lines=40> */
.L_x_122:
[----:B------:R-:W-:Y:S05]  /*16f0*/  BSYNC.RECONVERGENT B0 ;  /* 0x0000000000007941 */ /* 0x000fea0003800200 */
.L_x_118:
[----:B01----:R-:W0:Y:S01]  /*1700*/  S2R R15, SR_CgaCtaId ;  /* 0x00000000000f7919 */ /* 0x003e220000008800 */
[----:B------:R-:W-:-:S04]  /*1710*/  MOV R12, 0x400 ;  /* 0x00000400000c7802 */ /* 0x000fc80000000f00 */
[----:B0-----:R-:W-:-:S05]  /*1720*/  LEA R12, R15, R12, 0x18 ;  /* 0x0000000c0f0c7211 */ /* 0x001fca00078ec0ff */
[----:B------:R-:W-:-:S05]  /*1730*/  IMAD R15, R10, 0x18, R12 ;  /* 0x000000180a0f7824 */ /* 0x000fca00078e020c */
[----:B-----5:R0:W-:Y:S04]  /*1740*/  STS.64 [R15+0x8], R4 ;  /* 0x000008040f007388 */ /* 0x0201e80000000a00 */
[----:B------:R-:W-:Y:S04]  /*1750*/  STS.64 [R15+0x10], R2 ;  /* 0x000010020f007388 */ /* 0x000fe80000000a00 */
        /* <DEDUP_REMOVED lines=16> */
.L_x_125:
        /* <DEDUP_REMOVED lines=14> */
.L_x_124:
[----:B------:R-:W-:Y:S05]  /*1940*/  BSYNC.RECONVERGENT B0 ;  /* 0x0000000000007941 */ /* 0x000fea0003800200 */
.L_x_123:
        /* <DEDUP_REMOVED lines=65> */
[----:B-1----:R-:W-:-:S05]  /*1d60*/  IADD3 R21, P0, PT, R0, R13, RZ ;  /* 0x0000000d00157210 */ /* 0x002fca0007f1e0ff */
[----:B------:R-:W-:Y:S02]  /*1d70*/  IMAD.X R0, RZ, RZ, RZ, P0 ;  /* 0x000000ffff007224 */ /* 0x000fe400000e06ff */
[----:B0-----:R-:W-:-:S04]  /*1d80*/  IMAD.WIDE.U32 R14, R21, 0x18, R14 ;  /* 0x00000018150e7825 */ /* 0x001fc800078e000e */
[----:B------:R-:W-:Y:S02]  /*1d90*/  IMAD R21, R0, 0x18, RZ ;  /* 0x0000001800157824 */ /* 0x000fe400078e02ff */
[----:B------:R-:W-:Y:S02]  /*1da0*/  IMAD.MOV.U32 R10, RZ, RZ, R14 ;  /* 0x000000ffff0a7224 */ /* 0x000fe400078e000e */
[----:B--2---:R-:W-:Y:S01]  /*1db0*/  IMAD.IADD R11, R15, 0x1, R21 ;  /* 0x000000010f0b7824 */ /* 0x004fe200078e0215 */
        /* <DEDUP_REMOVED lines=12> */
.L_x_126:
        /* <DEDUP_REMOVED lines=25> */
[C---:B-1----:R-:W-:Y:S01]  /*2010*/  IADD3 R19, P0, PT, R13.reuse, R0, RZ ;  /* 0x000000000d137210 */ /* 0x042fe20007f1e0ff */
[----:B------:R-:W-:-:S04]  /*2020*/  IMAD.IADD R13, R13, 0x1, R10 ;  /* 0x000000010d0d7824 */ /* 0x000fc800078e020a */
[----:B------:R-:W-:Y:S02]  /*2030*/  IMAD.X R0, RZ, RZ, RZ, P0 ;  /* 0x000000ffff007224 */ /* 0x000fe400000e06ff */
[----:B0-----:R-:W-:-:S04]  /*2040*/  IMAD.WIDE.U32 R14, R19, 0x18, R14 ;  /* 0x00000018130e7825 */ /* 0x001fc800078e000e */
[----:B--2---:R-:W-:-:S04]  /*2050*/  IMAD R11, R0, 0x18, RZ ;  /* 0x00000018000b7824 */ /* 0x004fc800078e02ff */
        /* <DEDUP_REMOVED lines=13> */
.L_x_127:
        /* <DEDUP_REMOVED lines=13> */
.L_x_306:


//--------------------- .text._ZN3cub18CUB_300001_SM_10006detail10merge_sort30DeviceMergeSortPartitionKernelIN6thrust24THRUST_300001_SM_1000_NS6detail15normal_iteratorINS5_10device_ptrI5POINTEEEEj11POINTCmpLatS9_EEvbT_PT2_T0_SG_PSG_T1_SG_i --------------------------
	.section	.text._ZN3cub18CUB_300001_SM_10006detail10merge_sort30DeviceMergeSortPartitionKernelIN6thrust24THRUST_300001_SM_1000_NS6detail15normal_iteratorINS5_10device_ptrI5POINTEEEEj11POINTCmpLatS9_EEvbT_PT2_T0_SG_PSG_T1_SG_i,"ax",@progbits
	.align	128
        .global         _ZN3cub18CUB_300001_SM_10006detail10merge_sort30DeviceMergeSortPartitionKernelIN6thrust24THRUST_300001_SM_1000_NS6detail15normal_iteratorINS5_10device_ptrI5POINTEEEEj11POINTCmpLatS9_EEvbT_PT2_T0_SG_PSG_T1_SG_i
        .type           _ZN3cub18CUB_300001_SM_10006detail10merge_sort30DeviceMergeSortPartitionKernelIN6thrust24THRUST_300001_SM_1000_NS6detail15normal_iteratorINS5_10device_ptrI5POINTEEEEj11POINTCmpLatS9_EEvbT_PT2_T0_SG_PSG_T1_SG_i,@function
        .size           _ZN3cub18CUB_300001_SM_10006detail10merge_sort30DeviceMergeSortPartitionKernelIN6thrust24THRUST_300001_SM_1000_NS6detail15normal_iteratorINS5_10device_ptrI5POINTEEEEj11POINTCmpLatS9_EEvbT_PT2_T0_SG_PSG_T1_SG_i,(.L_x_307 - _ZN3cub18CUB_300001_SM_10006detail10merge_sort30DeviceMergeSortPartitionKernelIN6thrust24THRUST_300001_SM_1000_NS6detail15normal_iteratorINS5_10device_ptrI5POINTEEEEj11POINTCmpLatS9_EEvbT_PT2_T0_SG_PSG_T1_SG_i)
        .other          _ZN3cub18CUB_300001_SM_10006detail10merge_sort30DeviceMergeSortPartitionKernelIN6thrust24THRUST_300001_SM_1000_NS6detail15normal_iteratorINS5_10device_ptrI5POINTEEEEj11POINTCmpLatS9_EEvbT_PT2_T0_SG_PSG_T1_SG_i,@"STO_CUDA_ENTRY STV_DEFAULT"
_ZN3cub18CUB_300001_SM_10006detail10merge_sort30DeviceMergeSortPartitionKernelIN6thrust24THRUST_300001_SM_1000_NS6detail15normal_iteratorINS5_10device_ptrI5POINTEEEEj11POINTCmpLatS9_EEvbT_PT2_T0_SG_PSG_T1_SG_i:
.text._ZN3cub18CUB_300001_SM_10006detail10merge_sort30DeviceMergeSortPartitionKernelIN6thrust24THRUST_300001_SM_1000_NS6detail15normal_iteratorINS5_10device_ptrI5POINTEEEEj11POINTCmpLatS9_EEvbT_PT2_T0_SG_PSG_T1_SG_i:
        /* <DEDUP_REMOVED lines=49> */
.L_x_132:
        /* <DEDUP_REMOVED lines=16> */
[----:B--2---:R-:W-:-:S04]  /*0410*/  FSETP.GEU.AND P0, PT, R11, R12, PT ;  /* 0x0000000c0b00720b */ /* 0x004fc80003f0e000 */
[----:B------:R-:W-:-:S09]  /*0420*/  SEL R5, R5, R14, P0 ;  /* 0x0000000e05057207 */ /* 0x000fd20000000000 */
[----:B------:R-:W-:-:S05]  /*0430*/  @P0 VIADD R6, R14, 0x1 ;  /* 0x000000010e060836 */ /* 0x000fca0000000000 */
[----:B------:R-:W-:-:S13]  /*0440*/  ISETP.GE.U32.AND P0, PT, R6, R5, PT ;  /* 0x000000050600720c */ /* 0x000fda0003f06070 */
[----:B------:R-:W-:Y:S05]  /*0450*/  @!P0 BRA `(.L_x_132) ;  /* 0xfffffffc00ac8947 */ /* 0x000fea000383ffff */
.L_x_131:
[----:B------:R-:W-:Y:S05]  /*0460*/  BSYNC.RECONVERGENT B1 ;  /* 0x0000000000017941 */ /* 0x000fea0003800200 */
.L_x_130:
[----:B------:R-:W-:Y:S05]  /*0470*/  BRA `(.L_x_133) ;  /* 0x0000000000707947 */ /* 0x000fea0003800000 */
.L_x_129:
[C---:B------:R-:W-:Y:S02]  /*0480*/  IADD3 R7, PT, PT, -R2.reuse, R7, RZ ;  /* 0x0000000702077210 */ /* 0x040fe40007ffe1ff */
[----:B------:R-:W-:Y:S02]  /*0490*/  VIADDMNMX.U32 R5, R2, -R3, R4, PT ;  /* 0x8000000302057246 */ /* 0x000fe40003800004 */
[----:B------:R-:W-:-:S05]  /*04a0*/  VIMNMX.U32 R6, PT, PT, R4, R7, !PT ;  /* 0x0000000704067248 */ /* 0x000fca0007fe0000 */
[----:B------:R-:W-:-:S05]  /*04b0*/  IMAD.IADD R6, R6, 0x1, -R7 ;  /* 0x0000000106067824 */ /* 0x000fca00078e0a07 */
[----:B------:R-:W-:-:S13]  /*04c0*/  ISETP.GE.U32.AND P0, PT, R6, R5, PT ;  /* 0x000000050600720c */ /* 0x000fda0003f06070 */
[----:B------:R-:W-:Y:S05]  /*04d0*/  @P0 BRA `(.L_x_133) ;  /* 0x0000000000580947 */ /* 0x000fea0003800000 */
[----:B------:R-:W0:Y:S02]  /*04e0*/  LDC.64 R8, c[0x0][0x390] ;  /* 0x0000e400ff087b82 */ /* 0x000e240000000a00 */
.L_x_134:
        /* <DEDUP_REMOVED lines=16> */
[----:B--2---:R-:W-:-:S04]  /*05f0*/  FSETP.GEU.AND P0, PT, R11, R12, PT ;  /* 0x0000000c0b00720b */ /* 0x004fc80003f0e000 */
[----:B------:R-:W-:-:S09]  /*0600*/  SEL R5, R5, R14, P0 ;  /* 0x0000000e05057207 */ /* 0x000fd20000000000 */
[----:B------:R-:W-:-:S05]  /*0610*/  @P0 VIADD R6, R14, 0x1 ;  /* 0x000000010e060836 */ /* 0x000fca0000000000 */
[----:B------:R-:W-:-:S13]  /*0620*/  ISETP.GE.U32.AND P0, PT, R6, R5, PT ;  /* 0x000000050600720c */ /* 0x000fda0003f06070 */
[----:B------:R-:W-:Y:S05]  /*0630*/  @!P0 BRA `(.L_x_134) ;  /* 0xfffffffc00ac8947 */ /* 0x000fea000383ffff */
.L_x_133:
[----:B------:R-:W-:Y:S05]  /*0640*/  BSYNC.RECONVERGENT B0 ;  /* 0x0000000000007941 */ /* 0x000fea0003800200 */
.L_x_128:
[----:B------:R-:W0:Y:S01]  /*0650*/  LDC.64 R4, c[0x0][0x3a0] ;  /* 0x0000e800ff047b82 */ /* 0x000e220000000a00 */
[----:B------:R-:W-:Y:S02]  /*0660*/  IMAD.IADD R3, R3, 0x1, R6 ;  /* 0x0000000103037824 */ /* 0x000fe400078e0206 */
[----:B0-----:R-:W-:-:S05]  /*0670*/  IMAD.WIDE.U32 R4, R0, 0x4, R4 ;  /* 0x0000000400047825 */ /* 0x001fca00078e0004 */
[----:B------:R-:W-:Y:S01]  /*0680*/  STG.E desc[UR8][R4.64], R3 ;  /* 0x0000000304007986 */ /* 0x000fe2000c101908 */
[----:B------:R-:W-:Y:S05]  /*0690*/  EXIT ;  /* 0x000000000000794d */ /* 0x000fea0003800000 */
.L_x_135:
        /* <DEDUP_REMOVED lines=14> */
.L_x_307:


//--------------------- .text._ZN3cub18CUB_300001_SM_10006detail10merge_sort30DeviceMergeSortBlockSortKernelINS2_10policy_hubIN6thrust24THRUST_300001_SM_1000_NS6detail15normal_iteratorINS6_10device_ptrI5POINTEEEEE9Policy600ESC_PNS0_8NullTypeESC_SG_j11POINTCmpLatSA_SF_EEvbT0_T1_T2_T3_T4_PT6_PT7_T5_NS1_7vsmem_tE --------------------------
	.section	.text._ZN3cub18CUB_300001_SM_10006detail10merge_sort30DeviceMergeSortBlockSortKernelINS2_10policy_hubIN6thrust24THRUST_300001_SM_1000_NS6detail15normal_iteratorINS6_10device_ptrI5POINTEEEEE9Policy600ESC_PNS0_8NullTypeESC_SG_j11POINTCmpLatSA_SF_EEvbT0_T1_T2_T3_T4_PT6_PT7_T5_NS1_7vsmem_tE,"ax",@progbits
	.align	128
        .global         _ZN3cub18CUB_300001_SM_10006detail10merge_sort30DeviceMergeSortBlockSortKernelINS2_10policy_hubIN6thrust24THRUST_300001_SM_1000_NS6detail15normal_iteratorINS6_10device_ptrI5POINTEEEEE9Policy600ESC_PNS0_8NullTypeESC_SG_j11POINTCmpLatSA_SF_EEvbT0_T1_T2_T3_T4_PT6_PT7_T5_NS1_7vsmem_tE
        .type           _ZN3cub18CUB_300001_SM_10006detail10merge_sort30DeviceMergeSortBlockSortKernelINS2_10policy_hubIN6thrust24THRUST_300001_SM_1000_NS6detail15normal_iteratorINS6_10device_ptrI5POINTEEEEE9Policy600ESC_PNS0_8NullTypeESC_SG_j11POINTCmpLatSA_SF_EEvbT0_T1_T2_T3_T4_PT6_PT7_T5_NS1_7vsmem_tE,@function
        .size           _ZN3cub18CUB_300001_SM_10006detail10merge_sort30DeviceMergeSortBlockSortKernelINS2_10policy_hubIN6thrust24THRUST_300001_SM_1000_NS6detail15normal_iteratorINS6_10device_ptrI5POINTEEEEE9Policy600ESC_PNS0_8NullTypeESC_SG_j11POINTCmpLatSA_SF_EEvbT0_T1_T2_T3_T4_PT6_PT7_T5_NS1_7vsmem_tE,(.L_x_308 - _ZN3cub18CUB_300001_SM_10006detail10merge_sort30DeviceMergeSortBlockSortKernelINS2_10policy_hubIN6thrust24THRUST_300001_SM_1000_NS6detail15normal_iteratorINS6_10device_ptrI5POINTEEEEE9Policy600ESC_PNS0_8NullTypeESC_SG_j11POINTCmpLatSA_SF_EEvbT0_T1_T2_T3_T4_PT6_PT7_T5_NS1_7vsmem_tE)
        .other          _ZN3cub18CUB_300001_SM_10006detail10merge_sort30DeviceMergeSortBlockSortKernelINS2_10policy_hubIN6thrust24THRUST_300001_SM_1000_NS6detail15normal_iteratorINS6_10device_ptrI5POINTEEEEE9Policy600ESC_PNS0_8NullTypeESC_SG_j11POINTCmpLatSA_SF_EEvbT0_T1_T2_T3_T4_PT6_PT7_T5_NS1_7vsmem_tE,@"STO_CUDA_ENTRY STV_DEFAULT"
_ZN3cub18CUB_300001_SM_10006detail10merge_sort30DeviceMergeSortBlockSortKernelINS2_10policy_hubIN6thrust24THRUST_300001_SM_1000_NS6detail15normal_iteratorINS6_10device_ptrI5POINTEEEEE9Policy600ESC_PNS0_8NullTypeESC_SG_j11POINTCmpLatSA_SF_EEvbT0_T1_T2_T3_T4_PT6_PT7_T5_NS1_7vsmem_tE:
.text._ZN3cub18CUB_300001_SM_10006detail10merge_sort30DeviceMergeSortBlockSortKernelINS2_10policy_hubIN6thrust24THRUST_300001_SM_1000_NS6detail15normal_iteratorINS6_10device_ptrI5POINTEEEEE9Policy600ESC_PNS0_8NullTypeESC_SG_j11POINTCmpLatSA_SF_EEvbT0_T1_T2_T3_T4_PT6_PT7_T5_NS1_7vsmem_tE:
        /* <DEDUP_REMOVED lines=48> */
[----:B------:R-:W-:Y:S01]  /*0300*/  FSETP.GEU.AND P0, PT, R14, R7, PT ;  /* 0x000000070e00720b */ /* 0x000fe20003f0e000 */
[----:B--2---:R-:W-:-:S02]  /*0310*/  IMAD.MOV.U32 R9, RZ, RZ, R21 ;  /* 0x000000ffff097224 */ /* 0x004fc400078e0015 */
[----:B------:R-:W-:Y:S02]  /*0320*/  IMAD.MOV.U32 R8, RZ, RZ, R20 ;  /* 0x000000ffff087224 */ /* 0x000fe400078e0014 */
[----:B------:R-:W-:Y:S02]  /*0330*/  IMAD.MOV.U32 R15, RZ, RZ, R17 ;  /* 0x000000ffff0f7224 */ /* 0x000fe400078e0011 */
[----:B------:R-:W-:Y:S02]  /*0340*/  IMAD.MOV.U32 R16, RZ, RZ, R6 ;  /* 0x000000ffff107224 */ /* 0x000fe400078e0006 */
[----:B------:R-:W-:Y:S02]  /*0350*/  IMAD.MOV.U32 R4, RZ, RZ, R7 ;  /* 0x000000ffff047224 */ /* 0x000fe400078e0007 */
[----:B------:R-:W-:Y:S02]  /*0360*/  IMAD.MOV.U32 R23, RZ, RZ, 0x2 ;  /* 0x00000002ff177424 */ /* 0x000fe400078e00ff */
        /* <DEDUP_REMOVED lines=10> */
[----:B------:R-:W-:-:S07]  /*0410*/  IMAD R21, R12, 0x30, R19 ;  /* 0x000000300c157824 */ /* 0x000fce00078e0213 */
.L_x_140:
        /* <DEDUP_REMOVED lines=33> */
.L_x_139:
[----:B------:R-:W-:-:S04]  /*0630*/  IADD3 R2, PT, PT, R22, -R17, RZ ;  /* 0x8000001116027210 */ /* 0x000fc80007ffe0ff */
        /* <DEDUP_REMOVED lines=14> */
.L_x_138:
[----:B------:R-:W-:Y:S05]  /*0720*/  BSYNC.RECONVERGENT B0 ;  /* 0x0000000000007941 */ /* 0x000fea0003800200 */
.L_x_137:
        /* <DEDUP_REMOVED lines=60> */
[----:B0-----:R-:W-:Y:S01]  /*0af0*/  LOP3.LUT R24, R24, 0x1f, RZ, 0xc0, !PT ;  /* 0x0000001f18187812 */ /* 0x001fe200078ec0ff */
[----:B--2---:R-:W-:Y:S02]  /*0b00*/  IMAD.SHL.U32 R12, R12, 0x2, RZ ;  /* 0x000000020c0c7824 */ /* 0x004fe400078e00ff */
[----:B------:R-:W0:Y:S02]  /*0b10*/  LDS.64 R18, [R0+0x8] ;  /* 0x0000080000127984 */ /* 0x000e240000000a00 */
[----:B---3--:R-:W-:Y:S01]  /*0b20*/  IMAD R17, R17, 0x200, R24 ;  /* 0x0000020011117824 */ /* 0x008fe200078e0218 */
[----:B------:R-:W-:Y:S01]  /*0b30*/  LOP3.LUT R12, R12, 0x7c0, RZ, 0xc0, !PT ;  /* 0x000007c00c0c7812 */ /* 0x000fe200078ec0ff */
[----:B------:R-:W2:Y:S03]  /*0b40*/  LDS.64 R10, [R0+0x10] ;  /* 0x00001000000a7984 */ /* 0x000ea60000000a00 */
[----:B----4-:R-:W-:Y:S01]  /*0b50*/  IADD3 R9, P0, PT, R12, R17, RZ ;  /* 0x000000110c097210 */ /* 0x010fe20007f1e0ff */
[----:B------:R-:W3:Y:S04]  /*0b60*/  LDS.64 R6, [R0+0x300] ;  /* 0x0003000000067984 */ /* 0x000ee80000000a00 */
[----:B------:R-:W4:Y:S01]  /*0b70*/  LDS.64 R2, [R0+0x308] ;  /* 0x0003080000027984 */ /* 0x000f220000000a00 */
[----:B------:R-:W-:-:S02]  /*0b80*/  IMAD.X R12, RZ, RZ, RZ, P0 ;  /* 0x000000ffff0c7224 */ /* 0x000fc400000e06ff */
[----:B-1----:R-:W-:Y:S01]  /*0b90*/  IMAD.WIDE.U32 R8, R9, 0x18, R22 ;  /* 0x0000001809087825 */ /* 0x002fe200078e0016 */
[----:B------:R-:W1:Y:S03]  /*0ba0*/  LDS.64 R4, [R0+0x310] ;  /* 0x0003100000047984 */ /* 0x000e660000000a00 */
[----:B-----5:R-:W-:-:S04]  /*0bb0*/  IMAD R13, R12, 0x18, RZ ;  /* 0x000000180c0d7824 */ /* 0x020fc800078e02ff */
[----:B------:R-:W-:-:S05]  /*0bc0*/  IMAD.IADD R9, R9, 0x1, R13 ;  /* 0x0000000109097824 */ /* 0x000fca00078e020d */
[----:B------:R-:W-:Y:S04]  /*0bd0*/  STG.E.64 desc[UR8][R8.64], R20 ;  /* 0x0000001408007986 */ /* 0x000fe8000c101b08 */
[----:B0-----:R-:W-:Y:S04]  /*0be0*/  STG.E.64 desc[UR8][R8.64+0x8], R18 ;  /* 0x0000081208007986 */ /* 0x001fe8000c101b08 */
[----:B--2---:R-:W-:Y:S04]  /*0bf0*/  STG.E.64 desc[UR8][R8.64+0x10], R10 ;  /* 0x0000100a08007986 */ /* 0x004fe8000c101b08 */
[----:B---3--:R-:W-:Y:S04]  /*0c00*/  STG.E.64 desc[UR8][R8.64+0x300], R6 ;  /* 0x0003000608007986 */ /* 0x008fe8000c101b08 */
[----:B----4-:R-:W-:Y:S04]  /*0c10*/  STG.E.64 desc[UR8][R8.64+0x308], R2 ;  /* 0x0003080208007986 */ /* 0x010fe8000c101b08 */
[----:B-1----:R-:W-:Y:S01]  /*0c20*/  STG.E.64 desc[UR8][R8.64+0x310], R4 ;  /* 0x0003100408007986 */ /* 0x002fe2000c101b08 */
[----:B------:R-:W-:Y:S05]  /*0c30*/  EXIT ;  /* 0x000000000000794d */ /* 0x000fea0003800000 */
.L_x_141:
        /* <DEDUP_REMOVED lines=12> */
[----:B------:R-:W2:Y:S02]  /*0d00*/  LDS.64 R18, [R0+0x308] ;  /* 0x0003080000127984 */ /* 0x000ea40000000a00 */
[----:B------:R-:W-:Y:S02]  /*0d10*/  IADD3 R3, PT, PT, R11, R3, RZ ;  /* 0x000000030b037210 */ /* 0x000fe40007ffe0ff */
        /* <DEDUP_REMOVED lines=10> */
.L_x_136:
        /* <DEDUP_REMOVED lines=54> */
[----:B--2---:R-:W-:Y:S01]  /*1120*/  IMAD R18, R12, 0x30, R19 ;  /* 0x000000300c127824 */ /* 0x004fe200078e0213 */
[----:B------:R-:W-:-:S04]  /*1130*/  ISETP.GE.U32.AND P1, PT, R7, R10, PT ;  /* 0x0000000a0700720c */ /* 0x000fc80003f26070 */
[-C--:B---3--:R-:W-:Y:S02]  /*1140*/  FSEL R14, R14, R4.reuse, !P1 ;  /* 0x000000040e0e7208 */ /* 0x088fe40004800000 */
[----:B------:R-:W-:Y:S02]  /*1150*/  SEL R17, R6, R11, !P1 ;  /* 0x0000000b06117207 */ /* 0x000fe40004800000 */
        /* <DEDUP_REMOVED lines=8> */
[----:B------:R-:W-:Y:S01]  /*11e0*/  @!P0 MOV R7, R11 ;  /* 0x0000000b00078202 */ /* 0x000fe20000000f00 */
[----:B------:R-:W-:Y:S02]  /*11f0*/  @!P0 IMAD.MOV.U32 R11, RZ, RZ, R17 ;  /* 0x000000ffff0b8224 */ /* 0x000fe400078e0011 */
[----:B------:R-:W-:Y:S02]  /*1200*/  IMAD.MOV.U32 R17, RZ, RZ, R9 ;  /* 0x000000ffff117224 */ /* 0x000fe400078e0009 */
        /* <DEDUP_REMOVED lines=8> */
.L_x_145:
        /* <DEDUP_REMOVED lines=9> */
[----:B------:R-:W-:Y:S02]  /*1320*/  SHF.L.U32 R9, R8, 0x1, RZ ;  /* 0x0000000108097819 */ /* 0x000fe400000006ff */
[--C-:B------:R-:W-:Y:S02]  /*1330*/  VIADDMNMX R19, R5, UR4, R10.reuse, PT ;  /* 0x0000000405137c46 */ /* 0x100fe4000b80010a */
        /* <DEDUP_REMOVED lines=8> */
[----:B------:R2:W-:Y:S01]  /*13c0*/  STS.64 [R18+0x28], R14 ;  /* 0x0000280e12007388 */ /* 0x0005e20000000a00 */
[----:B-1----:R-:W-:Y:S02]  /*13d0*/  IMAD.MOV.U32 R2, RZ, RZ, R6 ;  /* 0x000000ffff027224 */ /* 0x002fe400078e0006 */
[----:B------:R-:W-:Y:S01]  /*13e0*/  IMAD.MOV.U32 R3, RZ, RZ, R13 ;  /* 0x000000ffff037224 */ /* 0x000fe200078e000d */
[----:B------:R-:W-:Y:S01]  /*13f0*/  SEL R22, R9, RZ, P0 ;  /* 0x000000ff09167207 */ /* 0x000fe20000000000 */
[----:B------:R2:W-:Y:S01]  /*1400*/  STS [R18], R11 ;  /* 0x0000000b12007388 */ /* 0x0005e20000000800 */
        /* <DEDUP_REMOVED lines=11> */
.L_x_144:
        /* <DEDUP_REMOVED lines=15> */
.L_x_143:
[----:B------:R-:W-:Y:S05]  /*15b0*/  BSYNC.RECONVERGENT B0 ;  /* 0x0000000000007941 */ /* 0x000fea0003800200 */
.L_x_142:
        /* <DEDUP_REMOVED lines=9> */
[----:B--2---:R-:W-:Y:S03]  /*1650*/  LDS.64 R14, [R25+0x10] ;  /* 0x00001000190e7984 */ /* 0x004fe60000000a00 */
[----:B------:R-:W-:Y:S01]  /*1660*/  UMOV UR4, UR5 ;  /* 0x0000000500047c82 */ /* 0x000fe20008000000 */
        /* <DEDUP_REMOVED lines=16> */
[C---:B------:R-:W-:Y:S01]  /*1770*/  VIADD R20, R24.reuse, 0x1 ;  /* 0x0000000118147836 */ /* 0x040fe20000000000 */
[----:B------:R-:W-:Y:S01]  /*1780*/  @P0 LDS.64 R8, [R26+0x20] ;  /* 0x000020001a080984 */ /* 0x000fe20000000a00 */
[----:B------:R-:W-:-:S03]  /*1790*/  @P0 IADD3 R20, PT, PT, R24, RZ, RZ ;  /* 0x000000ff18140210 */ /* 0x000fc60007ffe0ff */
[----:B------:R-:W1:Y:S04]  /*17a0*/  @!P0 LDS.64 R6, [R25+0x20] ;  /* 0x0000200019068984 */ /* 0x000e680000000a00 */
[----:B------:R-:W-:Y:S04]  /*17b0*/  @P0 LDS R22, [R26+0x18] ;  /* 0x000018001a160984 */ /* 0x000fe80000000800 */
[----:B------:R-:W2:Y:S01]  /*17c0*/  @!P0 LDS R21, [R25+0x18] ;  /* 0x0000180019158984 */ /* 0x000ea20000000800 */
[----:B------:R-:W-:Y:S02]  /*17d0*/  PLOP3.LUT P0, PT, PT, PT, PT, 0x8, 0x80 ;  /* 0x000000000080781c */ /* 0x000fe40003f0e170 */
[----:B0-----:R-:W-:-:S04]  /*17e0*/  @!P1 FSETP.GEU.AND P2, PT, R4, R14, PT ;  /* 0x0000000e0400920b */ /* 0x001fc80003f4e000 */
[----:B------:R-:W-:-:S04]  /*17f0*/  @!P1 ISETP.GE.OR P0, PT, R20, R19, !P2 ;  /* 0x000000131400920c */ /* 0x000fc80005706670 */
[----:B-1----:R-:W-:Y:S02]  /*1800*/  SEL R13, R9, R7, P0 ;  /* 0x00000007090d7207 */ /* 0x002fe40000000000 */
[----:B------:R-:W-:Y:S02]  /*1810*/  SEL R6, R8, R6, P0 ;  /* 0x0000000608067207 */ /* 0x000fe40000000000 */
[----:B------:R-:W-:Y:S02]  /*1820*/  FSEL R14, R4, R14, P0 ;  /* 0x0000000e040e7208 */ /* 0x000fe40000000000 */
[----:B------:R-:W-:Y:S02]  /*1830*/  FSEL R15, R5, R15, P0 ;  /* 0x0000000f050f7208 */ /* 0x000fe40000000000 */
        /* <DEDUP_REMOVED lines=18> */
[----:B------:R0:W-:Y:S04]  /*1960*/  STS.64 [R20+0x28], R14 ;  /* 0x0000280e14007388 */ /* 0x0001e80000000a00 */
[----:B------:R-:W-:Y:S04]  /*1970*/  STS.64 [R20+0x10], R2 ;  /* 0x0000100214007388 */ /* 0x000fe80000000a00 */
[----:B------:R-:W-:Y:S01]  /*1980*/  STS [R20], R11 ;  /* 0x0000000b14007388 */ /* 0x000fe20000000800 */
[----:B0-----:R-:W-:-:S03]  /*1990*/  IMAD.MOV.U32 R14, RZ, RZ, R6 ;  /* 0x000000ffff0e7224 */ /* 0x001fc600078e0006 */
[----:B------:R-:W-:Y:S01]  /*19a0*/  STS [R20+0x18], R7 ;  /* 0x0000180714007388 */ /* 0x000fe20000000800 */
[----:B------:R-:W-:-:S03]  /*19b0*/  IMAD.MOV.U32 R15, RZ, RZ, R13 ;  /* 0x000000ffff0f7224 */ /* 0x000fc600078e000d */
        /* <DEDUP_REMOVED lines=34> */
.L_x_146:
        /* <DEDUP_REMOVED lines=36> */
.L_x_147:
        /* <DEDUP_REMOVED lines=14> */
.L_x_308:


//--------------------- .text._ZN3cub18CUB_300001_SM_10006detail10merge_sort26DeviceMergeSortMergeKernelINS2_10policy_hubIN6thrust24THRUST_300001_SM_1000_NS6detail15normal_iteratorINS6_10device_ptrI5POINTEEEEE9Policy600ESC_PNS0_8NullTypeESC_SG_m11POINTCmpLonSA_SF_EEvbT2_T3_T4_PT6_PT7_T5_PSK_SK_NS1_7vsmem_tE --------------------------
	.section	.text._ZN3cub18CUB_300001_SM_10006detail10merge_sort26DeviceMergeSortMergeKernelINS2_10policy_hubIN6thrust24THRUST_300001_SM_1000_NS6detail15normal_iteratorINS6_10device_ptrI5POINTEEEEE9Policy600ESC_PNS0_8NullTypeESC_SG_m11POINTCmpLonSA_SF_EEvbT2_T3_T4_PT6_PT7_T5_PSK_SK_NS1_7vsmem_tE,"ax",@progbits
	.align	128
        .global         _ZN3cub18CUB_300001_SM_10006detail10merge_sort26DeviceMergeSortMergeKernelINS2_10policy_hubIN6thrust24THRUST_300001_SM_1000_NS6detail15normal_iteratorINS6_10device_ptrI5POINTEEEEE9Policy600ESC_PNS0_8NullTypeESC_SG_m11POINTCmpLonSA_SF_EEvbT2_T3_T4_PT6_PT7_T5_PSK_SK_NS1_7vsmem_tE
        .type           _ZN3cub18CUB_300001_SM_10006detail10merge_sort26DeviceMergeSortMergeKernelINS2_10policy_hubIN6thrust24THRUST_300001_SM_1000_NS6detail15normal_iteratorINS6_10device_ptrI5POINTEEEEE9Policy600ESC_PNS0_8NullTypeESC_SG_m11POINTCmpLonSA_SF_EEvbT2_T3_T4_PT6_PT7_T5_PSK_SK_NS1_7vsmem_tE,@function
        .size           _ZN3cub18CUB_300001_SM_10006detail10merge_sort26DeviceMergeSortMergeKernelINS2_10policy_hubIN6thrust24THRUST_300001_SM_1000_NS6detail15normal_iteratorINS6_10device_ptrI5POINTEEEEE9Policy600ESC_PNS0_8NullTypeESC_SG_m11POINTCmpLonSA_SF_EEvbT2_T3_T4_PT6_PT7_T5_PSK_SK_NS1_7vsmem_tE,(.L_x_309 - _ZN3cub18CUB_300001_SM_10006detail10merge_sort26DeviceMergeSortMergeKernelINS2_10policy_hubIN6thrust24THRUST_300001_SM_1000_NS6detail15normal_iteratorINS6_10device_ptrI5POINTEEEEE9Policy600ESC_PNS0_8NullTypeESC_SG_m11POINTCmpLonSA_SF_EEvbT2_T3_T4_PT6_PT7_T5_PSK_SK_NS1_7vsmem_tE)
        .other          _ZN3cub18CUB_300001_SM_10006detail10merge_sort26DeviceMergeSortMergeKernelINS2_10policy_hubIN6thrust24THRUST_300001_SM_1000_NS6detail15normal_iteratorINS6_10device_ptrI5POINTEEEEE9Policy600ESC_PNS0_8NullTypeESC_SG_m11POINTCmpLonSA_SF_EEvbT2_T3_T4_PT6_PT7_T5_PSK_SK_NS1_7vsmem_tE,@"STO_CUDA_ENTRY STV_DEFAULT"
_ZN3cub18CUB_300001_SM_10006detail10merge_sort26DeviceMergeSortMergeKernelINS2_10policy_hubIN6thrust24THRUST_300001_SM_1000_NS6detail15normal_iteratorINS6_10device_ptrI5POINTEEEEE9Policy600ESC_PNS0_8NullTypeESC_SG_m11POINTCmpLonSA_SF_EEvbT2_T3_T4_PT6_PT7_T5_PSK_SK_NS1_7vsmem_tE:
.text._ZN3cub18CUB_300001_SM_10006detail10merge_sort26DeviceMergeSortMergeKernelINS2_10policy_hubIN6thrust24THRUST_300001_SM_1000_NS6detail15normal_iteratorINS6_10device_ptrI5POINTEEEEE9Policy600ESC_PNS0_8NullTypeESC_SG_m11POINTCmpLonSA_SF_EEvbT2_T3_T4_PT6_PT7_T5_PSK_SK_NS1_7vsmem_tE:
        /* <DEDUP_REMOVED lines=101> */
.L_x_149:
        /* <DEDUP_REMOVED lines=35> */
.L_x_150:
        /* <DEDUP_REMOVED lines=23> */
.L_x_153:
        /* <DEDUP_REMOVED lines=14> */
.L_x_152:
[----:B------:R-:W-:Y:S05]  /*0ad0*/  BSYNC.RECONVERGENT B0 ;  /* 0x0000000000007941 */ /* 0x000fea0003800200 */
.L_x_151:
        /* <DEDUP_REMOVED lines=73> */
.L_x_154:
        /* <DEDUP_REMOVED lines=35> */
.L_x_148:
        /* <DEDUP_REMOVED lines=88> */
.L_x_158:
[----:B------:R-:W-:Y:S05]  /*1720*/  BSYNC.RECONVERGENT B1 ;  /* 0x0000000000017941 */ /* 0x000fea0003800200 */
.L_x_157:
        /* <DEDUP_REMOVED lines=9> */
.L_x_156:
        /* <DEDUP_REMOVED lines=38> */
.L_x_159:
[----:B------:R-:W-:Y:S05]  /*1a20*/  BSYNC.RECONVERGENT B0 ;  /* 0x0000000000007941 */ /* 0x000fea0003800200 */
.L_x_155:
        /* <DEDUP_REMOVED lines=22> */
.L_x_162:
        /* <DEDUP_REMOVED lines=14> */
.L_x_161:
[----:B------:R-:W-:Y:S05]  /*1c70*/  BSYNC.RECONVERGENT B0 ;  /* 0x0000000000007941 */ /* 0x000fea0003800200 */
.L_x_160:
        /* <DEDUP_REMOVED lines=83> */
.L_x_163:
        /* <DEDUP_REMOVED lines=44> */
.L_x_164:
        /* <DEDUP_REMOVED lines=9> */
.L_x_309:


//--------------------- .text._ZN3cub18CUB_300001_SM_10006detail10merge_sort30DeviceMergeSortPartitionKernelIN6thrust24THRUST_300001_SM_1000_NS6detail15normal_iteratorINS5_10device_ptrI5POINTEEEEm11POINTCmpLonS9_EEvbT_PT2_T0_SG_PSG_T1_SG_i --------------------------
	.section	.text._ZN3cub18CUB_300001_SM_10006detail10merge_sort30DeviceMergeSortPartitionKernelIN6thrust24THRUST_300001_SM_1000_NS6detail15normal_iteratorINS5_10device_ptrI5POINTEEEEm11POINTCmpLonS9_EEvbT_PT2_T0_SG_PSG_T1_SG_i,"ax",@progbits
	.align	128
        .global         _ZN3cub18CUB_300001_SM_10006detail10merge_sort30DeviceMergeSortPartitionKernelIN6thrust24THRUST_300001_SM_1000_NS6detail15normal_iteratorINS5_10device_ptrI5POINTEEEEm11POINTCmpLonS9_EEvbT_PT2_T0_SG_PSG_T1_SG_i
        .type           _ZN3cub18CUB_300001_SM_10006detail10merge_sort30DeviceMergeSortPartitionKernelIN6thrust24THRUST_300001_SM_1000_NS6detail15normal_iteratorINS5_10device_ptrI5POINTEEEEm11POINTCmpLonS9_EEvbT_PT2_T0_SG_PSG_T1_SG_i,@function
        .size           _ZN3cub18CUB_300001_SM_10006detail10merge_sort30DeviceMergeSortPartitionKernelIN6thrust24THRUST_300001_SM_1000_NS6detail15normal_iteratorINS5_10device_ptrI5POINTEEEEm11POINTCmpLonS9_EEvbT_PT2_T0_SG_PSG_T1_SG_i,(.L_x_310 - _ZN3cub18CUB_300001_SM_10006detail10merge_sort30DeviceMergeSortPartitionKernelIN6thrust24THRUST_300001_SM_1000_NS6detail15normal_iteratorINS5_10device_ptrI5POINTEEEEm11POINTCmpLonS9_EEvbT_PT2_T0_SG_PSG_T1_SG_i)
        .other          _ZN3cub18CUB_300001_SM_10006detail10merge_sort30DeviceMergeSortPartitionKernelIN6thrust24THRUST_300001_SM_1000_NS6detail15normal_iteratorINS5_10device_ptrI5POINTEEEEm11POINTCmpLonS9_EEvbT_PT2_T0_SG_PSG_T1_SG_i,@"STO_CUDA_ENTRY STV_DEFAULT"
_ZN3cub18CUB_300001_SM_10006detail10merge_sort30DeviceMergeSortPartitionKernelIN6thrust24THRUST_300001_SM_1000_NS6detail15normal_iteratorINS5_10device_ptrI5POINTEEEEm11POINTCmpLonS9_EEvbT_PT2_T0_SG_PSG_T1_SG_i:
.text._ZN3cub18CUB_300001_SM_10006detail10merge_sort30DeviceMergeSortPartitionKernelIN6thrust24THRUST_300001_SM_1000_NS6detail15normal_iteratorINS5_10device_ptrI5POINTEEEEm11POINTCmpLonS9_EEvbT_PT2_T0_SG_PSG_T1_SG_i:
        /* <DEDUP_REMOVED lines=98> */
.L_x_169:
        /* <DEDUP_REMOVED lines=30> */
.L_x_168:
[----:B------:R-:W-:Y:S05]  /*0800*/  BSYNC.RECONVERGENT B1 ;  /* 0x0000000000017941 */ /* 0x000fea0003800200 */
.L_x_167:
[----:B------:R-:W-:Y:S05]  /*0810*/  BRA `(.L_x_170) ;  /* 0x0000000000d07947 */ /* 0x000fea0003800000 */
.L_x_166:
        /* <DEDUP_REMOVED lines=22> */
.L_x_171:
        /* <DEDUP_REMOVED lines=30> */
.L_x_170:
[----:B------:R-:W-:Y:S05]  /*0b60*/  BSYNC.RECONVERGENT B0 ;  /* 0x0000000000007941 */ /* 0x000fea0003800200 */
.L_x_165:
[----:B------:R-:W0:Y:S01]  /*0b70*/  LDCU.64 UR4, c[0x0][0x3a8] ;  /* 0x00007500ff0477ac */ /* 0x000e220008000a00 */
[----:B------:R-:W-:-:S05]  /*0b80*/  IADD3 R4, P0, PT, R4, R7, RZ ;  /* 0x0000000704047210 */ /* 0x000fca0007f1e0ff */
[----:B------:R-:W-:Y:S01]  /*0b90*/  IMAD.X R5, R0, 0x1, R5, P0 ;  /* 0x0000000100057824 */ /* 0x000fe200000e0605 */
[----:B0-----:R-:W-:-:S04]  /*0ba0*/  LEA R2, P1, R6, UR4, 0x3 ;  /* 0x0000000406027c11 */ /* 0x001fc8000f8218ff */
[----:B------:R-:W-:-:S05]  /*0bb0*/  LEA.HI.X R3, R6, UR5, RZ, 0x3, P1 ;  /* 0x0000000506037c11 */ /* 0x000fca00088f1cff */
[----:B------:R-:W-:Y:S01]  /*0bc0*/  STG.E.64 desc[UR8][R2.64], R4 ;  /* 0x0000000402007986 */ /* 0x000fe2000c101b08 */
[----:B------:R-:W-:Y:S05]  /*0bd0*/  EXIT ;  /* 0x000000000000794d */ /* 0x000fea0003800000 */
.L_x_172:
        /* <DEDUP_REMOVED lines=10> */
.L_x_310:


//--------------------- .text._ZN3cub18CUB_300001_SM_10006detail10merge_sort30DeviceMergeSortBlockSortKernelINS2_10policy_hubIN6thrust24THRUST_300001_SM_1000_NS6detail15normal_iteratorINS6_10device_ptrI5POINTEEEEE9Policy600ESC_PNS0_8NullTypeESC_SG_m11POINTCmpLonSA_SF_EEvbT0_T1_T2_T3_T4_PT6_PT7_T5_NS1_7vsmem_tE --------------------------
	.section	.text._ZN3cub18CUB_300001_SM_10006detail10merge_sort30DeviceMergeSortBlockSortKernelINS2_10policy_hubIN6thrust24THRUST_300001_SM_1000_NS6detail15normal_iteratorINS6_10device_ptrI5POINTEEEEE9Policy600ESC_PNS0_8NullTypeESC_SG_m11POINTCmpLonSA_SF_EEvbT0_T1_T2_T3_T4_PT6_PT7_T5_NS1_7vsmem_tE,"ax",@progbits
	.align	128
        .global         _ZN3cub18CUB_300001_SM_10006detail10merge_sort30DeviceMergeSortBlockSortKernelINS2_10policy_hubIN6thrust24THRUST_300001_SM_1000_NS6detail15normal_iteratorINS6_10device_ptrI5POINTEEEEE9Policy600ESC_PNS0_8NullTypeESC_SG_m11POINTCmpLonSA_SF_EEvbT0_T1_T2_T3_T4_PT6_PT7_T5_NS1_7vsmem_tE
        .type           _ZN3cub18CUB_300001_SM_10006detail10merge_sort30DeviceMergeSortBlockSortKernelINS2_10policy_hubIN6thrust24THRUST_300001_SM_1000_NS6detail15normal_iteratorINS6_10device_ptrI5POINTEEEEE9Policy600ESC_PNS0_8NullTypeESC_SG_m11POINTCmpLonSA_SF_EEvbT0_T1_T2_T3_T4_PT6_PT7_T5_NS1_7vsmem_tE,@function
        .size           _ZN3cub18CUB_300001_SM_10006detail10merge_sort30DeviceMergeSortBlockSortKernelINS2_10policy_hubIN6thrust24THRUST_300001_SM_1000_NS6detail15normal_iteratorINS6_10device_ptrI5POINTEEEEE9Policy600ESC_PNS0_8NullTypeESC_SG_m11POINTCmpLonSA_SF_EEvbT0_T1_T2_T3_T4_PT6_PT7_T5_NS1_7vsmem_tE,(.L_x_311 - _ZN3cub18CUB_300001_SM_10006detail10merge_sort30DeviceMergeSortBlockSortKernelINS2_10policy_hubIN6thrust24THRUST_300001_SM_1000_NS6detail15normal_iteratorINS6_10device_ptrI5POINTEEEEE9Policy600ESC_PNS0_8NullTypeESC_SG_m11POINTCmpLonSA_SF_EEvbT0_T1_T2_T3_T4_PT6_PT7_T5_NS1_7vsmem_tE)
        .other          _ZN3cub18CUB_300001_SM_10006detail10merge_sort30DeviceMergeSortBlockSortKernelINS2_10policy_hubIN6thrust24THRUST_300001_SM_1000_NS6detail15normal_iteratorINS6_10device_ptrI5POINTEEEEE9Policy600ESC_PNS0_8NullTypeESC_SG_m11POINTCmpLonSA_SF_EEvbT0_T1_T2_T3_T4_PT6_PT7_T5_NS1_7vsmem_tE,@"STO_CUDA_ENTRY STV_DEFAULT"
_ZN3cub18CUB_300001_SM_10006detail10merge_sort30DeviceMergeSortBlockSortKernelINS2_10policy_hubIN6thrust24THRUST_300001_SM_1000_NS6detail15normal_iteratorINS6_10device_ptrI5POINTEEEEE9Policy600ESC_PNS0_8NullTypeESC_SG_m11POINTCmpLonSA_SF_EEvbT0_T1_T2_T3_T4_PT6_PT7_T5_NS1_7vsmem_tE:
.text._ZN3cub18CUB_300001_SM_10006detail10merge_sort30DeviceMergeSortBlockSortKernelINS2_10policy_hubIN6thrust24THRUST_300001_SM_1000_NS6detail15normal_iteratorINS6_10device_ptrI5POINTEEEEE9Policy600ESC_PNS0_8NullTypeESC_SG_m11POINTCmpLonSA_SF_EEvbT0_T1_T2_T3_T4_PT6_PT7_T5_NS1_7vsmem_tE:
        /* <DEDUP_REMOVED lines=56> */
[----:B------:R-:W-:-:S06]  /*0380*/  IMAD.MOV.U32 R22, RZ, RZ, R6 ;  /* 0x000000ffff167224 */ /* 0x000fcc00078e0006 */
        /* <DEDUP_REMOVED lines=10> */
[----:B------:R-:W-:Y:S02]  /*0430*/  IMAD R21, R12, 0x30, R19 ;  /* 0x000000300c157824 */ /* 0x000fe400078e0213 */
[----:B------:R-:W-:-:S07]  /*0440*/  IMAD.MOV.U32 R20, RZ, RZ, 0x2 ;  /* 0x00000002ff147424 */ /* 0x000fce00078e00ff */
.L_x_177:
        /* <DEDUP_REMOVED lines=33> */
.L_x_176:
        /* <DEDUP_REMOVED lines=15> */
.L_x_175:
[----:B------:R-:W-:Y:S05]  /*0750*/  BSYNC.RECONVERGENT B0 ;  /* 0x0000000000007941 */ /* 0x000fea0003800200 */
.L_x_174:
        /* <DEDUP_REMOVED lines=81> */
.L_x_178:
        /* <DEDUP_REMOVED lines=24> */
.L_x_173:
        /* <DEDUP_REMOVED lines=57> */
[----:B--2---:R-:W-:Y:S02]  /*1180*/  FSEL R15, R15, R5, !P1 ;  /* 0x000000050f0f7208 */ /* 0x004fe40004800000 */
        /* <DEDUP_REMOVED lines=21> */
.L_x_182:
        /* <DEDUP_REMOVED lines=33> */
.L_x_181:
        /* <DEDUP_REMOVED lines=15> */
.L_x_180:
[----:B------:R-:W-:Y:S05]  /*15e0*/  BSYNC.RECONVERGENT B0 ;  /* 0x0000000000007941 */ /* 0x000fea0003800200 */
.L_x_179:
        /* <DEDUP_REMOVED lines=97> */
.L_x_183:
        /* <DEDUP_REMOVED lines=33> */
.L_x_184:
        /* <DEDUP_REMOVED lines=15> */
.L_x_311:


//--------------------- .text._ZN3cub18CUB_300001_SM_10006detail10merge_sort26DeviceMergeSortMergeKernelINS2_10policy_hubIN6thrust24THRUST_300001_SM_1000_NS6detail15normal_iteratorINS6_10device_ptrI5POINTEEEEE9Policy600ESC_PNS0_8NullTypeESC_SG_j11POINTCmpLonSA_SF_EEvbT2_T3_T4_PT6_PT7_T5_PSK_SK_NS1_7vsmem_tE --------------------------
	.section	.text._ZN3cub18CUB_300001_SM_10006detail10merge_sort26DeviceMergeSortMergeKernelINS2_10policy_hubIN6thrust24THRUST_300001_SM_1000_NS6detail15normal_iteratorINS6_10device_ptrI5POINTEEEEE9Policy600ESC_PNS0_8NullTypeESC_SG_j11POINTCmpLonSA_SF_EEvbT2_T3_T4_PT6_PT7_T5_PSK_SK_NS1_7vsmem_tE,"ax",@progbits
	.align	128
        .global         _ZN3cub18CUB_300001_SM_10006detail10merge_sort26DeviceMergeSortMergeKernelINS2_10policy_hubIN6thrust24THRUST_300001_SM_1000_NS6detail15normal_iteratorINS6_10device_ptrI5POINTEEEEE9Policy600ESC_PNS0_8NullTypeESC_SG_j11POINTCmpLonSA_SF_EEvbT2_T3_T4_PT6_PT7_T5_PSK_SK_NS1_7vsmem_tE
        .type           _ZN3cub18CUB_300001_SM_10006detail10merge_sort26DeviceMergeSortMergeKernelINS2_10policy_hubIN6thrust24THRUST_300001_SM_1000_NS6detail15normal_iteratorINS6_10device_ptrI5POINTEEEEE9Policy600ESC_PNS0_8NullTypeESC_SG_j11POINTCmpLonSA_SF_EEvbT2_T3_T4_PT6_PT7_T5_PSK_SK_NS1_7vsmem_tE,@function
        .size           _ZN3cub18CUB_300001_SM_10006detail10merge_sort26DeviceMergeSortMergeKernelINS2_10policy_hubIN6thrust24THRUST_300001_SM_1000_NS6detail15normal_iteratorINS6_10device_ptrI5POINTEEEEE9Policy600ESC_PNS0_8NullTypeESC_SG_j11POINTCmpLonSA_SF_EEvbT2_T3_T4_PT6_PT7_T5_PSK_SK_NS1_7vsmem_tE,(.L_x_312 - _ZN3cub18CUB_300001_SM_10006detail10merge_sort26DeviceMergeSortMergeKernelINS2_10policy_hubIN6thrust24THRUST_300001_SM_1000_NS6detail15normal_iteratorINS6_10device_ptrI5POINTEEEEE9Policy600ESC_PNS0_8NullTypeESC_SG_j11POINTCmpLonSA_SF_EEvbT2_T3_T4_PT6_PT7_T5_PSK_SK_NS1_7vsmem_tE)
        .other          _ZN3cub18CUB_300001_SM_10006detail10merge_sort26DeviceMergeSortMergeKernelINS2_10policy_hubIN6thrust24THRUST_300001_SM_1000_NS6detail15normal_iteratorINS6_10device_ptrI5POINTEEEEE9Policy600ESC_PNS0_8NullTypeESC_SG_j11POINTCmpLonSA_SF_EEvbT2_T3_T4_PT6_PT7_T5_PSK_SK_NS1_7vsmem_tE,@"STO_CUDA_ENTRY STV_DEFAULT"
_ZN3cub18CUB_300001_SM_10006detail10merge_sort26DeviceMergeSortMergeKernelINS2_10policy_hubIN6thrust24THRUST_300001_SM_1000_NS6detail15normal_iteratorINS6_10device_ptrI5POINTEEEEE9Policy600ESC_PNS0_8NullTypeESC_SG_j11POINTCmpLonSA_SF_EEvbT2_T3_T4_PT6_PT7_T5_PSK_SK_NS1_7vsmem_tE:
.text._ZN3cub18CUB_300001_SM_10006detail10merge_sort26DeviceMergeSortMergeKernelINS2_10policy_hubIN6thrust24THRUST_300001_SM_1000_NS6detail15normal_iteratorINS6_10device_ptrI5POINTEEEEE9Policy600ESC_PNS0_8NullTypeESC_SG_j11POINTCmpLonSA_SF_EEvbT2_T3_T4_PT6_PT7_T5_PSK_SK_NS1_7vsmem_tE:
        /* <DEDUP_REMOVED lines=74> */
.L_x_186:
        /* <DEDUP_REMOVED lines=36> */
.L_x_187:
        /* <DEDUP_REMOVED lines=24> */
.L_x_190:
        /* <DEDUP_REMOVED lines=14> */
.L_x_189:
[----:B------:R-:W-:Y:S05]  /*0940*/  BSYNC.RECONVERGENT B0 ;  /* 0x0000000000007941 */ /* 0x000fea0003800200 */
.L_x_188:
        /* <DEDUP_REMOVED lines=73> */
.L_x_191:
        /* <DEDUP_REMOVED lines=34> */
.L_x_185:
        /* <DEDUP_REMOVED lines=61> */
.L_x_195:
[----:B------:R-:W-:Y:S05]  /*13d0*/  BSYNC.RECONVERGENT B1 ;  /* 0x0000000000017941 */ /* 0x000fea0003800200 */
.L_x_194:
        /* <DEDUP_REMOVED lines=9> */
.L_x_193:
        /* <DEDUP_REMOVED lines=40> */
.L_x_196:
[----:B------:R-:W-:Y:S05]  /*16f0*/  BSYNC.RECONVERGENT B0 ;  /* 0x0000000000007941 */ /* 0x000fea0003800200 */
.L_x_192:
        /* <DEDUP_REMOVED lines=22> */
.L_x_199:
        /* <DEDUP_REMOVED lines=14> */
.L_x_198:
[----:B------:R-:W-:Y:S05]  /*1940*/  BSYNC.RECONVERGENT B0 ;  /* 0x0000000000007941 */ /* 0x000fea0003800200 */
.L_x_197:
        /* <DEDUP_REMOVED lines=83> */
.L_x_200:
        /* <DEDUP_REMOVED lines=43> */
.L_x_201:
        /* <DEDUP_REMOVED lines=13> */
.L_x_312:


//--------------------- .text._ZN3cub18CUB_300001_SM_10006detail10merge_sort30DeviceMergeSortPartitionKernelIN6thrust24THRUST_300001_SM_1000_NS6detail15normal_iteratorINS5_10device_ptrI5POINTEEEEj11POINTCmpLonS9_EEvbT_PT2_T0_SG_PSG_T1_SG_i --------------------------
	.section	.text._ZN3cub18CUB_300001_SM_10006detail10merge_sort30DeviceMergeSortPartitionKernelIN6thrust24THRUST_300001_SM_1000_NS6detail15normal_iteratorINS5_10device_ptrI5POINTEEEEj11POINTCmpLonS9_EEvbT_PT2_T0_SG_PSG_T1_SG_i,"ax",@progbits
	.align	128
        .global         _ZN3cub18CUB_300001_SM_10006detail10merge_sort30DeviceMergeSortPartitionKernelIN6thrust24THRUST_300001_SM_1000_NS6detail15normal_iteratorINS5_10device_ptrI5POINTEEEEj11POINTCmpLonS9_EEvbT_PT2_T0_SG_PSG_T1_SG_i
        .type           _ZN3cub18CUB_300001_SM_10006detail10merge_sort30DeviceMergeSortPartitionKernelIN6thrust24THRUST_300001_SM_1000_NS6detail15normal_iteratorINS5_10device_ptrI5POINTEEEEj11POINTCmpLonS9_EEvbT_PT2_T0_SG_PSG_T1_SG_i,@function
        .size           _ZN3cub18CUB_300001_SM_10006detail10merge_sort30DeviceMergeSortPartitionKernelIN6thrust24THRUST_300001_SM_1000_NS6detail15normal_iteratorINS5_10device_ptrI5POINTEEEEj11POINTCmpLonS9_EEvbT_PT2_T0_SG_PSG_T1_SG_i,(.L_x_313 - _ZN3cub18CUB_300001_SM_10006detail10merge_sort30DeviceMergeSortPartitionKernelIN6thrust24THRUST_300001_SM_1000_NS6detail15normal_iteratorINS5_10device_ptrI5POINTEEEEj11POINTCmpLonS9_EEvbT_PT2_T0_SG_PSG_T1_SG_i)
        .other          _ZN3cub18CUB_300001_SM_10006detail10merge_sort30DeviceMergeSortPartitionKernelIN6thrust24THRUST_300001_SM_1000_NS6detail15normal_iteratorINS5_10device_ptrI5POINTEEEEj11POINTCmpLonS9_EEvbT_PT2_T0_SG_PSG_T1_SG_i,@"STO_CUDA_ENTRY STV_DEFAULT"
_ZN3cub18CUB_300001_SM_10006detail10merge_sort30DeviceMergeSortPartitionKernelIN6thrust24THRUST_300001_SM_1000_NS6detail15normal_iteratorINS5_10device_ptrI5POINTEEEEj11POINTCmpLonS9_EEvbT_PT2_T0_SG_PSG_T1_SG_i:
.text._ZN3cub18CUB_300001_SM_10006detail10merge_sort30DeviceMergeSortPartitionKernelIN6thrust24THRUST_300001_SM_1000_NS6detail15normal_iteratorINS5_10device_ptrI5POINTEEEEj11POINTCmpLonS9_EEvbT_PT2_T0_SG_PSG_T1_SG_i:
        /* <DEDUP_REMOVED lines=49> */
.L_x_206:
        /* <DEDUP_REMOVED lines=21> */
.L_x_205:
[----:B------:R-:W-:Y:S05]  /*0460*/  BSYNC.RECONVERGENT B1 ;  /* 0x0000000000017941 */ /* 0x000fea0003800200 */
.L_x_204:
[----:B------:R-:W-:Y:S05]  /*0470*/  BRA `(.L_x_207) ;  /* 0x0000000000707947 */ /* 0x000fea0003800000 */
.L_x_203:
[C---:B------:R-:W-:Y:S02]  /*0480*/  IADD3 R7, PT, PT, -R2.reuse, R7, RZ ;  /* 0x0000000702077210 */ /* 0x040fe40007ffe1ff */
[----:B------:R-:W-:Y:S02]  /*0490*/  VIADDMNMX.U32 R5, R2, -R3, R4, PT ;  /* 0x8000000302057246 */ /* 0x000fe40003800004 */
[----:B------:R-:W-:-:S05]  /*04a0*/  VIMNMX.U32 R6, PT, PT, R4, R7, !PT ;  /* 0x0000000704067248 */ /* 0x000fca0007fe0000 */
[----:B------:R-:W-:-:S05]  /*04b0*/  IMAD.IADD R6, R6, 0x1, -R7 ;  /* 0x0000000106067824 */ /* 0x000fca00078e0a07 */
[----:B------:R-:W-:-:S13]  /*04c0*/  ISETP.GE.U32.AND P0, PT, R6, R5, PT ;  /* 0x000000050600720c */ /* 0x000fda0003f06070 */
[----:B------:R-:W-:Y:S05]  /*04d0*/  @P0 BRA `(.L_x_207) ;  /* 0x0000000000580947 */ /* 0x000fea0003800000 */
[----:B------:R-:W0:Y:S02]  /*04e0*/  LDC.64 R8, c[0x0][0x390] ;  /* 0x0000e400ff087b82 */ /* 0x000e240000000a00 */
.L_x_208:
        /* <DEDUP_REMOVED lines=21> */
.L_x_207:
[----:B------:R-:W-:Y:S05]  /*0640*/  BSYNC.RECONVERGENT B0 ;  /* 0x0000000000007941 */ /* 0x000fea0003800200 */
.L_x_202:
[----:B------:R-:W0:Y:S01]  /*0650*/  LDC.64 R4, c[0x0][0x3a0] ;  /* 0x0000e800ff047b82 */ /* 0x000e220000000a00 */
[----:B------:R-:W-:Y:S02]  /*0660*/  IMAD.IADD R3, R3, 0x1, R6 ;  /* 0x0000000103037824 */ /* 0x000fe400078e0206 */
[----:B0-----:R-:W-:-:S05]  /*0670*/  IMAD.WIDE.U32 R4, R0, 0x4, R4 ;  /* 0x0000000400047825 */ /* 0x001fca00078e0004 */
[----:B------:R-:W-:Y:S01]  /*0680*/  STG.E desc[UR8][R4.64], R3 ;  /* 0x0000000304007986 */ /* 0x000fe2000c101908 */
[----:B------:R-:W-:Y:S05]  /*0690*/  EXIT ;  /* 0x000000000000794d */ /* 0x000fea0003800000 */
.L_x_209:
        /* <DEDUP_REMOVED lines=14> */
.L_x_313:


//--------------------- .text._ZN3cub18CUB_300001_SM_10006detail10merge_sort30DeviceMergeSortBlockSortKernelINS2_10policy_hubIN6thrust24THRUST_300001_SM_1000_NS6detail15normal_iteratorINS6_10device_ptrI5POINTEEEEE9Policy600ESC_PNS0_8NullTypeESC_SG_j11POINTCmpLonSA_SF_EEvbT0_T1_T2_T3_T4_PT6_PT7_T5_NS1_7vsmem_tE --------------------------
	.section	.text._ZN3cub18CUB_300001_SM_10006detail10merge_sort30DeviceMergeSortBlockSortKernelINS2_10policy_hubIN6thrust24THRUST_300001_SM_1000_NS6detail15normal_iteratorINS6_10device_ptrI5POINTEEEEE9Policy600ESC_PNS0_8NullTypeESC_SG_j11POINTCmpLonSA_SF_EEvbT0_T1_T2_T3_T4_PT6_PT7_T5_NS1_7vsmem_tE,"ax",@progbits
	.align	128
        .global         _ZN3cub18CUB_300001_SM_10006detail10merge_sort30DeviceMergeSortBlockSortKernelINS2_10policy_hubIN6thrust24THRUST_300001_SM_1000_NS6detail15normal_iteratorINS6_10device_ptrI5POINTEEEEE9Policy600ESC_PNS0_8NullTypeESC_SG_j11POINTCmpLonSA_SF_EEvbT0_T1_T2_T3_T4_PT6_PT7_T5_NS1_7vsmem_tE
        .type           _ZN3cub18CUB_300001_SM_10006detail10merge_sort30DeviceMergeSortBlockSortKernelINS2_10policy_hubIN6thrust24THRUST_300001_SM_1000_NS6detail15normal_iteratorINS6_10device_ptrI5POINTEEEEE9Policy600ESC_PNS0_8NullTypeESC_SG_j11POINTCmpLonSA_SF_EEvbT0_T1_T2_T3_T4_PT6_PT7_T5_NS1_7vsmem_tE,@function
        .size           _ZN3cub18CUB_300001_SM_10006detail10merge_sort30DeviceMergeSortBlockSortKernelINS2_10policy_hubIN6thrust24THRUST_300001_SM_1000_NS6detail15normal_iteratorINS6_10device_ptrI5POINTEEEEE9Policy600ESC_PNS0_8NullTypeESC_SG_j11POINTCmpLonSA_SF_EEvbT0_T1_T2_T3_T4_PT6_PT7_T5_NS1_7vsmem_tE,(.L_x_314 - _ZN3cub18CUB_300001_SM_10006detail10merge_sort30DeviceMergeSortBlockSortKernelINS2_10policy_hubIN6thrust24THRUST_300001_SM_1000_NS6detail15normal_iteratorINS6_10device_ptrI5POINTEEEEE9Policy600ESC_PNS0_8NullTypeESC_SG_j11POINTCmpLonSA_SF_EEvbT0_T1_T2_T3_T4_PT6_PT7_T5_NS1_7vsmem_tE)
        .other          _ZN3cub18CUB_300001_SM_10006detail10merge_sort30DeviceMergeSortBlockSortKernelINS2_10policy_hubIN6thrust24THRUST_300001_SM_1000_NS6detail15normal_iteratorINS6_10device_ptrI5POINTEEEEE9Policy600ESC_PNS0_8NullTypeESC_SG_j11POINTCmpLonSA_SF_EEvbT0_T1_T2_T3_T4_PT6_PT7_T5_NS1_7vsmem_tE,@"STO_CUDA_ENTRY STV_DEFAULT"
_ZN3cub18CUB_300001_SM_10006detail10merge_sort30DeviceMergeSortBlockSortKernelINS2_10policy_hubIN6thrust24THRUST_300001_SM_1000_NS6detail15normal_iteratorINS6_10device_ptrI5POINTEEEEE9Policy600ESC_PNS0_8NullTypeESC_SG_j11POINTCmpLonSA_SF_EEvbT0_T1_T2_T3_T4_PT6_PT7_T5_NS1_7vsmem_tE:
.text._ZN3cub18CUB_300001_SM_10006detail10merge_sort30DeviceMergeSortBlockSortKernelINS2_10policy_hubIN6thrust24THRUST_300001_SM_1000_NS6detail15normal_iteratorINS6_10device_ptrI5POINTEEEEE9Policy600ESC_PNS0_8NullTypeESC_SG_j11POINTCmpLonSA_SF_EEvbT0_T1_T2_T3_T4_PT6_PT7_T5_NS1_7vsmem_tE:
        /* <DEDUP_REMOVED lines=53> */
[----:B------:R-:W-:-:S04]  /*0350*/  IMAD.MOV.U32 R5, RZ, RZ, R24 ;  /* 0x000000ffff057224 */ /* 0x000fc800078e0018 */
        /* <DEDUP_REMOVED lines=10> */
[----:B------:R-:W-:Y:S02]  /*0400*/  IMAD R21, R12, 0x30, R19 ;  /* 0x000000300c157824 */ /* 0x000fe400078e0213 */
[----:B------:R-:W-:-:S07]  /*0410*/  IMAD.MOV.U32 R20, RZ, RZ, 0x2 ;  /* 0x00000002ff147424 */ /* 0x000fce00078e00ff */
.L_x_214:
        /* <DEDUP_REMOVED lines=33> */
.L_x_213:
        /* <DEDUP_REMOVED lines=15> */
.L_x_212:
[----:B------:R-:W-:Y:S05]  /*0720*/  BSYNC.RECONVERGENT B0 ;  /* 0x0000000000007941 */ /* 0x000fea0003800200 */
.L_x_211:
        /* <DEDUP_REMOVED lines=81> */
.L_x_215:
        /* <DEDUP_REMOVED lines=24> */
.L_x_210:
        /* <DEDUP_REMOVED lines=56> */
[----:B---3--:R-:W-:Y:S02]  /*1140*/  FSEL R15, R15, R5, !P1 ;  /* 0x000000050f0f7208 */ /* 0x008fe40004800000 */
        /* <DEDUP_REMOVED lines=20> */
.L_x_219:
        /* <DEDUP_REMOVED lines=35> */
.L_x_218:
        /* <DEDUP_REMOVED lines=15> */
.L_x_217:
[----:B------:R-:W-:Y:S05]  /*15b0*/  BSYNC.RECONVERGENT B0 ;  /* 0x0000000000007941 */ /* 0x000fea0003800200 */
.L_x_216:
        /* <DEDUP_REMOVED lines=98> */
.L_x_220:
        /* <DEDUP_REMOVED lines=36> */
.L_x_221:
        /* <DEDUP_REMOVED lines=14> */
.L_x_314:


//--------------------- .text._ZN3cub18CUB_300001_SM_10006detail10merge_sort26DeviceMergeSortMergeKernelINS2_10policy_hubIN6thrust24THRUST_300001_SM_1000_NS6detail15normal_iteratorINS6_10device_ptrI5POINTEEEEE9Policy600ESC_PNS0_8NullTypeESC_SG_m12POINTCmpDateSA_SF_EEvbT2_T3_T4_PT6_PT7_T5_PSK_SK_NS1_7vsmem_tE --------------------------
	.section	.text._ZN3cub18CUB_300001_SM_10006detail10merge_sort26DeviceMergeSortMergeKernelINS2_10policy_hubIN6thrust24THRUST_300001_SM_1000_NS6detail15normal_iteratorINS6_10device_ptrI5POINTEEEEE9Policy600ESC_PNS0_8NullTypeESC_SG_m12POINTCmpDateSA_SF_EEvbT2_T3_T4_PT6_PT7_T5_PSK_SK_NS1_7vsmem_tE,"ax",@progbits
	.align	128
        .global         _ZN3cub18CUB_300001_SM_10006detail10merge_sort26DeviceMergeSortMergeKernelINS2_10policy_hubIN6thrust24THRUST_300001_SM_1000_NS6detail15normal_iteratorINS6_10device_ptrI5POINTEEEEE9Policy600ESC_PNS0_8NullTypeESC_SG_m12POINTCmpDateSA_SF_EEvbT2_T3_T4_PT6_PT7_T5_PSK_SK_NS1_7vsmem_tE
        .type           _ZN3cub18CUB_300001_SM_10006detail10merge_sort26DeviceMergeSortMergeKernelINS2_10policy_hubIN6thrust24THRUST_300001_SM_1000_NS6detail15normal_iteratorINS6_10device_ptrI5POINTEEEEE9Policy600ESC_PNS0_8NullTypeESC_SG_m12POINTCmpDateSA_SF_EEvbT2_T3_T4_PT6_PT7_T5_PSK_SK_NS1_7vsmem_tE,@function
        .size           _ZN3cub18CUB_300001_SM_10006detail10merge_sort26DeviceMergeSortMergeKernelINS2_10policy_hubIN6thrust24THRUST_300001_SM_1000_NS6detail15normal_iteratorINS6_10device_ptrI5POINTEEEEE9Policy600ESC_PNS0_8NullTypeESC_SG_m12POINTCmpDateSA_SF_EEvbT2_T3_T4_PT6_PT7_T5_PSK_SK_NS1_7vsmem_tE,(.L_x_315 - _ZN3cub18CUB_300001_SM_10006detail10merge_sort26DeviceMergeSortMergeKernelINS2_10policy_hubIN6thrust24THRUST_300001_SM_1000_NS6detail15normal_iteratorINS6_10device_ptrI5POINTEEEEE9Policy600ESC_PNS0_8NullTypeESC_SG_m12POINTCmpDateSA_SF_EEvbT2_T3_T4_PT6_PT7_T5_PSK_SK_NS1_7vsmem_tE)
        .other          _ZN3cub18CUB_300001_SM_10006detail10merge_sort26DeviceMergeSortMergeKernelINS2_10policy_hubIN6thrust24THRUST_300001_SM_1000_NS6detail15normal_iteratorINS6_10device_ptrI5POINTEEEEE9Policy600ESC_PNS0_8NullTypeESC_SG_m12POINTCmpDateSA_SF_EEvbT2_T3_T4_PT6_PT7_T5_PSK_SK_NS1_7vsmem_tE,@"STO_CUDA_ENTRY STV_DEFAULT"
_ZN3cub18CUB_300001_SM_10006detail10merge_sort26DeviceMergeSortMergeKernelINS2_10policy_hubIN6thrust24THRUST_300001_SM_1000_NS6detail15normal_iteratorINS6_10device_ptrI5POINTEEEEE9Policy600ESC_PNS0_8NullTypeESC_SG_m12POINTCmpDateSA_SF_EEvbT2_T3_T4_PT6_PT7_T5_PSK_SK_NS1_7vsmem_tE:
.text._ZN3cub18CUB_300001_SM_10006detail10merge_sort26DeviceMergeSortMergeKernelINS2_10policy_hubIN6thrust24THRUST_300001_SM_1000_NS6detail15normal_iteratorINS6_10device_ptrI5POINTEEEEE9Policy600ESC_PNS0_8NullTypeESC_SG_m12POINTCmpDateSA_SF_EEvbT2_T3_T4_PT6_PT7_T5_PSK_SK_NS1_7vsmem_tE:
        /* <DEDUP_REMOVED lines=20> */
[----:B--2---:R-:W-:Y:S01]  /*0140*/  UPRMT UR4, UR4, 0x8880, URZ ;  /* 0x0000888004047896 */ /* 0x004fe200080000ff */
[----:B------:R-:W-:Y:S01]  /*0150*/  ACQBULK ;  /* 0x000000000000782e */ /* 0x000fe20000000000 */
[C---:B------:R-:W-:Y:S01]  /*0160*/  SHF.L.U64.HI R10, R19.reuse, 0x9, RZ ;  /* 0x00000009130a7819 */ /* 0x040fe200000102ff */
[----:B------:R-:W-:Y:S01]  /*0170*/  IMAD.SHL.U32 R11, R19, 0x200, RZ ;  /* 0x00000200130b7824 */ /* 0x000fe200078e00ff */
[----:B------:R-:W-:Y:S01]  /*0180*/  IADD3 R18, P3, PT, R2, -R19, RZ ;  /* 0x8000001302127210 */ /* 0x000fe20007f7e0ff */
[----:B------:R-:W-:Y:S01]  /*0190*/  IMAD.IADD R3, R15, 0x1, R3 ;  /* 0x000000010f037824 */ /* 0x000fe200078e0203 */
[----:B------:R-:W-:Y:S01]  /*01a0*/  LOP3.LUT R15, R21, R2, RZ, 0xfc, !PT ;  /* 0x00000002150f7212 */ /* 0x000fe200078efcff */
[----:B0-----:R-:W-:Y:S01]  /*01b0*/  IMAD.X R17, RZ, RZ, ~R7, P2 ;  /* 0x000000ffff117224 */ /* 0x001fe200010e0e07 */
[----:B------:R-:W-:Y:S01]  /*01c0*/  UISETP.NE.AND UP0, UPT, UR4, URZ, UPT ;  /* 0x000000ff0400728c */ /* 0x000fe2000bf05270 */
[----:B------:R-:W-:Y:S01]  /*01d0*/  IMAD.X R19, RZ, RZ, -0x1, P3 ;  /* 0xffffffffff137424 */ /* 0x000fe200018e06ff */
[----:B------:R-:W-:-:S04]  /*01e0*/  ISETP.NE.U32.AND P0, PT, R15, -0x1, PT ;  /* 0xffffffff0f00780c */ /* 0x000fc80003f05070 */
[----:B------:R-:W-:Y:S02]  /*01f0*/  ISETP.NE.AND.EX P0, PT, R17, -0x1, PT, P0 ;  /* 0xffffffff1100780c */ /* 0x000fe40003f05300 */
[-C--:B---3--:R-:W-:Y:S02]  /*0200*/  IADD3 R6, P1, PT, R12, -R11.reuse, RZ ;  /* 0x8000000b0c067210 */ /* 0x088fe40007f3e0ff */
[----:B------:R-:W-:Y:S02]  /*0210*/  LOP3.LUT R12, R14, 0xfffffe00, RZ, 0xc0, !PT ;  /* 0xfffffe000e0c7812 */ /* 0x000fe400078ec0ff */
[----:B----4-:R-:W-:Y:S01]  /*0220*/  IADD3 R7, P3, PT, R4, -R11, RZ ;  /* 0x8000000b04077210 */ /* 0x010fe20007f7e0ff */
[--C-:B------:R-:W-:Y:S01]  /*0230*/  IMAD.X R14, R13, 0x1, ~R10.reuse, P1 ;  /* 0x000000010d0e7824 */ /* 0x100fe200008e0e0a */
[----:B-1----:R-:W-:Y:S02]  /*0240*/  IADD3 R13, P4, PT, -R11, R8, RZ ;  /* 0x000000080b0d7210 */ /* 0x002fe40007f9e1ff */
[C---:B------:R-:W-:Y:S01]  /*0250*/  ISETP.NE.U32.AND P1, PT, R18.reuse, -0x1, PT ;  /* 0xffffffff1200780c */ /* 0x040fe20003f25070 */
[--C-:B------:R-:W-:Y:S01]  /*0260*/  IMAD.X R16, R5, 0x1, ~R10.reuse, P3 ;  /* 0x0000000105107824 */ /* 0x100fe200018e0e0a */
[----:B------:R-:W-:Y:S01]  /*0270*/  ISETP.GT.U32.AND P2, PT, R13, R12, PT ;  /* 0x0000000c0d00720c */ /* 0x000fe20003f44070 */
[----:B------:R-:W-:Y:S01]  /*0280*/  IMAD.X R8, R9, 0x1, ~R10, P4 ;  /* 0x0000000109087824 */ /* 0x000fe200020e0e0a */
[----:B------:R-:W-:Y:S01]  /*0290*/  ISETP.NE.AND.EX P1, PT, R19, -0x1, PT, P1 ;  /* 0xffffffff1300780c */ /* 0x000fe20003f25310 */
[----:B------:R-:W-:Y:S01]  /*02a0*/  IMAD.MOV.U32 R9, RZ, RZ, 0x1ff ;  /* 0x000001ffff097424 */ /* 0x000fe200078e00ff */
[C---:B------:R-:W-:Y:S01]  /*02b0*/  SHF.L.U64.HI R19, R18.reuse, 0x9, R19 ;  /* 0x0000000912137819 */ /* 0x040fe20000010213 */
[----:B------:R-:W-:-:S03]  /*02c0*/  IMAD.SHL.U32 R18, R18, 0x200, RZ ;  /* 0x0000020012127824 */ /* 0x000fc600078e00ff */
[----:B------:R-:W-:Y:S02]  /*02d0*/  SEL R9, R9, 0x200, !P1 ;  /* 0x0000020009097807 */ /* 0x000fe40004800000 */
[----:B------:R-:W-:Y:S02]  /*02e0*/  ISETP.GT.U32.AND.EX P1, PT, R8, R3, PT, P2 ;  /* 0x000000030800720c */ /* 0x000fe40003f24120 */
[----:B------:R-:W-:Y:S02]  /*02f0*/  IADD3 R9, P3, P4, -R6, R9, R18 ;  /* 0x0000000906097210 */ /* 0x000fe40007c7e112 */
[----:B------:R-:W-:Y:S02]  /*0300*/  SEL R17, R13, R12, P1 ;  /* 0x0000000c0d117207 */ /* 0x000fe40000800000 */
[----:B------:R-:W-:Y:S02]  /*0310*/  IADD3 R15, P2, PT, -R7, R18, RZ ;  /* 0x00000012070f7210 */ /* 0x000fe40007f5e1ff */
[----:B------:R-:W-:-:S02]  /*0320*/  SEL R20, R8, R3, P1 ;  /* 0x0000000308147207 */ /* 0x000fc40000800000 */
[----:B------:R-:W-:Y:S01]  /*0330*/  IADD3 R18, P1, PT, R17, -R12, RZ ;  /* 0x8000000c11127210 */ /* 0x000fe20007f3e0ff */
[----:B------:R-:W-:Y:S01]  /*0340*/  IMAD.X R16, R19, 0x1, ~R16, P2 ;  /* 0x0000000113107824 */ /* 0x000fe200010e0e10 */
[----:B------:R-:W-:Y:S02]  /*0350*/  IADD3.X R14, PT, PT, ~R14, RZ, R19, P3, P4 ;  /* 0x000000ff0e0e7210 */ /* 0x000fe40001fe8513 */
[----:B------:R-:W-:Y:S01]  /*0360*/  SEL R9, R12, R9, !P0 ;  /* 0x000000090c097207 */ /* 0x000fe20004000000 */
[----:B------:R-:W-:Y:S01]  /*0370*/  IMAD.X R17, R20, 0x1, ~R3, P1 ;  /* 0x0000000114117824 */ /* 0x000fe200008e0e03 */
[----:B------:R-:W-:Y:S02]  /*0380*/  ISETP.LT.U32.AND P2, PT, R12, R13, PT ;  /* 0x0000000d0c00720c */ /* 0x000fe40003f41070 */
[----:B------:R-:W-:Y:S02]  /*0390*/  SEL R14, R3, R14, !P0 ;  /* 0x0000000e030e7207 */ /* 0x000fe40004000000 */
[----:B------:R-:W-:-:S02]  /*03a0*/  ISETP.LT.U32.AND P1, PT, R15, R18, PT ;  /* 0x000000120f00720c */ /* 0x000fc40003f21070 */
[----:B------:R-:W-:Y:S02]  /*03b0*/  ISETP.LT.U32.AND P3, PT, R9, R18, PT ;  /* 0x000000120900720c */ /* 0x000fe40003f61070 */
        /* <DEDUP_REMOVED lines=17> */
[----:B------:R-:W-:Y:S01]  /*04d0*/  LEA.HI.X.SX32 R11, R11, R10, 0x1, P0 ;  /* 0x0000000a0b0b7211 */ /* 0x000fe200000f0eff */
[----:B------:R-:W-:Y:S01]  /*04e0*/  IMAD R3, R3, 0x18, RZ ;  /* 0x0000001803037824 */ /* 0x000fe200078e02ff */
[----:B------:R-:W-:-:S03]  /*04f0*/  ISETP.GE.AND P0, PT, R0, R7, PT ;  /* 0x000000070000720c */ /* 0x000fc60003f06270 */
[----:B------:R-:W-:Y:S02]  /*0500*/  IMAD R11, R11, 0x18, RZ ;  /* 0x000000180b0b7824 */ /* 0x000fe400078e02ff */
[----:B0-----:R-:W-:-:S04]  /*0510*/  IMAD.WIDE.U32 R4, R13, 0x18, R8 ;  /* 0x000000180d047825 */ /* 0x001fc800078e0008 */
[----:B------:R-:W-:-:S04]  /*0520*/  IMAD.WIDE.U32 R16, R17, 0x18, R8 ;  /* 0x0000001811107825 */ /* 0x000fc800078e0008 */
[----:B------:R-:W-:Y:S02]  /*0530*/  VIADD R8, R0, 0x100 ;  /* 0x0000010000087836 */ /* 0x000fe40000000000 */
[----:B------:R-:W-:Y:S02]  /*0540*/  IMAD.IADD R15, R5, 0x1, R3 ;  /* 0x00000001050f7824 */ /* 0x000fe400078e0203 */
[----:B------:R-:W-:Y:S01]  /*0550*/  IMAD.IADD R17, R17, 0x1, R11 ;  /* 0x0000000111117824 */ /* 0x000fe200078e020b */
[----:B------:R-:W-:Y:S01]  /*0560*/  ISETP.GE.AND P1, PT, R8, R7, PT ;  /* 0x000000070800720c */ /* 0x000fe20003f26270 */
        /* <DEDUP_REMOVED lines=14> */
.L_x_223:
[----:B------:R-:W-:Y:S01]  /*0650*/  IADD3 R11, P1, P2, R13, R11, R12 ;  /* 0x0000000b0d0b7210 */ /* 0x000fe20007a3e00c */
[----:B------:R-:W0:Y:S01]  /*0660*/  LDC.64 R8, c[0x0][0x3a0] ;  /* 0x0000e800ff087b82 */ /* 0x000e220000000a00 */
[C---:B------:R-:W-:Y:S01]  /*0670*/  VIADD R16, R0.reuse, 0x100 ;  /* 0x0000010000107836 */ /* 0x040fe20000000000 */
[CC--:B------:R-:W-:Y:S01]  /*0680*/  ISETP.GE.AND P0, PT, R0.reuse, R7.reuse, PT ;  /* 0x000000070000720c */ /* 0x0c0fe20003f06270 */
[----:B------:R-:W-:Y:S01]  /*0690*/  IMAD.IADD R19, R0, 0x1, -R7 ;  /* 0x0000000100137824 */ /* 0x000fe200078e0a07 */
[----:B------:R-:W-:Y:S01]  /*06a0*/  IADD3.X R13, PT, PT, R14, R10, R3, P1, P2 ;  /* 0x0000000a0e0d7210 */ /* 0x000fe20000fe4403 */
[C---:B------:R-:W-:Y:S01]  /*06b0*/  IMAD.IADD R3, R16.reuse, 0x1, -R7 ;  /* 0x0000000110037824 */ /* 0x040fe200078e0a07 */
[----:B------:R-:W-:Y:S02]  /*06c0*/  ISETP.GE.AND P3, PT, R16, R7, PT ;  /* 0x000000071000720c */ /* 0x000fe40003f66270 */
[CC--:B------:R-:W-:Y:S02]  /*06d0*/  SEL R12, R4.reuse, R11.reuse, !P0 ;  /* 0x0000000b040c7207 */ /* 0x0c0fe40004000000 */
[----:B------:R-:W-:-:S02]  /*06e0*/  SEL R4, R4, R11, !P3 ;  /* 0x0000000b04047207 */ /* 0x000fc40005800000 */
[----:B------:R-:W-:Y:S02]  /*06f0*/  SEL R15, R0, R19, !P0 ;  /* 0x00000013000f7207 */ /* 0x000fe40004000000 */
[----:B------:R-:W-:Y:S02]  /*0700*/  SEL R17, R16, R3, !P3 ;  /* 0x0000000310117207 */ /* 0x000fe40005800000 */
[----:B------:R-:W-:Y:S02]  /*0710*/  SHF.R.S32.HI R19, RZ, 0x1f, R19 ;  /* 0x0000001fff137819 */ /* 0x000fe40000011413 */
[----:B------:R-:W-:Y:S02]  /*0720*/  SHF.R.S32.HI R3, RZ, 0x1f, R3 ;  /* 0x0000001fff037819 */ /* 0x000fe40000011403 */
[----:B------:R-:W-:Y:S02]  /*0730*/  IADD3 R17, P2, PT, R17, R4, RZ ;  /* 0x0000000411117210 */ /* 0x000fe40007f5e0ff */
[----:B------:R-:W-:-:S02]  /*0740*/  SEL R11, R5, R13, !P0 ;  /* 0x0000000d050b7207 */ /* 0x000fc40004000000 */
[----:B------:R-:W-:Y:S01]  /*0750*/  SEL R10, R5, R13, !P3 ;  /* 0x0000000d050a7207 */ /* 0x000fe20005800000 */
[--C-:B0-----:R-:W-:Y:S01]  /*0760*/  IMAD.WIDE.U32 R16, R17, 0x18, R8.reuse ;  /* 0x0000001811107825 */ /* 0x101fe200078e0008 */
[----:B------:R-:W-:Y:S02]  /*0770*/  IADD3 R15, P1, PT, R15, R12, RZ ;  /* 0x0000000c0f0f7210 */ /* 0x000fe40007f3e0ff */
        /* <DEDUP_REMOVED lines=15> */
.L_x_224:
        /* <DEDUP_REMOVED lines=11> */
[----:B0-----:R-:W-:-:S07]  /*0920*/  IMAD.IADD R10, R7, 0x1, R6 ;  /* 0x00000001070a7824 */ /* 0x001fce00078e0206 */
[----:B------:R-:W-:Y:S01]  /*0930*/  PREEXIT ;  /* 0x000000000000782d */ /* 0x000fe20000000000 */
[----:B------:R-:W-:Y:S01]  /*0940*/  IMAD.SHL.U32 R5, R0, 0x2, RZ ;  /* 0x0000000200057824 */ /* 0x000fe200078e00ff */
[----:B------:R-:W-:Y:S04]  /*0950*/  BSSY.RECONVERGENT B0, `(.L_x_225) ;  /* 0x0000019000007945 */ /* 0x000fe80003800200 */
[----:B------:R-:W-:-:S04]  /*0960*/  VIMNMX R11, PT, PT, R10, R5, PT ;  /* 0x000000050a0b7248 */ /* 0x000fc80003fe0100 */
[C---:B------:R-:W-:Y:S01]  /*0970*/  ISETP.GE.AND P0, PT, R11.reuse, R6, PT ;  /* 0x000000060b00720c */ /* 0x040fe20003f06270 */
[----:B------:R-:W-:Y:S01]  /*0980*/  IMAD.IADD R6, R11, 0x1, -R6 ;  /* 0x000000010b067824 */ /* 0x000fe200078e0a06 */
[----:B------:R-:W-:-:S04]  /*0990*/  VIMNMX R5, PT, PT, R7, R11, PT ;  /* 0x0000000b07057248 */ /* 0x000fc80003fe0100 */
[----:B------:R-:W-:-:S04]  /*09a0*/  SEL R6, R6, RZ, P0 ;  /* 0x000000ff06067207 */ /* 0x000fc80000000000 */
[----:B------:R-:W-:-:S13]  /*09b0*/  ISETP.GE.AND P0, PT, R6, R5, PT ;  /* 0x000000050600720c */ /* 0x000fda0003f06270 */
[----:B-1----:R-:W-:Y:S05]  /*09c0*/  @P0 BRA `(.L_x_226) ;  /* 0x0000000000440947 */ /* 0x002fea0003800000 */
[----:B------:R-:W-:Y:S02]  /*09d0*/  IMAD.MOV.U32 R13, RZ, RZ, R5 ;  /* 0x000000ffff0d7224 */ /* 0x000fe400078e0005 */
[----:B------:R-:W-:-:S07]  /*09e0*/  IMAD.IADD R12, R7, 0x1, R11 ;  /* 0x00000001070c7824 */ /* 0x000fce00078e020b */
.L_x_227:
[----:B------:R-:W-:-:S05]  /*09f0*/  IMAD.IADD R4, R13, 0x1, -R6 ;  /* 0x000000010d047824 */ /* 0x000fca00078e0a06 */
[----:B------:R-:W-:-:S04]  /*0a00*/  LEA.HI R5, R4, R4, RZ, 0x1 ;  /* 0x0000000404057211 */ /* 0x000fc800078f08ff */
[----:B------:R-:W-:-:S04]  /*0a10*/  LEA.HI.SX32 R14, R5, R6, 0x1f ;  /* 0x00000006050e7211 */ /* 0x000fc800078ffaff */
[----:B------:R-:W-:Y:S01]  /*0a20*/  LOP3.LUT R5, RZ, R14, RZ, 0x33, !PT ;  /* 0x0000000eff057212 */ /* 0x000fe200078e33ff */
[----:B------:R-:W-:-:S04]  /*0a30*/  IMAD R4, R14, 0x18, R3 ;  /* 0x000000180e047824 */ /* 0x000fc800078e0203 */
[----:B------:R-:W-:Y:S02]  /*0a40*/  IMAD.IADD R8, R12, 0x1, R5 ;  /* 0x000000010c087824 */ /* 0x000fe400078e0205 */
[----:B------:R-:W-:Y:S02]  /*0a50*/  LDS.64 R4, [R4+0x8] ;  /* 0x0000080004047984 */ /* 0x000fe40000000a00 */
[----:B------:R-:W-:-:S06]  /*0a60*/  IMAD R8, R8, 0x18, R3 ;  /* 0x0000001808087824 */ /* 0x000fcc00078e0203 */
[----:B------:R-:W0:Y:S02]  /*0a70*/  LDS.64 R8, [R8+0x8] ;  /* 0x0000080008087984 */ /* 0x000e240000000a00 */
[----:B0-----:R-:W-:-:S04]  /*0a80*/  ISETP.GE.U32.AND P0, PT, R8, R4, PT ;  /* 0x000000040800720c */ /* 0x001fc80003f06070 */
[----:B------:R-:W-:-:S04]  /*0a90*/  ISETP.GE.AND.EX P0, PT, R9, R5, PT, P0 ;  /* 0x000000050900720c */ /* 0x000fc80003f06300 */
[----:B------:R-:W-:-:S09]  /*0aa0*/  SEL R13, R14, R13, !P0 ;  /* 0x0000000d0e0d7207 */ /* 0x000fd20004000000 */
[----:B------:R-:W-:-:S05]  /*0ab0*/  @P0 VIADD R6, R14, 0x1 ;  /* 0x000000010e060836 */ /* 0x000fca0000000000 */
[----:B------:R-:W-:-:S13]  /*0ac0*/  ISETP.GE.AND P0, PT, R6, R13, PT ;  /* 0x0000000d0600720c */ /* 0x000fda0003f06270 */
[----:B------:R-:W-:Y:S05]  /*0ad0*/  @!P0 BRA `(.L_x_227) ;  /* 0xfffffffc00c48947 */ /* 0x000fea000383ffff */
.L_x_226:
[----:B------:R-:W-:Y:S05]  /*0ae0*/  BSYNC.RECONVERGENT B0 ;  /* 0x0000000000007941 */ /* 0x000fea0003800200 */
.L_x_225:
        /* <DEDUP_REMOVED lines=12> */
[----:B0-----:R-:W-:-:S04]  /*0bb0*/  @!P2 ISETP.GE.U32.AND P0, PT, R14, R16, PT ;  /* 0x000000100e00a20c */ /* 0x001fc80003f06070 */
[----:B------:R-:W-:-:S04]  /*0bc0*/  @!P2 ISETP.GE.AND.EX P0, PT, R15, R17, PT, P0 ;  /* 0x000000110f00a20c */ /* 0x000fc80003f06300 */
[----:B------:R-:W-:-:S04]  /*0bd0*/  @!P2 ISETP.GE.OR P1, PT, R6, R7, !P0 ;  /* 0x000000070600a20c */ /* 0x000fc80004726670 */
[----:B------:R-:W-:Y:S02]  /*0be0*/  SEL R4, R14, R16, P1 ;  /* 0x000000100e047207 */ /* 0x000fe40000800000 */
[----:B------:R-:W-:Y:S02]  /*0bf0*/  SEL R5, R15, R17, P1 ;  /* 0x000000110f057207 */ /* 0x000fe40000800000 */
[----:B-1----:R-:W-:Y:S02]  /*0c00*/  SEL R20, R21, R22, P1 ;  /* 0x0000001615147207 */ /* 0x002fe40000800000 */
[----:B--2---:R-:W-:Y:S02]  /*0c10*/  FSEL R8, R18, R12, P1 ;  /* 0x0000000c12087208 */ /* 0x004fe40000800000 */
[----:B------:R-:W-:Y:S01]  /*0c20*/  FSEL R9, R19, R13, P1 ;  /* 0x0000000d13097208 */ /* 0x000fe20000800000 */
[----:B------:R-:W-:Y:S01]  /*0c30*/  @P1 LDS.64 R14, [R24+0x20] ;  /* 0x00002000180e1984 */ /* 0x000fe20000000a00 */
[----:B------:R-:W-:-:S03]  /*0c40*/  @!P1 IMAD.MOV R11, RZ, RZ, R23 ;  /* 0x000000ffff0b9224 */ /* 0x000fc600078e0217 */
[----:B------:R-:W0:Y:S02]  /*0c50*/  @!P1 LDS.64 R16, [R25+0x20] ;  /* 0x0000200019109984 */ /* 0x000e240000000a00 */
[----:B------:R-:W-:Y:S01]  /*0c60*/  ISETP.GE.AND P2, PT, R11, R10, PT ;  /* 0x0000000a0b00720c */ /* 0x000fe20003f46270 */
[----:B------:R-:W-:Y:S01]  /*0c70*/  VIADD R10, R6, 0x1 ;  /* 0x00000001060a7836 */ /* 0x000fe20000000000 */
[----:B------:R-:W-:Y:S01]  /*0c80*/  @P1 LDS R21, [R24+0x18] ;  /* 0x0000180018151984 */ /* 0x000fe20000000800 */
[----:B------:R-:W-:Y:S02]  /*0c90*/  @P1 IMAD.MOV R10, RZ, RZ, R6 ;  /* 0x000000ffff0a1224 */ /* 0x000fe400078e0206 */
[----:B------:R-:W-:Y:S01]  /*0ca0*/  IMAD.SHL.U32 R6, R0, 0x2, RZ ;  /* 0x0000000200067824 */ /* 0x000fe200078e00ff */
[----:B------:R-:W1:Y:S04]  /*0cb0*/  @!P1 LDS R22, [R25+0x18] ;  /* 0x0000180019169984 */ /* 0x000e680000000800 */
[----:B------:R-:W-:Y:S04]  /*0cc0*/  @P1 LDS.64 R18, [R24+0x28] ;  /* 0x0000280018121984 */ /* 0x000fe80000000a00 */
[----:B------:R-:W2:Y:S01]  /*0cd0*/  @!P1 LDS.64 R12, [R25+0x28] ;  /* 0x00002800190c9984 */ /* 0x000ea20000000a00 */
[----:B------:R-:W-:Y:S01]  /*0ce0*/  BAR.SYNC.DEFER_BLOCKING 0x0 ;  /* 0x0000000000007b1d */ /* 0x000fe20000010000 */
[----:B------:R-:W-:-:S02]  /*0cf0*/  PLOP3.LUT P1, PT, PT, PT, PT, 0x8, 0x80 ;  /* 0x000000000080781c */ /* 0x000fc40003f2e170 */
[----:B0-----:R-:W-:-:S04]  /*0d00*/  @!P2 ISETP.GE.U32.AND P0, PT, R14, R16, PT ;  /* 0x000000100e00a20c */ /* 0x001fc80003f06070 */
[----:B------:R-:W-:-:S04]  /*0d10*/  @!P2 ISETP.GE.AND.EX P0, PT, R15, R17, PT, P0 ;  /* 0x000000110f00a20c */ /* 0x000fc80003f06300 */
[----:B------:R-:W-:-:S04]  /*0d20*/  @!P2 ISETP.GE.OR P1, PT, R10, R7, !P0 ;  /* 0x000000070a00a20c */ /* 0x000fc80004726670 */
[----:B-1----:R-:W-:Y:S02]  /*0d30*/  SEL R26, R21, R22, P1 ;  /* 0x00000016151a7207 */ /* 0x002fe40000800000 */
[----:B------:R-:W-:Y:S02]  /*0d40*/  SEL R10, R14, R16, P1 ;  /* 0x000000100e0a7207 */ /* 0x000fe40000800000 */
        /* <DEDUP_REMOVED lines=37> */
.L_x_228:
        /* <DEDUP_REMOVED lines=35> */
.L_x_222:
        /* <DEDUP_REMOVED lines=88> */
.L_x_232:
[----:B------:R-:W-:Y:S05]  /*1750*/  BSYNC.RECONVERGENT B1 ;  /* 0x0000000000017941 */ /* 0x000fea0003800200 */
.L_x_231:
        /* <DEDUP_REMOVED lines=9> */
.L_x_230:
        /* <DEDUP_REMOVED lines=38> */
.L_x_233:
[----:B------:R-:W-:Y:S05]  /*1a50*/  BSYNC.RECONVERGENT B0 ;  /* 0x0000000000007941 */ /* 0x000fea0003800200 */
.L_x_229:
        /* <DEDUP_REMOVED lines=14> */
[----:B-1----:R-:W-:-:S04]  /*1b40*/  VIMNMX R9, PT, PT, R4, R3, PT ;  /* 0x0000000304097248 */ /* 0x002fc80003fe0100 */
[C---:B------:R-:W-:Y:S01]  /*1b50*/  ISETP.GE.AND P0, PT, R9.reuse, R18, PT ;  /* 0x000000120900720c */ /* 0x040fe20003f06270 */
[----:B------:R-:W-:Y:S01]  /*1b60*/  IMAD.IADD R8, R9, 0x1, -R18 ;  /* 0x0000000109087824 */ /* 0x000fe200078e0a12 */
[----:B------:R-:W-:-:S04]  /*1b70*/  VIMNMX R5, PT, PT, R13, R9, PT ;  /* 0x000000090d057248 */ /* 0x000fc80003fe0100 */
[----:B------:R-:W-:-:S04]  /*1b80*/  SEL R8, R8, RZ, P0 ;  /* 0x000000ff08087207 */ /* 0x000fc80000000000 */
[----:B------:R-:W-:-:S13]  /*1b90*/  ISETP.GE.AND P0, PT, R8, R5, PT ;  /* 0x000000050800720c */ /* 0x000fda0003f06270 */
[----:B--2---:R-:W-:Y:S05]  /*1ba0*/  @P0 BRA `(.L_x_235) ;  /* 0x0000000000440947 */ /* 0x004fea0003800000 */
[----:B------:R-:W-:Y:S02]  /*1bb0*/  IMAD.MOV.U32 R11, RZ, RZ, R5 ;  /* 0x000000ffff0b7224 */ /* 0x000fe400078e0005 */
[----:B------:R-:W-:-:S07]  /*1bc0*/  IMAD.IADD R10, R13, 0x1, R9 ;  /* 0x000000010d0a7824 */ /* 0x000fce00078e0209 */
.L_x_236:
[----:B------:R-:W-:-:S05]  /*1bd0*/  IMAD.IADD R4, R11, 0x1, -R8 ;  /* 0x000000010b047824 */ /* 0x000fca00078e0a08 */
[----:B------:R-:W-:-:S04]  /*1be0*/  LEA.HI R5, R4, R4, RZ, 0x1 ;  /* 0x0000000404057211 */ /* 0x000fc800078f08ff */
[----:B------:R-:W-:-:S04]  /*1bf0*/  LEA.HI.SX32 R14, R5, R8, 0x1f ;  /* 0x00000008050e7211 */ /* 0x000fc800078ffaff */
[----:B------:R-:W-:Y:S01]  /*1c00*/  LOP3.LUT R5, RZ, R14, RZ, 0x33, !PT ;  /* 0x0000000eff057212 */ /* 0x000fe200078e33ff */
[----:B------:R-:W-:-:S04]  /*1c10*/  IMAD R4, R14, 0x18, R12 ;  /* 0x000000180e047824 */ /* 0x000fc800078e020c */
[----:B------:R-:W-:-:S04]  /*1c20*/  IMAD.IADD R5, R10, 0x1, R5 ;  /* 0x000000010a057824 */ /* 0x000fc800078e0205 */
[----:B------:R-:W-:Y:S02]  /*1c30*/  IMAD R6, R5, 0x18, R12 ;  /* 0x0000001805067824 */ /* 0x000fe400078e020c */
[----:B------:R-:W-:Y:S04]  /*1c40*/  LDS.64 R4, [R4+0x8] ;  /* 0x0000080004047984 */ /* 0x000fe80000000a00 */
[----:B------:R-:W0:Y:S02]  /*1c50*/  LDS.64 R6, [R6+0x8] ;  /* 0x0000080006067984 */ /* 0x000e240000000a00 */
[----:B0-----:R-:W-:-:S04]  /*1c60*/  ISETP.GE.U32.AND P0, PT, R6, R4, PT ;  /* 0x000000040600720c */ /* 0x001fc80003f06070 */
[----:B------:R-:W-:-:S04]  /*1c70*/  ISETP.GE.AND.EX P0, PT, R7, R5, PT, P0 ;  /* 0x000000050700720c */ /* 0x000fc80003f06300 */
[----:B------:R-:W-:-:S09]  /*1c80*/  SEL R11, R14, R11, !P0 ;  /* 0x0000000b0e0b7207 */ /* 0x000fd20004000000 */
[----:B------:R-:W-:-:S05]  /*1c90*/  @P0 VIADD R8, R14, 0x1 ;  /* 0x000000010e080836 */ /* 0x000fca0000000000 */
[----:B------:R-:W-:-:S13]  /*1ca0*/  ISETP.GE.AND P0, PT, R8, R11, PT ;  /* 0x0000000b0800720c */ /* 0x000fda0003f06270 */
[----:B------:R-:W-:Y:S05]  /*1cb0*/  @!P0 BRA `(.L_x_236) ;  /* 0xfffffffc00c48947 */ /* 0x000fea000383ffff */
.L_x_235:
[----:B------:R-:W-:Y:S05]  /*1cc0*/  BSYNC.RECONVERGENT B0 ;  /* 0x0000000000007941 */ /* 0x000fea0003800200 */
.L_x_234:
        /* <DEDUP_REMOVED lines=26> */
[----:B------:R-:W-:-:S03]  /*1e70*/  @P1 IMAD.MOV R24, RZ, RZ, R8 ;  /* 0x000000ffff181224 */ /* 0x000fc600078e0208 */
[----:B------:R-:W-:Y:S04]  /*1e80*/  @P1 LDS.64 R18, [R23+0x28] ;  /* 0x0000280017121984 */ /* 0x000fe80000000a00 */
[----:B------:R-:W1:Y:S04]  /*1e90*/  @!P1 LDS R22, [R25+0x18] ;  /* 0x0000180019169984 */ /* 0x000e680000000800 */
[----:B------:R-:W2:Y:S01]  /*1ea0*/  @!P1 LDS.64 R10, [R25+0x28] ;  /* 0x00002800190a9984 */ /* 0x000ea20000000a00 */
[----:B------:R-:W-:Y:S01]  /*1eb0*/  BAR.SYNC.DEFER_BLOCKING 0x0 ;  /* 0x0000000000007b1d */ /* 0x000fe20000010000 */
[----:B------:R-:W-:-:S02]  /*1ec0*/  PLOP3.LUT P1, PT, PT, PT, PT, 0x8, 0x80 ;  /* 0x000000000080781c */ /* 0x000fc40003f2e170 */
[----:B0-----:R-:W-:-:S04]  /*1ed0*/  @!P2 ISETP.GE.U32.AND P0, PT, R14, R16, PT ;  /* 0x000000100e00a20c */ /* 0x001fc80003f06070 */
[----:B------:R-:W-:-:S04]  /*1ee0*/  @!P2 ISETP.GE.AND.EX P0, PT, R15, R17, PT, P0 ;  /* 0x000000110f00a20c */ /* 0x000fc80003f06300 */
[----:B------:R-:W-:Y:S01]  /*1ef0*/  @!P2 ISETP.GE.OR P1, PT, R24, R13, !P0 ;  /* 0x0000000d1800a20c */ /* 0x000fe20004726670 */
[----:B------:R-:W-:-:S03]  /*1f00*/  IMAD.SHL.U32 R13, R0, 0x2, RZ ;  /* 0x00000002000d7824 */ /* 0x000fc600078e00ff */
[----:B------:R-:W-:Y:S02]  /*1f10*/  SEL R8, R14, R16, P1 ;  /* 0x000000100e087207 */ /* 0x000fe40000800000 */
[----:B------:R-:W-:Y:S02]  /*1f20*/  SEL R9, R15, R17, P1 ;  /* 0x000000110f097207 */ /* 0x000fe40000800000 */
[----:B-1----:R-:W-:Y:S02]  /*1f30*/  SEL R21, R21, R22, P1 ;  /* 0x0000001615157207 */ /* 0x002fe40000800000 */
        /* <DEDUP_REMOVED lines=19> */
[----:B0-----:R-:W-:Y:S01]  /*2070*/  IMAD.IADD R18, R13, 0x1, R0 ;  /* 0x000000010d127824 */ /* 0x001fe200078e0200 */
[----:B-1----:R-:W0:Y:S02]  /*2080*/  LDC.64 R16, c[0x0][0x3a0] ;  /* 0x0000e800ff107b82 */ /* 0x002e240000000a00 */
[----:B------:R-:W-:Y:S01]  /*2090*/  LDS R14, [R22+0x300] ;  /* 0x00030000160e7984 */ /* 0x000fe20000000800 */
[----:B------:R-:W-:-:S03]  /*20a0*/  IMAD.MOV.U32 R19, RZ, RZ, RZ ;  /* 0x000000ffff137224 */ /* 0x000fc600078e00ff */
[----:B------:R-:W-:Y:S01]  /*20b0*/  LDS.64 R10, [R22+0x8] ;  /* 0x00000800160a7984 */ /* 0x000fe20000000a00 */
[----:B------:R-:W-:-:S03]  /*20c0*/  IMAD.WIDE.U32 R20, R2, 0x200, R18 ;  /* 0x0000020002147825 */ /* 0x000fc600078e0012 */
        /* <DEDUP_REMOVED lines=21> */
.L_x_237:
        /* <DEDUP_REMOVED lines=16> */
[----:B------:R-:W-:Y:S01]  /*2320*/  IMAD.MOV.U32 R19, RZ, RZ, RZ ;  /* 0x000000ffff137224 */ /* 0x000fe200078e00ff */
[----:B-1----:R-:W0:Y:S01]  /*2330*/  LDC.64 R16, c[0x0][0x388] ;  /* 0x0000e200ff107b82 */ /* 0x002e220000000a00 */
[----:B------:R-:W-:Y:S02]  /*2340*/  LDS R11, [R23+0x300] ;  /* 0x00030000170b7984 */ /* 0x000fe40000000800 */
[----:B------:R-:W-:Y:S02]  /*2350*/  IMAD.WIDE.U32 R20, R2, 0x200, R18 ;  /* 0x0000020002147825 */ /* 0x000fe400078e0012 */
        /* <DEDUP_REMOVED lines=24> */
.L_x_238:
        /* <DEDUP_REMOVED lines=10> */
.L_x_315:


//--------------------- .text._ZN3cub18CUB_300001_SM_10006detail10merge_sort30DeviceMergeSortPartitionKernelIN6thrust24THRUST_300001_SM_1000_NS6detail15normal_iteratorINS5_10device_ptrI5POINTEEEEm12POINTCmpDateS9_EEvbT_PT2_T0_SG_PSG_T1_SG_i --------------------------
	.section	.text._ZN3cub18CUB_300001_SM_10006detail10merge_sort30DeviceMergeSortPartitionKernelIN6thrust24THRUST_300001_SM_1000_NS6detail15normal_iteratorINS5_10device_ptrI5POINTEEEEm12POINTCmpDateS9_EEvbT_PT2_T0_SG_PSG_T1_SG_i,"ax",@progbits
	.align	128
        .global         _ZN3cub18CUB_300001_SM_10006detail10merge_sort30DeviceMergeSortPartitionKernelIN6thrust24THRUST_300001_SM_1000_NS6detail15normal_iteratorINS5_10device_ptrI5POINTEEEEm12POINTCmpDateS9_EEvbT_PT2_T0_SG_PSG_T1_SG_i
        .type           _ZN3cub18CUB_300001_SM_10006detail10merge_sort30DeviceMergeSortPartitionKernelIN6thrust24THRUST_300001_SM_1000_NS6detail15normal_iteratorINS5_10device_ptrI5POINTEEEEm12POINTCmpDateS9_EEvbT_PT2_T0_SG_PSG_T1_SG_i,@function
        .size           _ZN3cub18CUB_300001_SM_10006detail10merge_sort30DeviceMergeSortPartitionKernelIN6thrust24THRUST_300001_SM_1000_NS6detail15normal_iteratorINS5_10device_ptrI5POINTEEEEm12POINTCmpDateS9_EEvbT_PT2_T0_SG_PSG_T1_SG_i,(.L_x_316 - _ZN3cub18CUB_300001_SM_10006detail10merge_sort30DeviceMergeSortPartitionKernelIN6thrust24THRUST_300001_SM_1000_NS6detail15normal_iteratorINS5_10device_ptrI5POINTEEEEm12POINTCmpDateS9_EEvbT_PT2_T0_SG_PSG_T1_SG_i)
        .other          _ZN3cub18CUB_300001_SM_10006detail10merge_sort30DeviceMergeSortPartitionKernelIN6thrust24THRUST_300001_SM_1000_NS6detail15normal_iteratorINS5_10device_ptrI5POINTEEEEm12POINTCmpDateS9_EEvbT_PT2_T0_SG_PSG_T1_SG_i,@"STO_CUDA_ENTRY STV_DEFAULT"
_ZN3cub18CUB_300001_SM_10006detail10merge_sort30DeviceMergeSortPartitionKernelIN6thrust24THRUST_300001_SM_1000_NS6detail15normal_iteratorINS5_10device_ptrI5POINTEEEEm12POINTCmpDateS9_EEvbT_PT2_T0_SG_PSG_T1_SG_i:
.text._ZN3cub18CUB_300001_SM_10006detail10merge_sort30DeviceMergeSortPartitionKernelIN6thrust24THRUST_300001_SM_1000_NS6detail15normal_iteratorINS5_10device_ptrI5POINTEEEEm12POINTCmpDateS9_EEvbT_PT2_T0_SG_PSG_T1_SG_i:
        /* <DEDUP_REMOVED lines=22> */
[----:B------:R-:W-:-:S03]  /*0160*/  IMAD R6, R0, UR5, RZ ;  /* 0x0000000500067c24 */ /* 0x000fc6000f8e02ff */
[----:B------:R-:W0:Y:S01]  /*0170*/  @!P0 LDC.64 R10, c[0x0][0x3a8] ;  /* 0x0000ea00ff0a8b82 */ /* 0x000e220000000a00 */
[----:B------:R-:W-:-:S04]  /*0180*/  IMAD.WIDE.U32 R2, R5, R0, RZ ;  /* 0x0000000005027225 */ /* 0x000fc800078e00ff */
[----:B------:R-:W-:-:S04]  /*0190*/  IMAD.WIDE.U32 R12, R0, UR4, RZ ;  /* 0x00000004000c7c25 */ /* 0x000fc8000f8e00ff */
[C---:B------:R-:W-:Y:S01]  /*01a0*/  IMAD R9, R7.reuse, UR4, R6 ;  /* 0x0000000407097c24 */ /* 0x040fe2000f8e0206 */
[----:B------:R-:W1:Y:S01]  /*01b0*/  LDCU.64 UR4, c[0x0][0x398] ;  /* 0x00007300ff0477ac */ /* 0x000e620008000a00 */
[----:B------:R-:W-:Y:S01]  /*01c0*/  IMAD R3, R7, R5, R3 ;  /* 0x0000000507037224 */ /* 0x000fe200078e0203 */
[----:B------:R-:W-:Y:S01]  /*01d0*/  LOP3.LUT R5, RZ, R2, RZ, 0x33, !PT ;  /* 0x00000002ff057212 */ /* 0x000fe200078e33ff */
[----:B------:R-:W-:-:S03]  /*01e0*/  IMAD.IADD R13, R13, 0x1, R9 ;  /* 0x000000010d0d7824 */ /* 0x000fc600078e0209 */
[----:B------:R-:W-:Y:S02]  /*01f0*/  ISETP.LT.U32.AND P1, PT, R12, R5, PT ;  /* 0x000000050c00720c */ /* 0x000fe40003f21070 */
[----:B------:R-:W-:-:S04]  /*0200*/  LOP3.LUT R6, RZ, R3, RZ, 0x33, !PT ;  /* 0x00000003ff067212 */ /* 0x000fc800078e33ff */
[C---:B------:R-:W-:Y:S02]  /*0210*/  ISETP.LT.U32.AND.EX P1, PT, R13.reuse, R6, PT, P1 ;  /* 0x000000060d00720c */ /* 0x040fe40003f21110 */
[----:B0-----:R-:W-:Y:S02]  /*0220*/  @!P0 LEA R10, P2, R4, R10, 0x3 ;  /* 0x0000000a040a8211 */ /* 0x001fe400078418ff */
[----:B------:R-:W-:Y:S02]  /*0230*/  SEL R5, R12, R5, P1 ;  /* 0x000000050c057207 */ /* 0x000fe40000800000 */
[----:B------:R-:W-:Y:S02]  /*0240*/  SEL R6, R13, R6, P1 ;  /* 0x000000060d067207 */ /* 0x000fe40000800000 */
[----:B------:R-:W-:Y:S02]  /*0250*/  IADD3 R8, P1, PT, R5, R2, RZ ;  /* 0x0000000205087210 */ /* 0x000fe40007f3e0ff */
[----:B------:R-:W-:-:S03]  /*0260*/  @!P0 LEA.HI.X R11, R4, R11, RZ, 0x3, P2 ;  /* 0x0000000b040b8211 */ /* 0x000fc600010f1cff */
[----:B------:R-:W-:Y:S01]  /*0270*/  IMAD.X R5, R6, 0x1, R3, P1 ;  /* 0x0000000106057824 */ /* 0x000fe200008e0603 */
[----:B-1----:R-:W-:-:S04]  /*0280*/  ISETP.LT.U32.AND P1, PT, R8, UR4, PT ;  /* 0x0000000408007c0c */ /* 0x002fc8000bf21070 */
[----:B------:R-:W-:-:S04]  /*0290*/  ISETP.LT.U32.AND.EX P1, PT, R5, UR5, PT, P1 ;  /* 0x0000000505007c0c */ /* 0x000fc8000bf21110 */
[----:B------:R-:W-:Y:S02]  /*02a0*/  SEL R8, R8, UR4, P1 ;  /* 0x0000000408087c07 */ /* 0x000fe40008800000 */
[----:B------:R-:W-:Y:S02]  /*02b0*/  SEL R9, R5, UR5, P1 ;  /* 0x0000000505097c07 */ /* 0x000fe40008800000 */
[----:B------:R-:W-:Y:S02]  /*02c0*/  LOP3.LUT R17, RZ, R8, RZ, 0x33, !PT ;  /* 0x00000008ff117212 */ /* 0x000fe400078e33ff */
[----:B------:R-:W-:Y:S01]  /*02d0*/  LOP3.LUT R19, RZ, R9, RZ, 0x33, !PT ;  /* 0x00000009ff137212 */ /* 0x000fe200078e33ff */
[----:B--2---:R0:W-:Y:S01]  /*02e0*/  @!P0 STG.E.64 desc[UR8][R10.64], R8 ;  /* 0x000000080a008986 */ /* 0x0041e2000c101b08 */
[----:B------:R-:W-:-:S04]  /*02f0*/  ISETP.LT.U32.AND P1, PT, R12, R17, PT ;  /* 0x000000110c00720c */ /* 0x000fc80003f21070 */
[----:B------:R-:W-:-:S04]  /*0300*/  ISETP.LT.U32.AND.EX P1, PT, R13, R19, PT, P1 ;  /* 0x000000130d00720c */ /* 0x000fc80003f21110 */
[----:B------:R-:W-:Y:S02]  /*0310*/  SEL R17, R12, R17, P1 ;  /* 0x000000110c117207 */ /* 0x000fe40000800000 */
[----:B------:R-:W-:Y:S02]  /*0320*/  SEL R19, R13, R19, P1 ;  /* 0x000000130d137207 */ /* 0x000fe40000800000 */
[----:B------:R-:W-:Y:S02]  /*0330*/  IADD3 R17, P3, PT, R17, R8, RZ ;  /* 0x0000000811117210 */ /* 0x000fe40007f7e0ff */
[----:B------:R-:W-:Y:S02]  /*0340*/  ISETP.LT.U32.AND P1, PT, R2, UR4, PT ;  /* 0x0000000402007c0c */ /* 0x000fe4000bf21070 */
[----:B------:R-:W-:Y:S01]  /*0350*/  ISETP.LT.U32.AND P2, PT, R17, UR4, PT ;  /* 0x0000000411007c0c */ /* 0x000fe2000bf41070 */
[----:B------:R-:W-:Y:S01]  /*0360*/  IMAD.X R19, R19, 0x1, R9, P3 ;  /* 0x0000000113137824 */ /* 0x000fe200018e0609 */
[----:B------:R-:W-:-:S04]  /*0370*/  ISETP.LT.U32.AND.EX P1, PT, R3, UR5, PT, P1 ;  /* 0x0000000503007c0c */ /* 0x000fc8000bf21110 */
[----:B------:R-:W-:Y:S02]  /*0380*/  ISETP.LT.U32.AND.EX P2, PT, R19, UR5, PT, P2 ;  /* 0x0000000513007c0c */ /* 0x000fe4000bf41120 */
[----:B------:R-:W-:Y:S02]  /*0390*/  SEL R5, R2, UR4, P1 ;  /* 0x0000000402057c07 */ /* 0x000fe40008800000 */
[----:B------:R-:W-:Y:S02]  /*03a0*/  SEL R3, R3, UR5, P1 ;  /* 0x0000000503037c07 */ /* 0x000fe40008800000 */
[----:B------:R-:W-:Y:S02]  /*03b0*/  SEL R17, R17, UR4, P2 ;  /* 0x0000000411117c07 */ /* 0x000fe40009000000 */
[----:B------:R-:W-:Y:S01]  /*03c0*/  SEL R19, R19, UR5, P2 ;  /* 0x0000000513137c07 */ /* 0x000fe20009000000 */
[----:B0-----:R-:W-:Y:S06]  /*03d0*/  @!P0 EXIT ;  /* 0x000000000000894d */ /* 0x001fec0003800000 */
[----:B------:R-:W0:Y:S01]  /*03e0*/  LDCU.U8 UR5, c[0x0][0x380] ;  /* 0x00007000ff0577ac */ /* 0x000e220008000000 */
[----:B------:R-:W-:Y:S01]  /*03f0*/  IADD3 R15, P0, PT, R17, -R5, RZ ;  /* 0x80000005110f7210 */ /* 0x000fe20007f1e0ff */
[----:B------:R-:W-:Y:S01]  /*0400*/  BSSY.RECONVERGENT B0, `(.L_x_239) ;  /* 0x000007a000007945 */ /* 0x000fe20003800200 */
[----:B------:R-:W-:-:S06]  /*0410*/  UIADD3 UR4, UPT, UPT, UR6, -0x1, URZ ;  /* 0xffffffff06047890 */ /* 0x000fcc000fffe0ff */
[----:B------:R-:W-:-:S05]  /*0420*/  LOP3.LUT R13, R4, UR4, RZ, 0xc0, !PT ;  /* 0x00000004040d7c12 */ /* 0x000fca000f8ec0ff */
[----:B------:R-:W-:Y:S01]  /*0430*/  IMAD.WIDE.U32 R10, R13, R0, RZ ;  /* 0x000000000d0a7225 */ /* 0x000fe200078e00ff */
[----:B0-----:R-:W-:-:S03]  /*0440*/  UPRMT UR4, UR5, 0x8880, URZ ;  /* 0x0000888005047896 */ /* 0x001fc600080000ff */
        /* <DEDUP_REMOVED lines=31> */
.L_x_243:
        /* <DEDUP_REMOVED lines=17> */
[----:B------:R-:W-:-:S04]  /*0750*/  IMAD.IADD R9, R9, 0x1, R17 ;  /* 0x0000000109097824 */ /* 0x000fc800078e0211 */
[----:B------:R-:W2:Y:S04]  /*0760*/  LDG.E.64 R10, desc[UR8][R10.64+0x8] ;  /* 0x000008080a0a7981 */ /* 0x000ea8000c1e1b00 */
[----:B------:R-:W2:Y:S01]  /*0770*/  LDG.E.64 R8, desc[UR8][R8.64+0x8] ;  /* 0x0000080808087981 */ /* 0x000ea2000c1e1b00 */
[----:B------:R-:W-:-:S05]  /*0780*/  IADD3 R17, P1, PT, R16, 0x1, RZ ;  /* 0x0000000110117810 */ /* 0x000fca0007f3e0ff */
[----:B------:R-:W-:Y:S01]  /*0790*/  IMAD.X R19, RZ, RZ, R18, P1 ;  /* 0x000000ffff137224 */ /* 0x000fe200008e0612 */
[----:B--2---:R-:W-:-:S04]  /*07a0*/  ISETP.GE.U32.AND P0, PT, R8, R10, PT ;  /* 0x0000000a0800720c */ /* 0x004fc80003f06070 */
[----:B------:R-:W-:-:S04]  /*07b0*/  ISETP.GE.AND.EX P0, PT, R9, R11, PT, P0 ;  /* 0x0000000b0900720c */ /* 0x000fc80003f06300 */
[----:B------:R-:W-:Y:S02]  /*07c0*/  SEL R2, R2, R17, !P0 ;  /* 0x0000001102027207 */ /* 0x000fe40004000000 */
[----:B------:R-:W-:Y:S02]  /*07d0*/  SEL R13, R16, R13, !P0 ;  /* 0x0000000d100d7207 */ /* 0x000fe40004000000 */
[----:B------:R-:W-:Y:S02]  /*07e0*/  SEL R0, R0, R19, !P0 ;  /* 0x0000001300007207 */ /* 0x000fe40004000000 */
[----:B------:R-:W-:Y:S02]  /*07f0*/  SEL R15, R18, R15, !P0 ;  /* 0x0000000f120f7207 */ /* 0x000fe40004000000 */
[----:B------:R-:W-:-:S04]  /*0800*/  ISETP.GE.U32.AND P0, PT, R2, R13, PT ;  /* 0x0000000d0200720c */ /* 0x000fc80003f06070 */
[----:B------:R-:W-:-:S13]  /*0810*/  ISETP.GE.U32.AND.EX P0, PT, R0, R15, PT, P0 ;  /* 0x0000000f0000720c */ /* 0x000fda0003f06100 */
[----:B------:R-:W-:Y:S05]  /*0820*/  @!P0 BRA `(.L_x_243) ;  /* 0xfffffffc00848947 */ /* 0x000fea000383ffff */
.L_x_242:
[----:B------:R-:W-:Y:S05]  /*0830*/  BSYNC.RECONVERGENT B1 ;  /* 0x0000000000017941 */ /* 0x000fea0003800200 */
.L_x_241:
[----:B------:R-:W-:Y:S05]  /*0840*/  BRA `(.L_x_244) ;  /* 0x0000000000d47947 */ /* 0x000fea0003800000 */
.L_x_240:
        /* <DEDUP_REMOVED lines=22> */
.L_x_245:
        /* <DEDUP_REMOVED lines=31> */
.L_x_244:
[----:B------:R-:W-:Y:S05]  /*0ba0*/  BSYNC.RECONVERGENT B0 ;  /* 0x0000000000007941 */ /* 0x000fea0003800200 */
.L_x_239:
[----:B------:R-:W0:Y:S01]  /*0bb0*/  LDCU.64 UR4, c[0x0][0x3a8] ;  /* 0x00007500ff0477ac */ /* 0x000e220008000a00 */
[----:B------:R-:W-:-:S05]  /*0bc0*/  IADD3 R2, P0, PT, R2, R5, RZ ;  /* 0x0000000502027210 */ /* 0x000fca0007f1e0ff */
[----:B------:R-:W-:Y:S01]  /*0bd0*/  IMAD.X R3, R0, 0x1, R3, P0 ;  /* 0x0000000100037824 */ /* 0x000fe200000e0603 */
[----:B0-----:R-:W-:-:S04]  /*0be0*/  LEA R6, P1, R4, UR4, 0x3 ;  /* 0x0000000404067c11 */ /* 0x001fc8000f8218ff */
[----:B------:R-:W-:-:S05]  /*0bf0*/  LEA.HI.X R7, R4, UR5, RZ, 0x3, P1 ;  /* 0x0000000504077c11 */ /* 0x000fca00088f1cff */
[----:B------:R-:W-:Y:S01]  /*0c00*/  STG.E.64 desc[UR8][R6.64], R2 ;  /* 0x0000000206007986 */ /* 0x000fe2000c101b08 */
[----:B------:R-:W-:Y:S05]  /*0c10*/  EXIT ;  /* 0x000000000000794d */ /* 0x000fea0003800000 */
.L_x_246:
        /* <DEDUP_REMOVED lines=14> */
.L_x_316:


//--------------------- .text._ZN3cub18CUB_300001_SM_10006detail10merge_sort30DeviceMergeSortBlockSortKernelINS2_10policy_hubIN6thrust24THRUST_300001_SM_1000_NS6detail15normal_iteratorINS6_10device_ptrI5POINTEEEEE9Policy600ESC_PNS0_8NullTypeESC_SG_m12POINTCmpDateSA_SF_EEvbT0_T1_T2_T3_T4_PT6_PT7_T5_NS1_7vsmem_tE --------------------------
	.section	.text._ZN3cub18CUB_300001_SM_10006detail10merge_sort30DeviceMergeSortBlockSortKernelINS2_10policy_hubIN6thrust24THRUST_300001_SM_1000_NS6detail15normal_iteratorINS6_10device_ptrI5POINTEEEEE9Policy600ESC_PNS0_8NullTypeESC_SG_m12POINTCmpDateSA_SF_EEvbT0_T1_T2_T3_T4_PT6_PT7_T5_NS1_7vsmem_tE,"ax",@progbits
	.align	128
        .global         _ZN3cub18CUB_300001_SM_10006detail10merge_sort30DeviceMergeSortBlockSortKernelINS2_10policy_hubIN6thrust24THRUST_300001_SM_1000_NS6detail15normal_iteratorINS6_10device_ptrI5POINTEEEEE9Policy600ESC_PNS0_8NullTypeESC_SG_m12POINTCmpDateSA_SF_EEvbT0_T1_T2_T3_T4_PT6_PT7_T5_NS1_7vsmem_tE
        .type           _ZN3cub18CUB_300001_SM_10006detail10merge_sort30DeviceMergeSortBlockSortKernelINS2_10policy_hubIN6thrust24THRUST_300001_SM_1000_NS6detail15normal_iteratorINS6_10device_ptrI5POINTEEEEE9Policy600ESC_PNS0_8NullTypeESC_SG_m12POINTCmpDateSA_SF_EEvbT0_T1_T2_T3_T4_PT6_PT7_T5_NS1_7vsmem_tE,@function
        .size           _ZN3cub18CUB_300001_SM_10006detail10merge_sort30DeviceMergeSortBlockSortKernelINS2_10policy_hubIN6thrust24THRUST_300001_SM_1000_NS6detail15normal_iteratorINS6_10device_ptrI5POINTEEEEE9Policy600ESC_PNS0_8NullTypeESC_SG_m12POINTCmpDateSA_SF_EEvbT0_T1_T2_T3_T4_PT6_PT7_T5_NS1_7vsmem_tE,(.L_x_317 - _ZN3cub18CUB_300001_SM_10006detail10merge_sort30DeviceMergeSortBlockSortKernelINS2_10policy_hubIN6thrust24THRUST_300001_SM_1000_NS6detail15normal_iteratorINS6_10device_ptrI5POINTEEEEE9Policy600ESC_PNS0_8NullTypeESC_SG_m12POINTCmpDateSA_SF_EEvbT0_T1_T2_T3_T4_PT6_PT7_T5_NS1_7vsmem_tE)
        .other          _ZN3cub18CUB_300001_SM_10006detail10merge_sort30DeviceMergeSortBlockSortKernelINS2_10policy_hubIN6thrust24THRUST_300001_SM_1000_NS6detail15normal_iteratorINS6_10device_ptrI5POINTEEEEE9Policy600ESC_PNS0_8NullTypeESC_SG_m12POINTCmpDateSA_SF_EEvbT0_T1_T2_T3_T4_PT6_PT7_T5_NS1_7vsmem_tE,@"STO_CUDA_ENTRY STV_DEFAULT"
_ZN3cub18CUB_300001_SM_10006detail10merge_sort30DeviceMergeSortBlockSortKernelINS2_10policy_hubIN6thrust24THRUST_300001_SM_1000_NS6detail15normal_iteratorINS6_10device_ptrI5POINTEEEEE9Policy600ESC_PNS0_8NullTypeESC_SG_m12POINTCmpDateSA_SF_EEvbT0_T1_T2_T3_T4_PT6_PT7_T5_NS1_7vsmem_tE:
.text._ZN3cub18CUB_300001_SM_10006detail10merge_sort30DeviceMergeSortBlockSortKernelINS2_10policy_hubIN6thrust24THRUST_300001_SM_1000_NS6detail15normal_iteratorINS6_10device_ptrI5POINTEEEEE9Policy600ESC_PNS0_8NullTypeESC_SG_m12POINTCmpDateSA_SF_EEvbT0_T1_T2_T3_T4_PT6_PT7_T5_NS1_7vsmem_tE:
        /* <DEDUP_REMOVED lines=43> */
[----:B------:R-:W-:Y:S04]  /*02b0*/  LDS R17, [R25] ;  /* 0x0000000019117984 */ /* 0x000fe80000000800 */
[----:B------:R-:W-:Y:S04]  /*02c0*/  LDS.64 R22, [R25+0x8] ;  /* 0x0000080019167984 */ /* 0x000fe80000000a00 */
[----:B------:R-:W0:Y:S04]  /*02d0*/  LDS.64 R8, [R25+0x20] ;  /* 0x0000200019087984 */ /* 0x000e280000000a00 */
[----:B------:R-:W1:Y:S01]  /*02e0*/  LDS.64 R12, [R25+0x28] ;  /* 0x00002800190c7984 */ /* 0x000e620000000a00 */
[----:B------:R-:W-:Y:S01]  /*02f0*/  BAR.SYNC.DEFER_BLOCKING 0x0 ;  /* 0x0000000000007b1d */ /* 0x000fe20000010000 */
[----:B0-----:R-:W-:-:S07]  /*0300*/  ISETP.GE.U32.AND P0, PT, R8, R22, PT ;  /* 0x000000160800720c */ /* 0x001fce0003f06070 */
[----:B------:R-:W-:Y:S01]  /*0310*/  PREEXIT ;  /* 0x000000000000782d */ /* 0x000fe20000000000 */
[----:B------:R-:W-:Y:S02]  /*0320*/  IMAD.MOV.U32 R2, RZ, RZ, R22 ;  /* 0x000000ffff027224 */ /* 0x000fe400078e0016 */
[----:B------:R-:W-:Y:S01]  /*0330*/  HFMA2 R18, -RZ, RZ, 0, 1.1920928955078125e-07 ;  /* 0x00000002ff127431 */ /* 0x000fe200000001ff */
[----:B------:R-:W-:Y:S01]  /*0340*/  ISETP.GE.AND.EX P0, PT, R9, R23, PT, P0 ;  /* 0x000000170900720c */ /* 0x000fe20003f06300 */
[----:B------:R-:W-:Y:S02]  /*0350*/  IMAD.MOV.U32 R3, RZ, RZ, R23 ;  /* 0x000000ffff037224 */ /* 0x000fe400078e0017 */
[----:B-1----:R-:W-:Y:S02]  /*0360*/  IMAD.MOV.U32 R11, RZ, RZ, R13 ;  /* 0x000000ffff0b7224 */ /* 0x002fe400078e000d */
[----:B------:R-:W-:Y:S02]  /*0370*/  IMAD.MOV.U32 R10, RZ, RZ, R12 ;  /* 0x000000ffff0a7224 */ /* 0x000fe400078e000c */
[----:B------:R-:W-:-:S06]  /*0380*/  IMAD R19, R0, 0x30, R19 ;  /* 0x0000003000137824 */ /* 0x000fcc00078e0213 */
[----:B------:R-:W-:Y:S02]  /*0390*/  @!P0 IMAD.MOV.U32 R2, RZ, RZ, R8 ;  /* 0x000000ffff028224 */ /* 0x000fe400078e0008 */
[----:B------:R-:W-:Y:S02]  /*03a0*/  @!P0 IMAD.MOV.U32 R8, RZ, RZ, R22 ;  /* 0x000000ffff088224 */ /* 0x000fe400078e0016 */
[----:B------:R-:W-:Y:S02]  /*03b0*/  IMAD.MOV.U32 R22, RZ, RZ, R6 ;  /* 0x000000ffff167224 */ /* 0x000fe400078e0006 */
[----:B------:R-:W-:Y:S02]  /*03c0*/  @!P0 IMAD.MOV.U32 R3, RZ, RZ, R9 ;  /* 0x000000ffff038224 */ /* 0x000fe400078e0009 */
[----:B------:R-:W-:Y:S02]  /*03d0*/  @!P0 IMAD.MOV.U32 R11, RZ, RZ, R5 ;  /* 0x000000ffff0b8224 */ /* 0x000fe400078e0005 */
[----:B------:R-:W-:-:S02]  /*03e0*/  @!P0 IMAD.MOV.U32 R10, RZ, RZ, R4 ;  /* 0x000000ffff0a8224 */ /* 0x000fc400078e0004 */
[----:B------:R-:W-:Y:S02]  /*03f0*/  @!P0 IMAD.MOV.U32 R22, RZ, RZ, R17 ;  /* 0x000000ffff168224 */ /* 0x000fe400078e0011 */
[----:B------:R-:W-:Y:S02]  /*0400*/  @!P0 IMAD.MOV.U32 R9, RZ, RZ, R23 ;  /* 0x000000ffff098224 */ /* 0x000fe400078e0017 */
[----:B------:R-:W-:Y:S02]  /*0410*/  @!P0 IMAD.MOV.U32 R5, RZ, RZ, R13 ;  /* 0x000000ffff058224 */ /* 0x000fe400078e000d */
[----:B------:R-:W-:Y:S02]  /*0420*/  @!P0 IMAD.MOV.U32 R4, RZ, RZ, R12 ;  /* 0x000000ffff048224 */ /* 0x000fe400078e000c */
[----:B------:R-:W-:-:S07]  /*0430*/  @!P0 IMAD.MOV.U32 R17, RZ, RZ, R6 ;  /* 0x000000ffff118224 */ /* 0x000fce00078e0006 */
.L_x_251:
        /* <DEDUP_REMOVED lines=33> */
.L_x_250:
        /* <DEDUP_REMOVED lines=16> */
.L_x_249:
[----:B------:R-:W-:Y:S05]  /*0750*/  BSYNC.RECONVERGENT B0 ;  /* 0x0000000000007941 */ /* 0x000fea0003800200 */
.L_x_248:
        /* <DEDUP_REMOVED lines=18> */
[----:B-1----:R-:W-:-:S05]  /*0880*/  SEL R17, R24, R23, P2 ;  /* 0x0000001718117207 */ /* 0x002fca0001000000 */
[----:B------:R-:W-:Y:S01]  /*0890*/  @P2 LDS.64 R8, [R26+0x20] ;  /* 0x000020001a082984 */ /* 0x000fe20000000a00 */
[----:B------:R-:W-:Y:S01]  /*08a0*/  @!P2 IMAD.MOV R5, RZ, RZ, R4 ;  /* 0x000000ffff05a224 */ /* 0x000fe200078e0204 */
[----:B--2---:R-:W-:Y:S02]  /*08b0*/  FSEL R4, R12, R10, P2 ;  /* 0x0000000a0c047208 */ /* 0x004fe40001000000 */
[----:B------:R-:W0:Y:S02]  /*08c0*/  @!P2 LDS.64 R6, [R25+0x20] ;  /* 0x000020001906a984 */ /* 0x000e240000000a00 */
[----:B------:R-:W-:Y:S01]  /*08d0*/  ISETP.GE.AND P1, PT, R5, R20, PT ;  /* 0x000000140500720c */ /* 0x000fe20003f26270 */
[----:B------:R-:W-:Y:S01]  /*08e0*/  VIADD R20, R22, 0x1 ;  /* 0x0000000116147836 */ /* 0x000fe20000000000 */
[----:B------:R-:W-:Y:S01]  /*08f0*/  FSEL R5, R13, R11, P2 ;  /* 0x0000000b0d057208 */ /* 0x000fe20001000000 */
[----:B------:R-:W-:Y:S01]  /*0900*/  @P2 LDS R24, [R26+0x18] ;  /* 0x000018001a182984 */ /* 0x000fe20000000800 */
[----:B------:R-:W-:-:S03]  /*0910*/  @P2 IMAD.MOV R20, RZ, RZ, R22 ;  /* 0x000000ffff142224 */ /* 0x000fc600078e0216 */
[----:B------:R-:W-:Y:S04]  /*0920*/  @P2 LDS.64 R12, [R26+0x28] ;  /* 0x000028001a0c2984 */ /* 0x000fe80000000a00 */
[----:B------:R-:W1:Y:S04]  /*0930*/  @!P2 LDS R23, [R25+0x18] ;  /* 0x000018001917a984 */ /* 0x000e680000000800 */
[----:B------:R-:W2:Y:S01]  /*0940*/  @!P2 LDS.64 R10, [R25+0x28] ;  /* 0x00002800190aa984 */ /* 0x000ea20000000a00 */
[----:B------:R-:W-:Y:S02]  /*0950*/  PLOP3.LUT P2, PT, PT, PT, PT, 0x8, 0x80 ;  /* 0x000000000080781c */ /* 0x000fe40003f4e170 */
[----:B0-----:R-:W-:-:S04]  /*0960*/  @!P1 ISETP.GE.U32.AND P0, PT, R8, R6, PT ;  /* 0x000000060800920c */ /* 0x001fc80003f06070 */
[----:B------:R-:W-:-:S04]  /*0970*/  @!P1 ISETP.GE.AND.EX P0, PT, R9, R7, PT, P0 ;  /* 0x000000070900920c */ /* 0x000fc80003f06300 */
[----:B------:R-:W-:Y:S02]  /*0980*/  @!P1 ISETP.GE.OR P2, PT, R20, R21, !P0 ;  /* 0x000000151400920c */ /* 0x000fe40004746670 */
[----:B------:R-:W-:Y:S02]  /*0990*/  ISETP.GE.U32.AND P0, PT, R18, 0x81, PT ;  /* 0x000000811200780c */ /* 0x000fe40003f06070 */
[----:B------:R-:W-:Y:S02]  /*09a0*/  SEL R8, R8, R6, P2 ;  /* 0x0000000608087207 */ /* 0x000fe40001000000 */
[----:B------:R-:W-:Y:S02]  /*09b0*/  SEL R9, R9, R7, P2 ;  /* 0x0000000709097207 */ /* 0x000fe40001000000 */
[----:B------:R-:W-:Y:S02]  /*09c0*/  SHF.L.U32 R18, R18, 0x1, RZ ;  /* 0x0000000112127819 */ /* 0x000fe400000006ff */
[----:B-1----:R-:W-:-:S02]  /*09d0*/  SEL R22, R24, R23, P2 ;  /* 0x0000001718167207 */ /* 0x002fc40001000000 */
[----:B--2---:R-:W-:Y:S02]  /*09e0*/  FSEL R10, R12, R10, P2 ;  /* 0x0000000a0c0a7208 */ /* 0x004fe40001000000 */
[----:B------:R-:W-:Y:S01]  /*09f0*/  FSEL R11, R13, R11, P2 ;  /* 0x0000000b0d0b7208 */ /* 0x000fe20001000000 */
[----:B------:R-:W-:Y:S06]  /*0a00*/  @!P0 BRA `(.L_x_251) ;  /* 0xfffffff8008c8947 */ /* 0x000fec000383ffff */
        /* <DEDUP_REMOVED lines=14> */
[----:B------:R4:W-:Y:S04]  /*0af0*/  STS.64 [R23+0x28], R10 ;  /* 0x0000280a17007388 */ /* 0x0009e80000000a00 */
[----:B------:R-:W-:Y:S04]  /*0b00*/  STS [R23], R17 ;  /* 0x0000001117007388 */ /* 0x000fe80000000800 */
        /* <DEDUP_REMOVED lines=15> */
[----:B------:R-:W-:-:S04]  /*0c00*/  IMAD R11, R0, 0x18, RZ ;  /* 0x00000018000b7824 */ /* 0x000fc800078e02ff */
[----:B------:R-:W-:-:S05]  /*0c10*/  IMAD.IADD R9, R9, 0x1, R11 ;  /* 0x0000000109097824 */ /* 0x000fca00078e020b */
[----:B-----5:R-:W-:Y:S04]  /*0c20*/  STG.E.64 desc[UR8][R8.64], R20 ;  /* 0x0000001408007986 */ /* 0x020fe8000c101b08 */
[----:B0-----:R-:W-:Y:S04]  /*0c30*/  STG.E.64 desc[UR8][R8.64+0x8], R18 ;  /* 0x0000081208007986 */ /* 0x001fe8000c101b08 */
[----:B--2---:R-:W-:Y:S04]  /*0c40*/  STG.E.64 desc[UR8][R8.64+0x10], R12 ;  /* 0x0000100c08007986 */ /* 0x004fe8000c101b08 */
[----:B---3--:R-:W-:Y:S04]  /*0c50*/  STG.E.64 desc[UR8][R8.64+0x300], R6 ;  /* 0x0003000608007986 */ /* 0x008fe8000c101b08 */
[----:B----4-:R-:W-:Y:S04]  /*0c60*/  STG.E.64 desc[UR8][R8.64+0x308], R2 ;  /* 0x0003080208007986 */ /* 0x010fe8000c101b08 */
[----:B------:R-:W-:Y:S01]  /*0c70*/  STG.E.64 desc[UR8][R8.64+0x310], R4 ;  /* 0x0003100408007986 */ /* 0x000fe2000c101b08 */
[----:B------:R-:W-:Y:S05]  /*0c80*/  EXIT ;  /* 0x000000000000794d */ /* 0x000fea0003800000 */
.L_x_252:
        /* <DEDUP_REMOVED lines=24> */
.L_x_247:
        /* <DEDUP_REMOVED lines=36> */
[----:B0-----:R-:W-:Y:S02]  /*1050*/  LEA R21, R12, R21, 0x18 ;  /* 0x000000150c157211 */ /* 0x001fe400078ec0ff */
[----:B-1----:R-:W-:-:S05]  /*1060*/  IADD3 R12, PT, PT, R5, R4, RZ ;  /* 0x00000004050c7210 */ /* 0x002fca0007ffe0ff */
        /* <DEDUP_REMOVED lines=21> */
[----:B------:R-:W-:-:S03]  /*11c0*/  IMAD.MOV.U32 R2, RZ, RZ, R4 ;  /* 0x000000ffff027224 */ /* 0x000fc600078e0004 */
[-C--:B--2---:R-:W-:Y:S02]  /*11d0*/  SEL R12, R26, R8.reuse, !P1 ;  /* 0x000000081a0c7207 */ /* 0x084fe40004800000 */
[----:B------:R-:W-:Y:S02]  /*11e0*/  SEL R17, R27, R9, !P1 ;  /* 0x000000091b117207 */ /* 0x000fe40004800000 */
[----:B------:R-:W-:Y:S02]  /*11f0*/  ISETP.GE.U32.AND P0, PT, R12, R8, PT ;  /* 0x000000080c00720c */ /* 0x000fe40003f06070 */
[----:B------:R-:W-:Y:S02]  /*1200*/  SEL R6, R6, R13, !P1 ;  /* 0x0000000d06067207 */ /* 0x000fe40004800000 */
[----:B------:R-:W-:Y:S02]  /*1210*/  ISETP.GE.AND.EX P0, PT, R17, R9, PT, P0 ;  /* 0x000000091100720c */ /* 0x000fe40003f06300 */
[----:B---3--:R-:W-:Y:S01]  /*1220*/  FSEL R7, R19, R5, !P1 ;  /* 0x0000000513077208 */ /* 0x008fe20004800000 */
[----:B------:R-:W-:Y:S01]  /*1230*/  IMAD.MOV.U32 R16, RZ, RZ, R6 ;  /* 0x000000ffff107224 */ /* 0x000fe200078e0006 */
[----:B------:R-:W-:Y:S01]  /*1240*/  ISETP.GE.U32.OR P0, PT, R3, R10, P0 ;  /* 0x0000000a0300720c */ /* 0x000fe20000706470 */
[----:B------:R-:W-:-:S02]  /*1250*/  IMAD.MOV.U32 R3, RZ, RZ, R5 ;  /* 0x000000ffff037224 */ /* 0x000fc400078e0005 */
[----:B------:R-:W-:-:S10]  /*1260*/  IMAD R19, R0, 0x30, R21 ;  /* 0x0000003000137824 */ /* 0x000fd400078e0215 */
[----:B------:R-:W-:Y:S02]  /*1270*/  @!P0 IMAD.MOV.U32 R16, RZ, RZ, R13 ;  /* 0x000000ffff108224 */ /* 0x000fe400078e000d */
[----:B------:R-:W-:Y:S01]  /*1280*/  @!P0 IMAD.MOV.U32 R13, RZ, RZ, R6 ;  /* 0x000000ffff0d8224 */ /* 0x000fe200078e0006 */
[----:B------:R-:W-:Y:S01]  /*1290*/  FSEL R6, R18, R4, !P1 ;  /* 0x0000000412067208 */ /* 0x000fe20004800000 */
[----:B------:R-:W-:Y:S02]  /*12a0*/  @!P0 IMAD.MOV.U32 R14, RZ, RZ, R12 ;  /* 0x000000ffff0e8224 */ /* 0x000fe400078e000c */
[----:B------:R-:W-:Y:S02]  /*12b0*/  @!P0 IMAD.MOV.U32 R15, RZ, RZ, R17 ;  /* 0x000000ffff0f8224 */ /* 0x000fe400078e0011 */
[----:B------:R-:W-:Y:S02]  /*12c0*/  @!P0 IMAD.MOV.U32 R2, RZ, RZ, R6 ;  /* 0x000000ffff028224 */ /* 0x000fe400078e0006 */
[----:B------:R-:W-:Y:S01]  /*12d0*/  @!P0 IMAD.MOV.U32 R3, RZ, RZ, R7 ;  /* 0x000000ffff038224 */ /* 0x000fe200078e0007 */
[----:B------:R-:W-:Y:S01]  /*12e0*/  @!P0 MOV R7, R5 ;  /* 0x0000000500078202 */ /* 0x000fe20000000f00 */
[----:B------:R-:W-:-:S02]  /*12f0*/  @!P0 IMAD.MOV.U32 R12, RZ, RZ, R8 ;  /* 0x000000ffff0c8224 */ /* 0x000fc400078e0008 */
[----:B------:R-:W-:Y:S02]  /*1300*/  @!P0 IMAD.MOV.U32 R17, RZ, RZ, R9 ;  /* 0x000000ffff118224 */ /* 0x000fe400078e0009 */
[----:B------:R-:W-:-:S07]  /*1310*/  @!P0 IMAD.MOV.U32 R6, RZ, RZ, R4 ;  /* 0x000000ffff068224 */ /* 0x000fce00078e0004 */
.L_x_256:
        /* <DEDUP_REMOVED lines=35> */
.L_x_255:
        /* <DEDUP_REMOVED lines=16> */
.L_x_254:
[----:B------:R-:W-:Y:S05]  /*1650*/  BSYNC.RECONVERGENT B0 ;  /* 0x0000000000007941 */ /* 0x000fea0003800200 */
.L_x_253:
[----:B------:R-:W-:Y:S01]  /*1660*/  IADD3 R22, PT, PT, -R20, R21, R4 ;  /* 0x0000001514167210 */ /* 0x000fe20007ffe104 */
[----:B------:R-:W-:Y:S01]  /*1670*/  IMAD.IADD R12, R5, 0x1, R20 ;  /* 0x00000001050c7824 */ /* 0x000fe200078e0214 */
[----:B------:R-:W-:Y:S01]  /*1680*/  PLOP3.LUT P2, PT, PT, PT, PT, 0x8, 0x80 ;  /* 0x000000000080781c */ /* 0x000fe20003f4e170 */
[----:B------:R-:W-:Y:S01]  /*1690*/  UISETP.GE.U32.AND UP0, UPT, UR4, 0x81, UPT ;  /* 0x000000810400788c */ /* 0x000fe2000bf06070 */
[----:B------:R-:W-:Y:S01]  /*16a0*/  ISETP.GE.AND P1, PT, R22, R18, PT ;  /* 0x000000121600720c */ /* 0x000fe20003f26270 */
[--C-:B------:R-:W-:Y:S01]  /*16b0*/  IMAD R24, R12, 0x18, R9.reuse ;  /* 0x000000180c187824 */ /* 0x100fe200078e0209 */
[----:B------:R-:W-:Y:S01]  /*16c0*/  USHF.L.U32 UR5, UR4, 0x1, URZ ;  /* 0x0000000104057899 */ /* 0x000fe200080006ff */
[C---:B------:R-:W-:Y:S02]  /*16d0*/  IMAD R26, R22.reuse, 0x18, R9 ;  /* 0x00000018161a7824 */ /* 0x040fe400078e0209 */
[----:B------:R-:W-:Y:S01]  /*16e0*/  VIADD R25, R22, 0x1 ;  /* 0x0000000116197836 */ /* 0x000fe20000000000 */
[----:B--2---:R-:W-:Y:S03]  /*16f0*/  LDS.64 R16, [R24+0x8] ;  /* 0x0000080018107984 */ /* 0x004fe60000000a00 */
[----:B------:R-:W-:Y:S01]  /*1700*/  UMOV UR4, UR5 ;  /* 0x0000000500047c82 */ /* 0x000fe20008000000 */
        /* <DEDUP_REMOVED lines=17> */
[C---:B------:R-:W-:Y:S01]  /*1820*/  VIADD R18, R12.reuse, 0x1 ;  /* 0x000000010c127836 */ /* 0x040fe20000000000 */
[----:B------:R-:W-:Y:S01]  /*1830*/  @P2 LDS R23, [R26+0x18] ;  /* 0x000018001a172984 */ /* 0x000fe20000000800 */
[----:B------:R-:W-:-:S03]  /*1840*/  @P2 IADD3 R18, PT, PT, R12, RZ, RZ ;  /* 0x000000ff0c122210 */ /* 0x000fc60007ffe0ff */
[----:B------:R-:W-:Y:S04]  /*1850*/  @P2 LDS.64 R4, [R26+0x28] ;  /* 0x000028001a042984 */ /* 0x000fe80000000a00 */
[----:B------:R-:W1:Y:S04]  /*1860*/  @!P2 LDS R20, [R24+0x18] ;  /* 0x000018001814a984 */ /* 0x000e680000000800 */
[----:B------:R-:W2:Y:S01]  /*1870*/  @!P2 LDS.64 R6, [R24+0x28] ;  /* 0x000028001806a984 */ /* 0x000ea20000000a00 */
[----:B------:R-:W-:Y:S02]  /*1880*/  PLOP3.LUT P2, PT, PT, PT, PT, 0x8, 0x80 ;  /* 0x000000000080781c */ /* 0x000fe40003f4e170 */
        /* <DEDUP_REMOVED lines=26> */
[----:B------:R0:W-:Y:S01]  /*1a30*/  STS [R27+0x18], R16 ;  /* 0x000018101b007388 */ /* 0x0001e20000000800 */
[----:B------:R-:W-:Y:S02]  /*1a40*/  IMAD.MOV.U32 R18, RZ, RZ, R14 ;  /* 0x000000ffff127224 */ /* 0x000fe400078e000e */
[----:B------:R-:W-:Y:S01]  /*1a50*/  IMAD.MOV.U32 R19, RZ, RZ, R15 ;  /* 0x000000ffff137224 */ /* 0x000fe200078e000f */
        /* <DEDUP_REMOVED lines=18> */
[C---:B-1----:R-:W-:Y:S01]  /*1b80*/  LOP3.LUT R20, R21.reuse, 0x1f, RZ, 0xc0, !PT ;  /* 0x0000001f15147812 */ /* 0x042fe200078ec0ff */
[----:B------:R-:W-:-:S02]  /*1b90*/  IMAD.SHL.U32 R18, R21, 0x2, RZ ;  /* 0x0000000215127824 */ /* 0x000fc400078e00ff */
        /* <DEDUP_REMOVED lines=18> */
.L_x_257:
[----:B------:R-:W-:Y:S01]  /*1cc0*/  ISETP.NE.AND P0, PT, R0, RZ, PT ;  /* 0x000000ff0000720c */ /* 0x000fe20003f05270 */
[----:B------:R0:W-:Y:S01]  /*1cd0*/  STS [R27+0x18], R16 ;  /* 0x000018101b007388 */ /* 0x0001e20000000800 */
[----:B------:R-:W-:Y:S02]  /*1ce0*/  IMAD.MOV.U32 R18, RZ, RZ, R14 ;  /* 0x000000ffff127224 */ /* 0x000fe400078e000e */
[----:B------:R-:W-:Y:S01]  /*1cf0*/  IMAD.MOV.U32 R19, RZ, RZ, R15 ;  /* 0x000000ffff137224 */ /* 0x000fe200078e000f */
[----:B------:R-:W-:Y:S01]  /*1d00*/  STS.64 [R27+0x10], R2 ;  /* 0x000010021b007388 */ /* 0x000fe20000000a00 */
[----:B------:R-:W-:-:S03]  /*1d10*/  IMAD.MOV.U32 R5, RZ, RZ, RZ ;  /* 0x000000ffff057224 */ /* 0x000fc600078e00ff */
[----:B------:R-:W-:Y:S01]  /*1d20*/  STS.64 [R27+0x28], R6 ;  /* 0x000028061b007388 */ /* 0x000fe20000000a00 */
[----:B0-----:R-:W-:-:S03]  /*1d30*/  IMAD.MOV.U32 R16, RZ, RZ, R12 ;  /* 0x000000ffff107224 */ /* 0x001fc600078e000c */
[----:B------:R-:W-:Y:S04]  /*1d40*/  STS [R27], R13 ;  /* 0x0000000d1b007388 */ /* 0x000fe80000000800 */
[----:B------:R0:W-:Y:S04]  /*1d50*/  STS.64 [R27+0x8], R18 ;  /* 0x000008121b007388 */ /* 0x0001e80000000a00 */
[----:B------:R1:W-:Y:S01]  /*1d60*/  STS.64 [R27+0x20], R16 ;  /* 0x000020101b007388 */ /* 0x0003e20000000a00 */
[----:B------:R-:W-:-:S03]  /*1d70*/  NOP ;  /* 0x0000000000007918 */ /* 0x000fc60000000000 */
[----:B------:R-:W-:Y:S01]  /*1d80*/  LDS R21, [R11] ;  /* 0x000000000b157984 */ /* 0x000fe20000000800 */
[----:B0-----:R-:W0:Y:S03]  /*1d90*/  LDC.64 R18, c[0x0][0x3b0] ;  /* 0x0000ec00ff127b82 */ /* 0x001e260000000a00 */
[----:B------:R-:W-:Y:S01]  /*1da0*/  LDS R23, [R11+0x300] ;  /* 0x000300000b177984 */ /* 0x000fe20000000800 */
[----:B-1----:R-:W-:-:S03]  /*1db0*/  IMAD.WIDE.U32 R16, R9, 0x200, R4 ;  /* 0x0000020009107825 */ /* 0x002fc600078e0004 */
[----:B------:R-:W-:Y:S01]  /*1dc0*/  LDS.64 R6, [R11+0x8] ;  /* 0x000008000b067984 */ /* 0x000fe20000000a00 */
[----:B------:R-:W-:-:S03]  /*1dd0*/  IMAD R9, R17, 0x18, RZ ;  /* 0x0000001811097824 */ /* 0x000fc600078e02ff */
        /* <DEDUP_REMOVED lines=18> */
.L_x_258:
        /* <DEDUP_REMOVED lines=16> */
.L_x_317:


//--------------------- .text._ZN3cub18CUB_300001_SM_10006detail10merge_sort26DeviceMergeSortMergeKernelINS2_10policy_hubIN6thrust24THRUST_300001_SM_1000_NS6detail15normal_iteratorINS6_10device_ptrI5POINTEEEEE9Policy600ESC_PNS0_8NullTypeESC_SG_j12POINTCmpDateSA_SF_EEvbT2_T3_T4_PT6_PT7_T5_PSK_SK_NS1_7vsmem_tE --------------------------
	.section	.text._ZN3cub18CUB_300001_SM_10006detail10merge_sort26DeviceMergeSortMergeKernelINS2_10policy_hubIN6thrust24THRUST_300001_SM_1000_NS6detail15normal_iteratorINS6_10device_ptrI5POINTEEEEE9Policy600ESC_PNS0_8NullTypeESC_SG_j12POINTCmpDateSA_SF_EEvbT2_T3_T4_PT6_PT7_T5_PSK_SK_NS1_7vsmem_tE,"ax",@progbits
	.align	128
        .global         _ZN3cub18CUB_300001_SM_10006detail10merge_sort26DeviceMergeSortMergeKernelINS2_10policy_hubIN6thrust24THRUST_300001_SM_1000_NS6detail15normal_iteratorINS6_10device_ptrI5POINTEEEEE9Policy600ESC_PNS0_8NullTypeESC_SG_j12POINTCmpDateSA_SF_EEvbT2_T3_T4_PT6_PT7_T5_PSK_SK_NS1_7vsmem_tE
        .type           _ZN3cub18CUB_300001_SM_10006detail10merge_sort26DeviceMergeSortMergeKernelINS2_10policy_hubIN6thrust24THRUST_300001_SM_1000_NS6detail15normal_iteratorINS6_10device_ptrI5POINTEEEEE9Policy600ESC_PNS0_8NullTypeESC_SG_j12POINTCmpDateSA_SF_EEvbT2_T3_T4_PT6_PT7_T5_PSK_SK_NS1_7vsmem_tE,@function
        .size           _ZN3cub18CUB_300001_SM_10006detail10merge_sort26DeviceMergeSortMergeKernelINS2_10policy_hubIN6thrust24THRUST_300001_SM_1000_NS6detail15normal_iteratorINS6_10device_ptrI5POINTEEEEE9Policy600ESC_PNS0_8NullTypeESC_SG_j12POINTCmpDateSA_SF_EEvbT2_T3_T4_PT6_PT7_T5_PSK_SK_NS1_7vsmem_tE,(.L_x_318 - _ZN3cub18CUB_300001_SM_10006detail10merge_sort26DeviceMergeSortMergeKernelINS2_10policy_hubIN6thrust24THRUST_300001_SM_1000_NS6detail15normal_iteratorINS6_10device_ptrI5POINTEEEEE9Policy600ESC_PNS0_8NullTypeESC_SG_j12POINTCmpDateSA_SF_EEvbT2_T3_T4_PT6_PT7_T5_PSK_SK_NS1_7vsmem_tE)
        .other          _ZN3cub18CUB_300001_SM_10006detail10merge_sort26DeviceMergeSortMergeKernelINS2_10policy_hubIN6thrust24THRUST_300001_SM_1000_NS6detail15normal_iteratorINS6_10device_ptrI5POINTEEEEE9Policy600ESC_PNS0_8NullTypeESC_SG_j12POINTCmpDateSA_SF_EEvbT2_T3_T4_PT6_PT7_T5_PSK_SK_NS1_7vsmem_tE,@"STO_CUDA_ENTRY STV_DEFAULT"
_ZN3cub18CUB_300001_SM_10006detail10merge_sort26DeviceMergeSortMergeKernelINS2_10policy_hubIN6thrust24THRUST_300001_SM_1000_NS6detail15normal_iteratorINS6_10device_ptrI5POINTEEEEE9Policy600ESC_PNS0_8NullTypeESC_SG_j12POINTCmpDateSA_SF_EEvbT2_T3_T4_PT6_PT7_T5_PSK_SK_NS1_7vsmem_tE:
.text._ZN3cub18CUB_300001_SM_10006detail10merge_sort26DeviceMergeSortMergeKernelINS2_10policy_hubIN6thrust24THRUST_300001_SM_1000_NS6detail15normal_iteratorINS6_10device_ptrI5POINTEEEEE9Policy600ESC_PNS0_8NullTypeESC_SG_j12POINTCmpDateSA_SF_EEvbT2_T3_T4_PT6_PT7_T5_PSK_SK_NS1_7vsmem_tE:
        /* <DEDUP_REMOVED lines=74> */
.L_x_260:
        /* <DEDUP_REMOVED lines=36> */
.L_x_261:
[----:B01----:R-:W0:Y:S01]  /*06e0*/  S2R R18, SR_CgaCtaId ;  /* 0x0000000000127919 */ /* 0x003e220000008800 */
[----:B------:R-:W-:-:S04]  /*06f0*/  MOV R3, 0x400 ;  /* 0x0000040000037802 */ /* 0x000fc80000000f00 */
[----:B0-----:R-:W-:Y:S01]  /*0700*/  LEA R3, R18, R3, 0x18 ;  /* 0x0000000312037211 */ /* 0x001fe200078ec0ff */
[----:B------:R-:W-:-:S04]  /*0710*/  IMAD.IADD R18, R5, 0x1, -R2 ;  /* 0x0000000105127824 */ /* 0x000fc800078e0a02 */
[----:B------:R-:W-:-:S05]  /*0720*/  IMAD R11, R10, 0x18, R3 ;  /* 0x000000180a0b7824 */ /* 0x000fca00078e0203 */
[----:B-----5:R-:W-:Y:S04]  /*0730*/  STS.64 [R11+0x8], R6 ;  /* 0x000008060b007388 */ /* 0x020fe80000000a00 */
[----:B------:R0:W-:Y:S04]  /*0740*/  STS.64 [R11+0x10], R12 ;  /* 0x0000100c0b007388 */ /* 0x0001e80000000a00 */
        /* <DEDUP_REMOVED lines=11> */
[----:B-1----:R-:W-:Y:S01]  /*0800*/  IMAD.IADD R8, R13, 0x1, -R18 ;  /* 0x000000010d087824 */ /* 0x002fe200078e0a12 */
[----:B------:R-:W-:-:S04]  /*0810*/  VIMNMX R5, PT, PT, R9, R13, PT ;  /* 0x0000000d09057248 */ /* 0x000fc80003fe0100 */
[----:B------:R-:W-:-:S04]  /*0820*/  SEL R8, R8, RZ, P0 ;  /* 0x000000ff08087207 */ /* 0x000fc80000000000 */
[----:B------:R-:W-:-:S13]  /*0830*/  ISETP.GE.AND P0, PT, R8, R5, PT ;  /* 0x000000050800720c */ /* 0x000fda0003f06270 */
[----:B------:R-:W-:Y:S05]  /*0840*/  @P0 BRA `(.L_x_263) ;  /* 0x0000000000440947 */ /* 0x000fea0003800000 */
[----:B------:R-:W-:Y:S02]  /*0850*/  IMAD.MOV.U32 R11, RZ, RZ, R5 ;  /* 0x000000ffff0b7224 */ /* 0x000fe400078e0005 */
[----:B------:R-:W-:-:S07]  /*0860*/  IMAD.IADD R15, R9, 0x1, R13 ;  /* 0x00000001090f7824 */ /* 0x000fce00078e020d */
.L_x_264:
[----:B------:R-:W-:-:S05]  /*0870*/  IMAD.IADD R4, R11, 0x1, -R8 ;  /* 0x000000010b047824 */ /* 0x000fca00078e0a08 */
[----:B------:R-:W-:-:S04]  /*0880*/  LEA.HI R5, R4, R4, RZ, 0x1 ;  /* 0x0000000404057211 */ /* 0x000fc800078f08ff */
[----:B------:R-:W-:-:S04]  /*0890*/  LEA.HI.SX32 R12, R5, R8, 0x1f ;  /* 0x00000008050c7211 */ /* 0x000fc800078ffaff */
[----:B------:R-:W-:-:S05]  /*08a0*/  LOP3.LUT R4, RZ, R12, RZ, 0x33, !PT ;  /* 0x0000000cff047212 */ /* 0x000fca00078e33ff */
        /* <DEDUP_REMOVED lines=11> */
.L_x_263:
[----:B------:R-:W-:Y:S05]  /*0960*/  BSYNC.RECONVERGENT B0 ;  /* 0x0000000000007941 */ /* 0x000fea0003800200 */
.L_x_262:
        /* <DEDUP_REMOVED lines=27> */
[----:B------:R-:W1:Y:S04]  /*0b20*/  @!P1 LDS R21, [R25+0x18] ;  /* 0x0000180019159984 */ /* 0x000e680000000800 */
[----:B------:R1:W-:Y:S04]  /*0b30*/  @P1 LDS.64 R18, [R24+0x28] ;  /* 0x0000280018121984 */ /* 0x0003e80000000a00 */
[----:B------:R-:W2:Y:S01]  /*0b40*/  @!P1 LDS.64 R12, [R25+0x28] ;  /* 0x00002800190c9984 */ /* 0x000ea20000000a00 */
[----:B------:R-:W-:Y:S01]  /*0b50*/  BAR.SYNC.DEFER_BLOCKING 0x0 ;  /* 0x0000000000007b1d */ /* 0x000fe20000010000 */
[----:B------:R-:W-:-:S02]  /*0b60*/  PLOP3.LUT P1, PT, PT, PT, PT, 0x8, 0x80 ;  /* 0x000000000080781c */ /* 0x000fc40003f2e170 */
[----:B0-----:R-:W-:-:S04]  /*0b70*/  @!P2 ISETP.GE.U32.AND P0, PT, R14, R16, PT ;  /* 0x000000100e00a20c */ /* 0x001fc80003f06070 */
[----:B------:R-:W-:-:S04]  /*0b80*/  @!P2 ISETP.GE.AND.EX P0, PT, R15, R17, PT, P0 ;  /* 0x000000110f00a20c */ /* 0x000fc80003f06300 */
[----:B------:R-:W-:-:S04]  /*0b90*/  @!P2 ISETP.GE.OR P1, PT, R2, R9, !P0 ;  /* 0x000000090200a20c */ /* 0x000fc80004726670 */
[----:B-1----:R-:W-:Y:S01]  /*0ba0*/  SEL R24, R20, R21, P1 ;  /* 0x0000001514187207 */ /* 0x002fe20000800000 */
[----:B------:R-:W-:Y:S01]  /*0bb0*/  IMAD.SHL.U32 R20, R10, 0x2, RZ ;  /* 0x000000020a147824 */ /* 0x000fe200078e00ff */
        /* <DEDUP_REMOVED lines=38> */
.L_x_265:
        /* <DEDUP_REMOVED lines=34> */
.L_x_259:
        /* <DEDUP_REMOVED lines=61> */
.L_x_269:
[----:B------:R-:W-:Y:S05]  /*1410*/  BSYNC.RECONVERGENT B1 ;  /* 0x0000000000017941 */ /* 0x000fea0003800200 */
.L_x_268:
        /* <DEDUP_REMOVED lines=9> */
.L_x_267:
        /* <DEDUP_REMOVED lines=40> */
.L_x_270:
[----:B------:R-:W-:Y:S05]  /*1730*/  BSYNC.RECONVERGENT B0 ;  /* 0x0000000000007941 */ /* 0x000fea0003800200 */
.L_x_266:
[----:B01----:R-:W0:Y:S01]  /*1740*/  S2R R15, SR_CgaCtaId ;  /* 0x00000000000f7919 */ /* 0x003e220000008800 */
[----:B------:R-:W-:-:S04]  /*1750*/  MOV R12, 0x400 ;  /* 0x00000400000c7802 */ /* 0x000fc80000000f00 */
[----:B0-----:R-:W-:-:S05]  /*1760*/  LEA R12, R15, R12, 0x18 ;  /* 0x0000000c0f0c7211 */ /* 0x001fca00078ec0ff */
[----:B------:R-:W-:-:S05]  /*1770*/  IMAD R15, R10, 0x18, R12 ;  /* 0x000000180a0f7824 */ /* 0x000fca00078e020c */
[----:B-----5:R-:W-:Y:S04]  /*1780*/  STS.64 [R15+0x8], R4 ;  /* 0x000008040f007388 */ /* 0x020fe80000000a00 */
[----:B------:R0:W-:Y:S04]  /*1790*/  STS.64 [R15+0x10], R2 ;  /* 0x000010020f007388 */ /* 0x0001e80000000a00 */
[----:B------:R-:W-:Y:S04]  /*17a0*/  STS.64 [R15+0x1808], R6 ;  /* 0x001808060f007388 */ /* 0x000fe80000000a00 */
        /* <DEDUP_REMOVED lines=16> */
.L_x_273:
        /* <DEDUP_REMOVED lines=15> */
.L_x_272:
[----:B------:R-:W-:Y:S05]  /*19a0*/  BSYNC.RECONVERGENT B0 ;  /* 0x0000000000007941 */ /* 0x000fea0003800200 */
.L_x_271:
        /* <DEDUP_REMOVED lines=85> */
.L_x_274:
        /* <DEDUP_REMOVED lines=43> */
.L_x_275:
        /* <DEDUP_REMOVED lines=13> */
.L_x_318:


//--------------------- .text._ZN3cub18CUB_300001_SM_10006detail10merge_sort30DeviceMergeSortPartitionKernelIN6thrust24THRUST_300001_SM_1000_NS6detail15normal_iteratorINS5_10device_ptrI5POINTEEEEj12POINTCmpDateS9_EEvbT_PT2_T0_SG_PSG_T1_SG_i --------------------------
	.section	.text._ZN3cub18CUB_300001_SM_10006detail10merge_sort30DeviceMergeSortPartitionKernelIN6thrust24THRUST_300001_SM_1000_NS6detail15normal_iteratorINS5_10device_ptrI5POINTEEEEj12POINTCmpDateS9_EEvbT_PT2_T0_SG_PSG_T1_SG_i,"ax",@progbits
	.align	128
        .global         _ZN3cub18CUB_300001_SM_10006detail10merge_sort30DeviceMergeSortPartitionKernelIN6thrust24THRUST_300001_SM_1000_NS6detail15normal_iteratorINS5_10device_ptrI5POINTEEEEj12POINTCmpDateS9_EEvbT_PT2_T0_SG_PSG_T1_SG_i
        .type           _ZN3cub18CUB_300001_SM_10006detail10merge_sort30DeviceMergeSortPartitionKernelIN6thrust24THRUST_300001_SM_1000_NS6detail15normal_iteratorINS5_10device_ptrI5POINTEEEEj12POINTCmpDateS9_EEvbT_PT2_T0_SG_PSG_T1_SG_i,@function
        .size           _ZN3cub18CUB_300001_SM_10006detail10merge_sort30DeviceMergeSortPartitionKernelIN6thrust24THRUST_300001_SM_1000_NS6detail15normal_iteratorINS5_10device_ptrI5POINTEEEEj12POINTCmpDateS9_EEvbT_PT2_T0_SG_PSG_T1_SG_i,(.L_x_319 - _ZN3cub18CUB_300001_SM_10006detail10merge_sort30DeviceMergeSortPartitionKernelIN6thrust24THRUST_300001_SM_1000_NS6detail15normal_iteratorINS5_10device_ptrI5POINTEEEEj12POINTCmpDateS9_EEvbT_PT2_T0_SG_PSG_T1_SG_i)
        .other          _ZN3cub18CUB_300001_SM_10006detail10merge_sort30DeviceMergeSortPartitionKernelIN6thrust24THRUST_300001_SM_1000_NS6detail15normal_iteratorINS5_10device_ptrI5POINTEEEEj12POINTCmpDateS9_EEvbT_PT2_T0_SG_PSG_T1_SG_i,@"STO_CUDA_ENTRY STV_DEFAULT"
_ZN3cub18CUB_300001_SM_10006detail10merge_sort30DeviceMergeSortPartitionKernelIN6thrust24THRUST_300001_SM_1000_NS6detail15normal_iteratorINS5_10device_ptrI5POINTEEEEj12POINTCmpDateS9_EEvbT_PT2_T0_SG_PSG_T1_SG_i:
.text._ZN3cub18CUB_300001_SM_10006detail10merge_sort30DeviceMergeSortPartitionKernelIN6thrust24THRUST_300001_SM_1000_NS6detail15normal_iteratorINS5_10device_ptrI5POINTEEEEj12POINTCmpDateS9_EEvbT_PT2_T0_SG_PSG_T1_SG_i:
        /* <DEDUP_REMOVED lines=49> */
.L_x_280:
        /* <DEDUP_REMOVED lines=13> */
[----:B------:R-:W-:-:S04]  /*03e0*/  IMAD.IADD R11, R11, 0x1, R15 ;  /* 0x000000010b0b7824 */ /* 0x000fc800078e020f */
[----:B------:R-:W2:Y:S04]  /*03f0*/  LDG.E.64 R12, desc[UR8][R12.64+0x8] ;  /* 0x000008080c0c7981 */ /* 0x000ea8000c1e1b00 */
[----:B------:R-:W2:Y:S02]  /*0400*/  LDG.E.64 R10, desc[UR8][R10.64+0x8] ;  /* 0x000008080a0a7981 */ /* 0x000ea4000c1e1b00 */
[----:B--2---:R-:W-:-:S04]  /*0410*/  ISETP.GE.U32.AND P0, PT, R10, R12, PT ;  /* 0x0000000c0a00720c */ /* 0x004fc80003f06070 */
[----:B------:R-:W-:-:S04]  /*0420*/  ISETP.GE.AND.EX P0, PT, R11, R13, PT, P0 ;  /* 0x0000000d0b00720c */ /* 0x000fc80003f06300 */
[----:B------:R-:W-:-:S09]  /*0430*/  SEL R5, R14, R5, !P0 ;  /* 0x000000050e057207 */ /* 0x000fd20004000000 */
[----:B------:R-:W-:-:S05]  /*0440*/  @P0 VIADD R6, R14, 0x1 ;  /* 0x000000010e060836 */ /* 0x000fca0000000000 */
[----:B------:R-:W-:-:S13]  /*0450*/  ISETP.GE.U32.AND P0, PT, R6, R5, PT ;  /* 0x000000050600720c */ /* 0x000fda0003f06070 */
[----:B------:R-:W-:Y:S05]  /*0460*/  @!P0 BRA `(.L_x_280) ;  /* 0xfffffffc00a88947 */ /* 0x000fea000383ffff */
.L_x_279:
[----:B------:R-:W-:Y:S05]  /*0470*/  BSYNC.RECONVERGENT B1 ;  /* 0x0000000000017941 */ /* 0x000fea0003800200 */
.L_x_278:
[----:B------:R-:W-:Y:S05]  /*0480*/  BRA `(.L_x_281) ;  /* 0x0000000000747947 */ /* 0x000fea0003800000 */
.L_x_277:
[----:B------:R-:W-:Y:S01]  /*0490*/  IMAD.IADD R7, R7, 0x1, -R2 ;  /* 0x0000000107077824 */ /* 0x000fe200078e0a02 */
[----:B------:R-:W-:-:S04]  /*04a0*/  VIADDMNMX.U32 R5, R2, -R3, R4, PT ;  /* 0x8000000302057246 */ /* 0x000fc80003800004 */
[----:B------:R-:W-:-:S05]  /*04b0*/  VIMNMX.U32 R6, PT, PT, R4, R7, !PT ;  /* 0x0000000704067248 */ /* 0x000fca0007fe0000 */
[----:B------:R-:W-:-:S05]  /*04c0*/  IMAD.IADD R6, R6, 0x1, -R7 ;  /* 0x0000000106067824 */ /* 0x000fca00078e0a07 */
[----:B------:R-:W-:-:S13]  /*04d0*/  ISETP.GE.U32.AND P0, PT, R6, R5, PT ;  /* 0x000000050600720c */ /* 0x000fda0003f06070 */
[----:B------:R-:W-:Y:S05]  /*04e0*/  @P0 BRA `(.L_x_281) ;  /* 0x00000000005c0947 */ /* 0x000fea0003800000 */
[----:B------:R-:W0:Y:S02]  /*04f0*/  LDC.64 R8, c[0x0][0x390] ;  /* 0x0000e400ff087b82 */ /* 0x000e240000000a00 */
.L_x_282:
        /* <DEDUP_REMOVED lines=22> */
.L_x_281:
[----:B------:R-:W-:Y:S05]  /*0660*/  BSYNC.RECONVERGENT B0 ;  /* 0x0000000000007941 */ /* 0x000fea0003800200 */
.L_x_276:
[----:B------:R-:W0:Y:S01]  /*0670*/  LDC.64 R4, c[0x0][0x3a0] ;  /* 0x0000e800ff047b82 */ /* 0x000e220000000a00 */
[----:B------:R-:W-:Y:S02]  /*0680*/  IMAD.IADD R3, R3, 0x1, R6 ;  /* 0x0000000103037824 */ /* 0x000fe400078e0206 */
[----:B0-----:R-:W-:-:S05]  /*0690*/  IMAD.WIDE.U32 R4, R0, 0x4, R4 ;  /* 0x0000000400047825 */ /* 0x001fca00078e0004 */
[----:B------:R-:W-:Y:S01]  /*06a0*/  STG.E desc[UR8][R4.64], R3 ;  /* 0x0000000304007986 */ /* 0x000fe2000c101908 */
[----:B------:R-:W-:Y:S05]  /*06b0*/  EXIT ;  /* 0x000000000000794d */ /* 0x000fea0003800000 */
.L_x_283:
        /* <DEDUP_REMOVED lines=12> */
.L_x_319:


//--------------------- .text._ZN3cub18CUB_300001_SM_10006detail10merge_sort30DeviceMergeSortBlockSortKernelINS2_10policy_hubIN6thrust24THRUST_300001_SM_1000_NS6detail15normal_iteratorINS6_10device_ptrI5POINTEEEEE9Policy600ESC_PNS0_8NullTypeESC_SG_j12POINTCmpDateSA_SF_EEvbT0_T1_T2_T3_T4_PT6_PT7_T5_NS1_7vsmem_tE --------------------------
	.section	.text._ZN3cub18CUB_300001_SM_10006detail10merge_sort30DeviceMergeSortBlockSortKernelINS2_10policy_hubIN6thrust24THRUST_300001_SM_1000_NS6detail15normal_iteratorINS6_10device_ptrI5POINTEEEEE9Policy600ESC_PNS0_8NullTypeESC_SG_j12POINTCmpDateSA_SF_EEvbT0_T1_T2_T3_T4_PT6_PT7_T5_NS1_7vsmem_tE,"ax",@progbits
	.align	128
        .global         _ZN3cub18CUB_300001_SM_10006detail10merge_sort30DeviceMergeSortBlockSortKernelINS2_10policy_hubIN6thrust24THRUST_300001_SM_1000_NS6detail15normal_iteratorINS6_10device_ptrI5POINTEEEEE9Policy600ESC_PNS0_8NullTypeESC_SG_j12POINTCmpDateSA_SF_EEvbT0_T1_T2_T3_T4_PT6_PT7_T5_NS1_7vsmem_tE
        .type           _ZN3cub18CUB_300001_SM_10006detail10merge_sort30DeviceMergeSortBlockSortKernelINS2_10policy_hubIN6thrust24THRUST_300001_SM_1000_NS6detail15normal_iteratorINS6_10device_ptrI5POINTEEEEE9Policy600ESC_PNS0_8NullTypeESC_SG_j12POINTCmpDateSA_SF_EEvbT0_T1_T2_T3_T4_PT6_PT7_T5_NS1_7vsmem_tE,@function
        .size           _ZN3cub18CUB_300001_SM_10006detail10merge_sort30DeviceMergeSortBlockSortKernelINS2_10policy_hubIN6thrust24THRUST_300001_SM_1000_NS6detail15normal_iteratorINS6_10device_ptrI5POINTEEEEE9Policy600ESC_PNS0_8NullTypeESC_SG_j12POINTCmpDateSA_SF_EEvbT0_T1_T2_T3_T4_PT6_PT7_T5_NS1_7vsmem_tE,(.L_x_320 - _ZN3cub18CUB_300001_SM_10006detail10merge_sort30DeviceMergeSortBlockSortKernelINS2_10policy_hubIN6thrust24THRUST_300001_SM_1000_NS6detail15normal_iteratorINS6_10device_ptrI5POINTEEEEE9Policy600ESC_PNS0_8NullTypeESC_SG_j12POINTCmpDateSA_SF_EEvbT0_T1_T2_T3_T4_PT6_PT7_T5_NS1_7vsmem_tE)
        .other          _ZN3cub18CUB_300001_SM_10006detail10merge_sort30DeviceMergeSortBlockSortKernelINS2_10policy_hubIN6thrust24THRUST_300001_SM_1000_NS6detail15normal_iteratorINS6_10device_ptrI5POINTEEEEE9Policy600ESC_PNS0_8NullTypeESC_SG_j12POINTCmpDateSA_SF_EEvbT0_T1_T2_T3_T4_PT6_PT7_T5_NS1_7vsmem_tE,@"STO_CUDA_ENTRY STV_DEFAULT"
_ZN3cub18CUB_300001_SM_10006detail10merge_sort30DeviceMergeSortBlockSortKernelINS2_10policy_hubIN6thrust24THRUST_300001_SM_1000_NS6detail15normal_iteratorINS6_10device_ptrI5POINTEEEEE9Policy600ESC_PNS0_8NullTypeESC_SG_j12POINTCmpDateSA_SF_EEvbT0_T1_T2_T3_T4_PT6_PT7_T5_NS1_7vsmem_tE:
.text._ZN3cub18CUB_300001_SM_10006detail10merge_sort30DeviceMergeSortBlockSortKernelINS2_10policy_hubIN6thrust24THRUST_300001_SM_1000_NS6detail15normal_iteratorINS6_10device_ptrI5POINTEEEEE9Policy600ESC_PNS0_8NullTypeESC_SG_j12POINTCmpDateSA_SF_EEvbT0_T1_T2_T3_T4_PT6_PT7_T5_NS1_7vsmem_tE:
        /* <DEDUP_REMOVED lines=47> */
[----:B------:R-:W-:Y:S01]  /*02f0*/  IMAD.MOV.U32 R2, RZ, RZ, R22 ;  /* 0x000000ffff027224 */ /* 0x000fe200078e0016 */
[----:B------:R-:W-:Y:S01]  /*0300*/  ISETP.GE.AND.EX P0, PT, R9, R23, PT, P0 ;  /* 0x000000170900720c */ /* 0x000fe20003f06300 */
[----:B------:R-:W-:Y:S02]  /*0310*/  IMAD.MOV.U32 R3, RZ, RZ, R23 ;  /* 0x000000ffff037224 */ /* 0x000fe400078e0017 */
[----:B-1----:R-:W-:Y:S02]  /*0320*/  IMAD.MOV.U32 R11, RZ, RZ, R13 ;  /* 0x000000ffff0b7224 */ /* 0x002fe400078e000d */
[----:B------:R-:W-:Y:S02]  /*0330*/  IMAD.MOV.U32 R10, RZ, RZ, R12 ;  /* 0x000000ffff0a7224 */ /* 0x000fe400078e000c */
[----:B------:R-:W-:Y:S02]  /*0340*/  IMAD R19, R14, 0x30, R19 ;  /* 0x000000300e137824 */ /* 0x000fe400078e0213 */
[----:B------:R-:W-:-:S04]  /*0350*/  IMAD.MOV.U32 R18, RZ, RZ, 0x2 ;  /* 0x00000002ff127424 */ /* 0x000fc800078e00ff */
        /* <DEDUP_REMOVED lines=11> */
.L_x_288:
        /* <DEDUP_REMOVED lines=33> */
.L_x_287:
        /* <DEDUP_REMOVED lines=16> */
.L_x_286:
[----:B------:R-:W-:Y:S05]  /*0720*/  BSYNC.RECONVERGENT B0 ;  /* 0x0000000000007941 */ /* 0x000fea0003800200 */
.L_x_285:
        /* <DEDUP_REMOVED lines=35> */
[C---:B------:R-:W-:Y:S01]  /*0960*/  ISETP.GE.U32.AND P0, PT, R18.reuse, 0x81, PT ;  /* 0x000000811200780c */ /* 0x040fe20003f06070 */
[----:B------:R-:W-:Y:S01]  /*0970*/  IMAD.SHL.U32 R18, R18, 0x2, RZ ;  /* 0x0000000212127824 */ /* 0x000fe200078e00ff */
[----:B------:R-:W-:Y:S02]  /*0980*/  SEL R8, R8, R6, P2 ;  /* 0x0000000608087207 */ /* 0x000fe40001000000 */
[----:B------:R-:W-:Y:S02]  /*0990*/  SEL R9, R9, R7, P2 ;  /* 0x0000000709097207 */ /* 0x000fe40001000000 */
[----:B-1----:R-:W-:Y:S02]  /*09a0*/  SEL R22, R24, R23, P2 ;  /* 0x0000001718167207 */ /* 0x002fe40001000000 */
[----:B--2---:R-:W-:-:S02]  /*09b0*/  FSEL R10, R12, R10, P2 ;  /* 0x0000000a0c0a7208 */ /* 0x004fc40001000000 */
[----:B------:R-:W-:-:S03]  /*09c0*/  FSEL R11, R13, R11, P2 ;  /* 0x0000000b0d0b7208 */ /* 0x000fc60001000000 */
        /* <DEDUP_REMOVED lines=15> */
[----:B------:R5:W-:Y:S04]  /*0ac0*/  STS.64 [R27+0x28], R10 ;  /* 0x0000280a1b007388 */ /* 0x000be80000000a00 */
[----:B------:R-:W-:Y:S04]  /*0ad0*/  STS [R27], R17 ;  /* 0x000000111b007388 */ /* 0x000fe80000000800 */
[----:B------:R-:W-:Y:S01]  /*0ae0*/  STS [R27+0x18], R22 ;  /* 0x000018161b007388 */ /* 0x000fe20000000800 */
[----:B------:R-:W-:-:S03]  /*0af0*/  NOP ;  /* 0x0000000000007918 */ /* 0x000fc60000000000 */
[----:B------:R-:W1:Y:S01]  /*0b00*/  LDS.64 R18, [R0] ;  /* 0x0000000000127984 */ /* 0x000e620000000a00 */
        /* <DEDUP_REMOVED lines=9> */
[----:B-----5:R-:W-:-:S02]  /*0ba0*/  IMAD.X R10, RZ, RZ, RZ, P0 ;  /* 0x000000ffff0a7224 */ /* 0x020fc400000e06ff */
[----:B-1----:R-:W-:Y:S01]  /*0bb0*/  IMAD.WIDE.U32 R8, R9, 0x18, R20 ;  /* 0x0000001809087825 */ /* 0x002fe200078e0014 */
[----:B------:R-:W1:Y:S03]  /*0bc0*/  LDS.64 R4, [R0+0x310] ;  /* 0x0003100000047984 */ /* 0x000e660000000a00 */
[----:B------:R-:W-:-:S04]  /*0bd0*/  IMAD R11, R10, 0x18, RZ ;  /* 0x000000180a0b7824 */ /* 0x000fc800078e02ff */
        /* <DEDUP_REMOVED lines=8> */
.L_x_289:
        /* <DEDUP_REMOVED lines=24> */
.L_x_284:
        /* <DEDUP_REMOVED lines=22> */
[----:B----4-:R-:W-:Y:S01]  /*0f40*/  IMAD.MOV.U32 R24, RZ, RZ, R18 ;  /* 0x000000ffff187224 */ /* 0x010fe200078e0012 */
[----:B------:R-:W-:Y:S02]  /*0f50*/  MOV R25, R19 ;  /* 0x0000001300197202 */ /* 0x000fe40000000f00 */
        /* <DEDUP_REMOVED lines=24> */
[----:B------:R-:W2:Y:S01]  /*10e0*/  LDS.64 R16, [R20+0x28] ;  /* 0x0000280014107984 */ /* 0x000ea20000000a00 */
[----:B------:R-:W-:Y:S01]  /*10f0*/  BAR.SYNC.DEFER_BLOCKING 0x0 ;  /* 0x0000000000007b1d */ /* 0x000fe20000010000 */
[----:B0-----:R-:W-:-:S07]  /*1100*/  VIADD R7, R3, 0x1 ;  /* 0x0000000103077836 */ /* 0x001fce0000000000 */
[----:B------:R-:W-:Y:S01]  /*1110*/  PREEXIT ;  /* 0x000000000000782d */ /* 0x000fe20000000000 */
[----:B-1----:R-:W-:Y:S01]  /*1120*/  IMAD.MOV.U32 R14, RZ, RZ, R8 ;  /* 0x000000ffff0e7224 */ /* 0x002fe200078e0008 */
[----:B------:R-:W-:Y:S01]  /*1130*/  UMOV UR4, 0x2 ;  /* 0x0000000200047882 */ /* 0x000fe20000000000 */
[----:B------:R-:W-:Y:S01]  /*1140*/  IMAD.MOV.U32 R19, RZ, RZ, R9 ;  /* 0x000000ffff137224 */ /* 0x000fe200078e0009 */
[----:B------:R-:W-:Y:S01]  /*1150*/  ISETP.GE.U32.AND P1, PT, R7, R10, PT ;  /* 0x0000000a0700720c */ /* 0x000fe20003f26070 */
[----:B------:R-:W-:Y:S02]  /*1160*/  IMAD.MOV.U32 R2, RZ, RZ, R4 ;  /* 0x000000ffff027224 */ /* 0x000fe400078e0004 */
[----:B------:R-:W-:Y:S01]  /*1170*/  IMAD R21, R0, 0x30, R21 ;  /* 0x0000003000157824 */ /* 0x000fe200078e0215 */
[----:B------:R-:W-:Y:S02]  /*1180*/  SEL R12, R26, R8, !P1 ;  /* 0x000000081a0c7207 */ /* 0x000fe40004800000 */
[----:B------:R-:W-:-:S02]  /*1190*/  SEL R15, R27, R9, !P1 ;  /* 0x000000091b0f7207 */ /* 0x000fc40004800000 */
[----:B------:R-:W-:Y:S02]  /*11a0*/  ISETP.GE.U32.AND P0, PT, R12, R8, PT ;  /* 0x000000080c00720c */ /* 0x000fe40003f06070 */
[----:B------:R-:W-:Y:S02]  /*11b0*/  SEL R6, R6, R13, !P1 ;  /* 0x0000000d06067207 */ /* 0x000fe40004800000 */
[----:B------:R-:W-:Y:S02]  /*11c0*/  ISETP.GE.AND.EX P0, PT, R15, R9, PT, P0 ;  /* 0x000000090f00720c */ /* 0x000fe40003f06300 */
[----:B--2---:R-:W-:Y:S01]  /*11d0*/  FSEL R7, R17, R5, !P1 ;  /* 0x0000000511077208 */ /* 0x004fe20004800000 */
[----:B------:R-:W-:Y:S01]  /*11e0*/  IMAD.MOV.U32 R18, RZ, RZ, R6 ;  /* 0x000000ffff127224 */ /* 0x000fe200078e0006 */
[----:B------:R-:W-:Y:S01]  /*11f0*/  ISETP.GE.U32.OR P0, PT, R3, R10, P0 ;  /* 0x0000000a0300720c */ /* 0x000fe20000706470 */
[----:B------:R-:W-:-:S12]  /*1200*/  IMAD.MOV.U32 R3, RZ, RZ, R5 ;  /* 0x000000ffff037224 */ /* 0x000fd800078e0005 */
        /* <DEDUP_REMOVED lines=11> */
.L_x_293:
        /* <DEDUP_REMOVED lines=10> */
[----:B------:R-:W-:Y:S02]  /*1360*/  IMAD.SHL.U32 R5, R4, 0x2, RZ ;  /* 0x0000000204057824 */ /* 0x000fe400078e00ff */
[----:B------:R-:W-:Y:S01]  /*1370*/  VIADDMNMX R23, R9, UR4, R10, PT ;  /* 0x0000000409177c46 */ /* 0x000fe2000b80010a */
[----:B------:R-:W-:Y:S02]  /*1380*/  IMAD.MOV.U32 R4, RZ, RZ, R14 ;  /* 0x000000ffff047224 */ /* 0x000fe400078e000e */
[----:B------:R-:W-:Y:S01]  /*1390*/  VIMNMX R8, PT, PT, R10, R5, PT ;  /* 0x000000050a087248 */ /* 0x000fe20003fe0100 */
[----:B------:R-:W-:Y:S01]  /*13a0*/  IMAD.MOV.U32 R14, RZ, RZ, R12 ;  /* 0x000000ffff0e7224 */ /* 0x000fe200078e000c */
[----:B------:R-:W-:Y:S01]  /*13b0*/  VIADDMNMX R20, R23, UR4, R10, PT ;  /* 0x0000000417147c46 */ /* 0x000fe2000b80010a */
[----:B------:R1:W-:Y:S04]  /*13c0*/  STS.64 [R21+0x10], R2 ;  /* 0x0000100215007388 */ /* 0x0003e80000000a00 */
[----:B------:R-:W-:Y:S01]  /*13d0*/  IMAD.IADD R5, R20, 0x1, -R23 ;  /* 0x0000000114057824 */ /* 0x000fe200078e0a17 */
[----:B------:R1:W-:Y:S03]  /*13e0*/  STS.64 [R21+0x20], R14 ;  /* 0x0000200e15007388 */ /* 0x0003e60000000a00 */
[C---:B------:R-:W-:Y:S01]  /*13f0*/  IMAD.IADD R22, R8.reuse, 0x1, -R5 ;  /* 0x0000000108167824 */ /* 0x040fe200078e0a05 */
[----:B------:R-:W-:-:S02]  /*1400*/  ISETP.GE.AND P0, PT, R8, R5, PT ;  /* 0x000000050800720c */ /* 0x000fc40003f06270 */
[----:B------:R-:W-:Y:S01]  /*1410*/  MOV R5, R19 ;  /* 0x0000001300057202 */ /* 0x000fe20000000f00 */
[----:B------:R1:W-:Y:S01]  /*1420*/  STS.64 [R21+0x28], R6 ;  /* 0x0000280615007388 */ /* 0x0003e20000000a00 */
[----:B------:R-:W-:Y:S02]  /*1430*/  VIADDMNMX R19, R23, -R9, R8, PT ;  /* 0x8000000917137246 */ /* 0x000fe40003800108 */
[----:B------:R-:W-:Y:S01]  /*1440*/  SEL R22, R22, RZ, P0 ;  /* 0x000000ff16167207 */ /* 0x000fe20000000000 */
[----:B------:R1:W-:Y:S01]  /*1450*/  STS.64 [R21+0x8], R4 ;  /* 0x0000080415007388 */ /* 0x0003e20000000a00 */
[----:B0-----:R-:W-:Y:S02]  /*1460*/  LEA R17, R16, R17, 0x18 ;  /* 0x0000001110117211 */ /* 0x001fe400078ec0ff */
[----:B------:R-:W-:Y:S01]  /*1470*/  ISETP.GE.AND P0, PT, R22, R19, PT ;  /* 0x000000131600720c */ /* 0x000fe20003f06270 */
[----:B------:R1:W-:Y:S04]  /*1480*/  STS [R21], R13 ;  /* 0x0000000d15007388 */ /* 0x0003e80000000800 */
[----:B------:R1:W-:Y:S01]  /*1490*/  STS [R21+0x18], R18 ;  /* 0x0000181215007388 */ /* 0x0003e20000000800 */
[----:B------:R-:W-:Y:S07]  /*14a0*/  BAR.SYNC.DEFER_BLOCKING 0x0 ;  /* 0x0000000000007b1d */ /* 0x000fee0000010000 */
[----:B------:R-:W-:Y:S05]  /*14b0*/  @P0 BRA `(.L_x_291) ;  /* 0x0000000000500947 */ /* 0x000fea0003800000 */
[----:B-1----:R-:W0:Y:S01]  /*14c0*/  S2R R3, SR_CgaCtaId ;  /* 0x0000000000037919 */ /* 0x002e220000008800 */
[----:B------:R-:W-:Y:S01]  /*14d0*/  MOV R2, 0x400 ;  /* 0x0000040000027802 */ /* 0x000fe20000000f00 */
[----:B------:R-:W-:-:S03]  /*14e0*/  IMAD.IADD R12, R8, 0x1, R23 ;  /* 0x00000001080c7824 */ /* 0x000fc600078e0217 */
[----:B0-----:R-:W-:-:S07]  /*14f0*/  LEA R7, R3, R2, 0x18 ;  /* 0x0000000203077211 */ /* 0x001fce00078ec0ff */
.L_x_292:
        /* <DEDUP_REMOVED lines=16> */
.L_x_291:
[----:B------:R-:W-:Y:S05]  /*1600*/  BSYNC.RECONVERGENT B0 ;  /* 0x0000000000007941 */ /* 0x000fea0003800200 */
.L_x_290:
[----:B------:R-:W-:Y:S01]  /*1610*/  IMAD.IADD R12, R9, 0x1, R22 ;  /* 0x00000001090c7824 */ /* 0x000fe200078e0216 */
[----:B------:R-:W-:Y:S01]  /*1620*/  IADD3 R22, PT, PT, -R22, R23, R8 ;  /* 0x0000001716167210 */ /* 0x000fe20007ffe108 */
[----:B------:R-:W-:Y:S01]  /*1630*/  UISETP.GE.U32.AND UP0, UPT, UR4, 0x81, UPT ;  /* 0x000000810400788c */ /* 0x000fe2000bf06070 */
[----:B------:R-:W-:Y:S01]  /*1640*/  PLOP3.LUT P2, PT, PT, PT, PT, 0x8, 0x80 ;  /* 0x000000000080781c */ /* 0x000fe20003f4e170 */
[--C-:B------:R-:W-:Y:S01]  /*1650*/  IMAD R24, R12, 0x18, R17.reuse ;  /* 0x000000180c187824 */ /* 0x100fe200078e0211 */
[C---:B------:R-:W-:Y:S01]  /*1660*/  ISETP.GE.AND P1, PT, R22.reuse, R20, PT ;  /* 0x000000141600720c */ /* 0x040fe20003f26270 */
[C---:B------:R-:W-:Y:S01]  /*1670*/  IMAD R26, R22.reuse, 0x18, R17 ;  /* 0x00000018161a7824 */ /* 0x040fe200078e0211 */
[----:B------:R-:W-:Y:S01]  /*1680*/  USHF.L.U32 UR5, UR4, 0x1, URZ ;  /* 0x0000000104057899 */ /* 0x000fe200080006ff */
[----:B-1----:R-:W-:Y:S01]  /*1690*/  VIADD R15, R22, 0x1 ;  /* 0x00000001160f7836 */ /* 0x002fe20000000000 */
[----:B------:R-:W-:Y:S04]  /*16a0*/  LDS.64 R8, [R24+0x8] ;  /* 0x0000080018087984 */ /* 0x000fe80000000a00 */
[----:B------:R-:W0:Y:S01]  /*16b0*/  LDS.64 R16, [R26+0x8] ;  /* 0x000008001a107984 */ /* 0x000e220000000a00 */
[----:B------:R-:W-:-:S03]  /*16c0*/  UMOV UR4, UR5 ;  /* 0x0000000500047c82 */ /* 0x000fc60008000000 */
        /* <DEDUP_REMOVED lines=48> */
[----:B------:R0:W-:Y:S04]  /*19d0*/  STS [R23+0x18], R18 ;  /* 0x0000181217007388 */ /* 0x0001e80000000800 */
[----:B------:R-:W-:Y:S04]  /*19e0*/  STS.64 [R23+0x10], R2 ;  /* 0x0000100217007388 */ /* 0x000fe80000000a00 */
[----:B------:R-:W-:Y:S01]  /*19f0*/  STS.64 [R23+0x28], R6 ;  /* 0x0000280617007388 */ /* 0x000fe20000000a00 */
[----:B0-----:R-:W-:-:S02]  /*1a00*/  IMAD.MOV.U32 R18, RZ, RZ, R14 ;  /* 0x000000ffff127224 */ /* 0x001fc400078e000e */
[----:B------:R-:W-:Y:S01]  /*1a10*/  IMAD.MOV.U32 R14, RZ, RZ, R12 ;  /* 0x000000ffff0e7224 */ /* 0x000fe200078e000c */
        /* <DEDUP_REMOVED lines=10> */
[----:B------:R1:W-:Y:S04]  /*1ac0*/  LDS.64 R12, [R11+0x310] ;  /* 0x000310000b0c7984 */ /* 0x0003e80000000a00 */
[----:B------:R-:W-:Y:S01]  /*1ad0*/  @!P0 STS [UR5+0x3000], R10 ;  /* 0x0030000aff008988 */ /* 0x000fe20008000805 */
[----:B------:R-:W-:Y:S06]  /*1ae0*/  BAR.SYNC.DEFER_BLOCKING 0x0 ;  /* 0x0000000000007b1d */ /* 0x000fec0000010000 */
[----:B------:R-:W2:Y:S01]  /*1af0*/  S2R R20, SR_TID.X ;  /* 0x0000000000147919 */ /* 0x000ea20000002100 */
[----:B------:R-:W3:Y:S01]  /*1b00*/  S2R R21, SR_CTAID.X ;  /* 0x0000000000157919 */ /* 0x000ee20000002500 */
[----:B------:R-:W4:Y:S01]  /*1b10*/  LDS R17, [UR5+0x3000] ;  /* 0x00300005ff117984 */ /* 0x000f220008000800 */
[C---:B--2---:R-:W-:Y:S01]  /*1b20*/  LOP3.LUT R18, R20.reuse, 0x1f, RZ, 0xc0, !PT ;  /* 0x0000001f14127812 */ /* 0x044fe200078ec0ff */
[----:B------:R-:W-:-:S04]  /*1b30*/  IMAD.SHL.U32 R20, R20, 0x2, RZ ;  /* 0x0000000214147824 */ /* 0x000fc800078e00ff */
[----:B---3--:R-:W-:Y:S01]  /*1b40*/  IMAD R21, R21, 0x200, R18 ;  /* 0x0000020015157824 */ /* 0x008fe200078e0212 */
[----:B------:R-:W-:-:S04]  /*1b50*/  LOP3.LUT R20, R20, 0x7c0, RZ, 0xc0, !PT ;  /* 0x000007c014147812 */ /* 0x000fc800078ec0ff */
[----:B------:R-:W-:-:S05]  /*1b60*/  IADD3 R21, P0, PT, R20, R21, RZ ;  /* 0x0000001514157210 */ /* 0x000fca0007f1e0ff */
[----:B------:R-:W-:Y:S02]  /*1b70*/  IMAD.X R18, RZ, RZ, RZ, P0 ;  /* 0x000000ffff127224 */ /* 0x000fe400000e06ff */
[----:B0-----:R-:W-:-:S04]  /*1b80*/  IMAD.WIDE.U32 R14, R21, 0x18, R14 ;  /* 0x00000018150e7825 */ /* 0x001fc800078e000e */
[----:B-1----:R-:W-:Y:S01]  /*1b90*/  IMAD R11, R18, 0x18, RZ ;  /* 0x00000018120b7824 */ /* 0x002fe200078e02ff */
[----:B----4-:R-:W-:-:S03]  /*1ba0*/  ISETP.GE.AND P0, PT, R4, R17, PT ;  /* 0x000000110400720c */ /* 0x010fc60003f06270 */
        /* <DEDUP_REMOVED lines=10> */
.L_x_294:
        /* <DEDUP_REMOVED lines=36> */
.L_x_295:
        /* <DEDUP_REMOVED lines=15> */
.L_x_320:


//--------------------- .text._ZN3cub18CUB_300001_SM_10006detail11EmptyKernelIvEEvv --------------------------
	.section	.text._ZN3cub18CUB_300001_SM_10006detail11EmptyKernelIvEEvv,"ax",@progbits
	.align	128
        .global         _ZN3cub18CUB_300001_SM_10006detail11EmptyKernelIvEEvv
        .type           _ZN3cub18CUB_300001_SM_10006detail11EmptyKernelIvEEvv,@function
        .size           _ZN3cub18CUB_300001_SM_10006detail11EmptyKernelIvEEvv,(.L_x_321 - _ZN3cub18CUB_300001_SM_10006detail11EmptyKernelIvEEvv)
        .other          _ZN3cub18CUB_300001_SM_10006detail11EmptyKernelIvEEvv,@"STO_CUDA_ENTRY STV_DEFAULT"
_ZN3cub18CUB_300001_SM_10006detail11EmptyKernelIvEEvv:
.text._ZN3cub18CUB_300001_SM_10006detail11EmptyKernelIvEEvv:
[----:B------:R-:W-:Y:S01]  /*0000*/  LDC R1, c[0x0][0x37c] ;  /* 0x0000df00ff017b82 */ /* 0x000fe20000000800 */
[----:B------:R-:W-:Y:S05]  /*0010*/  EXIT ;  /* 0x000000000000794d */ /* 0x000fea0003800000 */
.L_x_296:
        /* <DEDUP_REMOVED lines=14> */
.L_x_321:


//--------------------- .nv.shared._ZN3cub18CUB_300001_SM_10006detail10merge_sort26DeviceMergeSortMergeKernelINS2_10policy_hubIN6thrust24THRUST_300001_SM_1000_NS6detail15normal_iteratorINS6_10device_ptrI5POINTEEEEE9Policy600ESC_PNS0_8NullTypeESC_SG_m13POINTCmpMilesSA_SF_EEvbT2_T3_T4_PT6_PT7_T5_PSK_SK_NS1_7vsmem_tE --------------------------
	.section	.nv.shared._ZN3cub18CUB_300001_SM_10006detail10merge_sort26DeviceMergeSortMergeKernelINS2_10policy_hubIN6thrust24THRUST_300001_SM_1000_NS6detail15normal_iteratorINS6_10device_ptrI5POINTEEEEE9Policy600ESC_PNS0_8NullTypeESC_SG_m13POINTCmpMilesSA_SF_EEvbT2_T3_T4_PT6_PT7_T5_PSK_SK_NS1_7vsmem_tE,"aw",@nobits
	.sectionflags	@""
	.align	16
.nv.shared._ZN3cub18CUB_300001_SM_10006detail10merge_sort26DeviceMergeSortMergeKernelINS2_10policy_hubIN6thrust24THRUST_300001_SM_1000_NS6detail15normal_iteratorINS6_10device_ptrI5POINTEEEEE9Policy600ESC_PNS0_8NullTypeESC_SG_m13POINTCmpMilesSA_SF_EEvbT2_T3_T4_PT6_PT7_T5_PSK_SK_NS1_7vsmem_tE:
	.zero		13344


//--------------------- .nv.shared.reserved.0     --------------------------
	.section	.nv.shared.reserved.0,"aw",@nobits
	.weak		__nv_reservedSMEM_offset_0_alias
	.size		__nv_reservedSMEM_offset_0_alias, 0, 64
	.other		__nv_reservedSMEM_offset_0_alias,@"STO_CUDA_RESERVED_SHARED STV_DEFAULT"
__nv_reservedSMEM_offset_0_alias:
	.zero		0
	.zero		64


//--------------------- .nv.global                --------------------------
	.section	.nv.global,"aw",@nobits
.nv.global:
	.type		_ZN34_INTERNAL_cbaa727a_4_k_cu_a71b7dd56thrust24THRUST_300001_SM_1000_NS12placeholders2_8E,@object
	.size		_ZN34_INTERNAL_cbaa727a_4_k_cu_a71b7dd56thrust24THRUST_300001_SM_1000_NS12placeholders2_8E,(_ZN34_INTERNAL_cbaa727a_4_k_cu_a71b7dd54cuda3std3__436_GLOBAL__N__cbaa727a_4_k_cu_a71b7dd56ignoreE - _ZN34_INTERNAL_cbaa727a_4_k_cu_a71b7dd56thrust24THRUST_300001_SM_1000_NS12placeholders2_8E)
_ZN34_INTERNAL_cbaa727a_4_k_cu_a71b7dd56thrust24THRUST_300001_SM_1000_NS12placeholders2_8E:
	.zero		1
	.type		_ZN34_INTERNAL_cbaa727a_4_k_cu_a71b7dd54cuda3std3__436_GLOBAL__N__cbaa727a_4_k_cu_a71b7dd56ignoreE,@object
	.size		_ZN34_INTERNAL_cbaa727a_4_k_cu_a71b7dd54cuda3std3__436_GLOBAL__N__cbaa727a_4_k_cu_a71b7dd56ignoreE,(_ZN34_INTERNAL_cbaa727a_4_k_cu_a71b7dd54cuda3std6ranges3__45__cpo4dataE - _ZN34_INTERNAL_cbaa727a_4_k_cu_a71b7dd54cuda3std3__436_GLOBAL__N__cbaa727a_4_k_cu_a71b7dd56ignoreE)
_ZN34_INTERNAL_cbaa727a_4_k_cu_a71b7dd54cuda3std3__436_GLOBAL__N__cbaa727a_4_k_cu_a71b7dd56ignoreE:
	.zero		1
	.type		_ZN34_INTERNAL_cbaa727a_4_k_cu_a71b7dd54cuda3std6ranges3__45__cpo4dataE,@object
	.size		_ZN34_INTERNAL_cbaa727a_4_k_cu_a71b7dd54cuda3std6ranges3__45__cpo4dataE,(_ZN34_INTERNAL_cbaa727a_4_k_cu_a71b7dd56thrust24THRUST_300001_SM_1000_NS6system3cpp3parE - _ZN34_INTERNAL_cbaa727a_4_k_cu_a71b7dd54cuda3std6ranges3__45__cpo4dataE)
_ZN34_INTERNAL_cbaa727a_4_k_cu_a71b7dd54cuda3std6ranges3__45__cpo4dataE:
	.zero		1
	.type		_ZN34_INTERNAL_cbaa727a_4_k_cu_a71b7dd56thrust24THRUST_300001_SM_1000_NS6system3cpp3parE,@object
	.size		_ZN34_INTERNAL_cbaa727a_4_k_cu_a71b7dd56thrust24THRUST_300001_SM_1000_NS6system3cpp3parE,(_ZN34_INTERNAL_cbaa727a_4_k_cu_a71b7dd54cuda3std3__45__cpo5beginE - _ZN34_INTERNAL_cbaa727a_4_k_cu_a71b7dd56thrust24THRUST_300001_SM_1000_NS6system3cpp3parE)
_ZN34_INTERNAL_cbaa727a_4_k_cu_a71b7dd56thrust24THRUST_300001_SM_1000_NS6system3cpp3parE:
	.zero		1
	.type		_ZN34_INTERNAL_cbaa727a_4_k_cu_a71b7dd54cuda3std3__45__cpo5beginE,@object
	.size		_ZN34_INTERNAL_cbaa727a_4_k_cu_a71b7dd54cuda3std3__45__cpo5beginE,(_ZN34_INTERNAL_cbaa727a_4_k_cu_a71b7dd54cuda3std6ranges3__45__cpo5beginE - _ZN34_INTERNAL_cbaa727a_4_k_cu_a71b7dd54cuda3std3__45__cpo5beginE)
_ZN34_INTERNAL_cbaa727a_4_k_cu_a71b7dd54cuda3std3__45__cpo5beginE:
	.zero		1
	.type		_ZN34_INTERNAL_cbaa727a_4_k_cu_a71b7dd54cuda3std6ranges3__45__cpo5beginE,@object
	.size		_ZN34_INTERNAL_cbaa727a_4_k_cu_a71b7dd54cuda3std6ranges3__45__cpo5beginE,(_ZN34_INTERNAL_cbaa727a_4_k_cu_a71b7dd56thrust24THRUST_300001_SM_1000_NS6deviceE - _ZN34_INTERNAL_cbaa727a_4_k_cu_a71b7dd54cuda3std6ranges3__45__cpo5beginE)
_ZN34_INTERNAL_cbaa727a_4_k_cu_a71b7dd54cuda3std6ranges3__45__cpo5beginE:
	.zero		1
	.type		_ZN34_INTERNAL_cbaa727a_4_k_cu_a71b7dd56thrust24THRUST_300001_SM_1000_NS6deviceE,@object
	.size		_ZN34_INTERNAL_cbaa727a_4_k_cu_a71b7dd56thrust24THRUST_300001_SM_1000_NS6deviceE,(_ZN34_INTERNAL_cbaa727a_4_k_cu_a71b7dd54cuda3std3__47nulloptE - _ZN34_INTERNAL_cbaa727a_4_k_cu_a71b7dd56thrust24THRUST_300001_SM_1000_NS6deviceE)
_ZN34_INTERNAL_cbaa727a_4_k_cu_a71b7dd56thrust24THRUST_300001_SM_1000_NS6deviceE:
	.zero		1
	.type		_ZN34_INTERNAL_cbaa727a_4_k_cu_a71b7dd54cuda3std3__47nulloptE,@object
	.size		_ZN34_INTERNAL_cbaa727a_4_k_cu_a71b7dd54cuda3std3__47nulloptE,(_ZN34_INTERNAL_cbaa727a_4_k_cu_a71b7dd54cuda3std6ranges3__45__cpo8distanceE - _ZN34_INTERNAL_cbaa727a_4_k_cu_a71b7dd54cuda3std3__47nulloptE)
_ZN34_INTERNAL_cbaa727a_4_k_cu_a71b7dd54cuda3std3__47nulloptE:
	.zero		1
	.type		_ZN34_INTERNAL_cbaa727a_4_k_cu_a71b7dd54cuda3std6ranges3__45__cpo8distanceE,@object
	.size		_ZN34_INTERNAL_cbaa727a_4_k_cu_a71b7dd54cuda3std6ranges3__45__cpo8distanceE,(_ZN34_INTERNAL_cbaa727a_4_k_cu_a71b7dd56thrust24THRUST_300001_SM_1000_NS12placeholders2_4E - _ZN34_INTERNAL_cbaa727a_4_k_cu_a71b7dd54cuda3std6ranges3__45__cpo8distanceE)
_ZN34_INTERNAL_cbaa727a_4_k_cu_a71b7dd54cuda3std6ranges3__45__cpo8distanceE:
	.zero		1
	.type		_ZN34_INTERNAL_cbaa727a_4_k_cu_a71b7dd56thrust24THRUST_300001_SM_1000_NS12placeholders2_4E,@object
	.size		_ZN34_INTERNAL_cbaa727a_4_k_cu_a71b7dd56thrust24THRUST_300001_SM_1000_NS12placeholders2_4E,(_ZN34_INTERNAL_cbaa727a_4_k_cu_a71b7dd54cuda3std3__45__cpo6rbeginE - _ZN34_INTERNAL_cbaa727a_4_k_cu_a71b7dd56thrust24THRUST_300001_SM_1000_NS12placeholders2_4E)
_ZN34_INTERNAL_cbaa727a_4_k_cu_a71b7dd56thrust24THRUST_300001_SM_1000_NS12placeholders2_4E:
	.zero		1
	.type		_ZN34_INTERNAL_cbaa727a_4_k_cu_a71b7dd54cuda3std3__45__cpo6rbeginE,@object
	.size		_ZN34_INTERNAL_cbaa727a_4_k_cu_a71b7dd54cuda3std3__45__cpo6rbeginE,(_ZN34_INTERNAL_cbaa727a_4_k_cu_a71b7dd54cuda3std6ranges3__45__cpo7advanceE - _ZN34_INTERNAL_cbaa727a_4_k_cu_a71b7dd54cuda3std3__45__cpo6rbeginE)
_ZN34_INTERNAL_cbaa727a_4_k_cu_a71b7dd54cuda3std3__45__cpo6rbeginE:
	.zero		1
	.type		_ZN34_INTERNAL_cbaa727a_4_k_cu_a71b7dd54cuda3std6ranges3__45__cpo7advanceE,@object
	.size		_ZN34_INTERNAL_cbaa727a_4_k_cu_a71b7dd54cuda3std6ranges3__45__cpo7advanceE,(_ZN34_INTERNAL_cbaa727a_4_k_cu_a71b7dd56thrust24THRUST_300001_SM_1000_NS12placeholders3_10E - _ZN34_INTERNAL_cbaa727a_4_k_cu_a71b7dd54cuda3std6ranges3__45__cpo7advanceE)
_ZN34_INTERNAL_cbaa727a_4_k_cu_a71b7dd54cuda3std6ranges3__45__cpo7advanceE:
	.zero		1
	.type		_ZN34_INTERNAL_cbaa727a_4_k_cu_a71b7dd56thrust24THRUST_300001_SM_1000_NS12placeholders3_10E,@object
	.size		_ZN34_INTERNAL_cbaa727a_4_k_cu_a71b7dd56thrust24THRUST_300001_SM_1000_NS12placeholders3_10E,(_ZN34_INTERNAL_cbaa727a_4_k_cu_a71b7dd54cuda3std3__48in_placeE - _ZN34_INTERNAL_cbaa727a_4_k_cu_a71b7dd56thrust24THRUST_300001_SM_1000_NS12placeholders3_10E)
_ZN34_INTERNAL_cbaa727a_4_k_cu_a71b7dd56thrust24THRUST_300001_SM_1000_NS12placeholders3_10E:
	.zero		1
	.type		_ZN34_INTERNAL_cbaa727a_4_k_cu_a71b7dd54cuda3std3__48in_placeE,@object
	.size		_ZN34_INTERNAL_cbaa727a_4_k_cu_a71b7dd54cuda3std3__48in_placeE,(_ZN34_INTERNAL_cbaa727a_4_k_cu_a71b7dd54cuda3std6ranges3__45__cpo4sizeE - _ZN34_INTERNAL_cbaa727a_4_k_cu_a71b7dd54cuda3std3__48in_placeE)
_ZN34_INTERNAL_cbaa727a_4_k_cu_a71b7dd54cuda3std3__48in_placeE:
	.zero		1
	.type		_ZN34_INTERNAL_cbaa727a_4_k_cu_a71b7dd54cuda3std6ranges3__45__cpo4sizeE,@object
	.size		_ZN34_INTERNAL_cbaa727a_4_k_cu_a71b7dd54cuda3std6ranges3__45__cpo4sizeE,(_ZN34_INTERNAL_cbaa727a_4_k_cu_a71b7dd56thrust24THRUST_300001_SM_1000_NS12placeholders2_2E - _ZN34_INTERNAL_cbaa727a_4_k_cu_a71b7dd54cuda3std6ranges3__45__cpo4sizeE)
_ZN34_INTERNAL_cbaa727a_4_k_cu_a71b7dd54cuda3std6ranges3__45__cpo4sizeE:
	.zero		1
	.type		_ZN34_INTERNAL_cbaa727a_4_k_cu_a71b7dd56thrust24THRUST_300001_SM_1000_NS12placeholders2_2E,@object
	.size		_ZN34_INTERNAL_cbaa727a_4_k_cu_a71b7dd56thrust24THRUST_300001_SM_1000_NS12placeholders2_2E,(_ZN34_INTERNAL_cbaa727a_4_k_cu_a71b7dd54cuda3std3__45__cpo6cbeginE - _ZN34_INTERNAL_cbaa727a_4_k_cu_a71b7dd56thrust24THRUST_300001_SM_1000_NS12placeholders2_2E)
_ZN34_INTERNAL_cbaa727a_4_k_cu_a71b7dd56thrust24THRUST_300001_SM_1000_NS12placeholders2_2E:
	.zero		1
	.type		_ZN34_INTERNAL_cbaa727a_4_k_cu_a71b7dd54cuda3std3__45__cpo6cbeginE,@object
	.size		_ZN34_INTERNAL_cbaa727a_4_k_cu_a71b7dd54cuda3std3__45__cpo6cbeginE,(_ZN34_INTERNAL_cbaa727a_4_k_cu_a71b7dd54cuda3std6ranges3__45__cpo6cbeginE - _ZN34_INTERNAL_cbaa727a_4_k_cu_a71b7dd54cuda3std3__45__cpo6cbeginE)
_ZN34_INTERNAL_cbaa727a_4_k_cu_a71b7dd54cuda3std3__45__cpo6cbeginE:
	.zero		1
	.type		_ZN34_INTERNAL_cbaa727a_4_k_cu_a71b7dd54cuda3std6ranges3__45__cpo6cbeginE,@object
	.size		_ZN34_INTERNAL_cbaa727a_4_k_cu_a71b7dd54cuda3std6ranges3__45__cpo6cbeginE,(_ZN34_INTERNAL_cbaa727a_4_k_cu_a71b7dd56thrust24THRUST_300001_SM_1000_NS12placeholders2_6E - _ZN34_INTERNAL_cbaa727a_4_k_cu_a71b7dd54cuda3std6ranges3__45__cpo6cbeginE)
_ZN34_INTERNAL_cbaa727a_4_k_cu_a71b7dd54cuda3std6ranges3__45__cpo6cbeginE:
	.zero		1
	.type		_ZN34_INTERNAL_cbaa727a_4_k_cu_a71b7dd56thrust24THRUST_300001_SM_1000_NS12placeholders2_6E,@object
	.size		_ZN34_INTERNAL_cbaa727a_4_k_cu_a71b7dd56thrust24THRUST_300001_SM_1000_NS12placeholders2_6E,(_ZN34_INTERNAL_cbaa727a_4_k_cu_a71b7dd54cuda3std3__45__cpo7crbeginE - _ZN34_INTERNAL_cbaa727a_4_k_cu_a71b7dd56thrust24THRUST_300001_SM_1000_NS12placeholders2_6E)
_ZN34_INTERNAL_cbaa727a_4_k_cu_a71b7dd56thrust24THRUST_300001_SM_1000_NS12placeholders2_6E:
	.zero		1
	.type		_ZN34_INTERNAL_cbaa727a_4_k_cu_a71b7dd54cuda3std3__45__cpo7crbeginE,@object
	.size		_ZN34_INTERNAL_cbaa727a_4_k_cu_a71b7dd54cuda3std3__45__cpo7crbeginE,(_ZN34_INTERNAL_cbaa727a_4_k_cu_a71b7dd54cuda3std6ranges3__45__cpo4nextE - _ZN34_INTERNAL_cbaa727a_4_k_cu_a71b7dd54cuda3std3__45__cpo7crbeginE)
_ZN34_INTERNAL_cbaa727a_4_k_cu_a71b7dd54cuda3std3__45__cpo7crbeginE:
	.zero		1
	.type		_ZN34_INTERNAL_cbaa727a_4_k_cu_a71b7dd54cuda3std6ranges3__45__cpo4nextE,@object
	.size		_ZN34_INTERNAL_cbaa727a_4_k_cu_a71b7dd54cuda3std6ranges3__45__cpo4nextE,(_ZN34_INTERNAL_cbaa727a_4_k_cu_a71b7dd54cuda3std6ranges3__45__cpo4swapE - _ZN34_INTERNAL_cbaa727a_4_k_cu_a71b7dd54cuda3std6ranges3__45__cpo4nextE)
_ZN34_INTERNAL_cbaa727a_4_k_cu_a71b7dd54cuda3std6ranges3__45__cpo4nextE:
	.zero		1
	.type		_ZN34_INTERNAL_cbaa727a_4_k_cu_a71b7dd54cuda3std6ranges3__45__cpo4swapE,@object
	.size		_ZN34_INTERNAL_cbaa727a_4_k_cu_a71b7dd54cuda3std6ranges3__45__cpo4swapE,(_ZN34_INTERNAL_cbaa727a_4_k_cu_a71b7dd56thrust24THRUST_300001_SM_1000_NS8cuda_cub10par_nosyncE - _ZN34_INTERNAL_cbaa727a_4_k_cu_a71b7dd54cuda3std6ranges3__45__cpo4swapE)
_ZN34_INTERNAL_cbaa727a_4_k_cu_a71b7dd54cuda3std6ranges3__45__cpo4swapE:
	.zero		1
	.type		_ZN34_INTERNAL_cbaa727a_4_k_cu_a71b7dd56thrust24THRUST_300001_SM_1000_NS8cuda_cub10par_nosyncE,@object
	.size		_ZN34_INTERNAL_cbaa727a_4_k_cu_a71b7dd56thrust24THRUST_300001_SM_1000_NS8cuda_cub10par_nosyncE,(_ZN34_INTERNAL_cbaa727a_4_k_cu_a71b7dd56thrust24THRUST_300001_SM_1000_NS3seqE - _ZN34_INTERNAL_cbaa727a_4_k_cu_a71b7dd56thrust24THRUST_300001_SM_1000_NS8cuda_cub10par_nosyncE)
_ZN34_INTERNAL_cbaa727a_4_k_cu_a71b7dd56thrust24THRUST_300001_SM_1000_NS8cuda_cub10par_nosyncE:
	.zero		1
	.type		_ZN34_INTERNAL_cbaa727a_4_k_cu_a71b7dd56thrust24THRUST_300001_SM_1000_NS3seqE,@object
	.size		_ZN34_INTERNAL_cbaa727a_4_k_cu_a71b7dd56thrust24THRUST_300001_SM_1000_NS3seqE,(_ZN34_INTERNAL_cbaa727a_4_k_cu_a71b7dd54cuda3std3__420unreachable_sentinelE - _ZN34_INTERNAL_cbaa727a_4_k_cu_a71b7dd56thrust24THRUST_300001_SM_1000_NS3seqE)
_ZN34_INTERNAL_cbaa727a_4_k_cu_a71b7dd56thrust24THRUST_300001_SM_1000_NS3seqE:
	.zero		1
	.type		_ZN34_INTERNAL_cbaa727a_4_k_cu_a71b7dd54cuda3std3__420unreachable_sentinelE,@object
	.size		_ZN34_INTERNAL_cbaa727a_4_k_cu_a71b7dd54cuda3std3__420unreachable_sentinelE,(_ZN34_INTERNAL_cbaa727a_4_k_cu_a71b7dd54cuda3std6ranges3__45__cpo5ssizeE - _ZN34_INTERNAL_cbaa727a_4_k_cu_a71b7dd54cuda3std3__420unreachable_sentinelE)
_ZN34_INTERNAL_cbaa727a_4_k_cu_a71b7dd54cuda3std3__420unreachable_sentinelE:
	.zero		1
	.type		_ZN34_INTERNAL_cbaa727a_4_k_cu_a71b7dd54cuda3std6ranges3__45__cpo5ssizeE,@object
	.size		_ZN34_INTERNAL_cbaa727a_4_k_cu_a71b7dd54cuda3std6ranges3__45__cpo5ssizeE,(_ZN34_INTERNAL_cbaa727a_4_k_cu_a71b7dd56thrust24THRUST_300001_SM_1000_NS12placeholders2_3E - _ZN34_INTERNAL_cbaa727a_4_k_cu_a71b7dd54cuda3std6ranges3__45__cpo5ssizeE)
_ZN34_INTERNAL_cbaa727a_4_k_cu_a71b7dd54cuda3std6ranges3__45__cpo5ssizeE:
	.zero		1
	.type		_ZN34_INTERNAL_cbaa727a_4_k_cu_a71b7dd56thrust24THRUST_300001_SM_1000_NS12placeholders2_3E,@object
	.size		_ZN34_INTERNAL_cbaa727a_4_k_cu_a71b7dd56thrust24THRUST_300001_SM_1000_NS12placeholders2_3E,(_ZN34_INTERNAL_cbaa727a_4_k_cu_a71b7dd54cuda3std3__45__cpo4cendE - _ZN34_INTERNAL_cbaa727a_4_k_cu_a71b7dd56thrust24THRUST_300001_SM_1000_NS12placeholders2_3E)
_ZN34_INTERNAL_cbaa727a_4_k_cu_a71b7dd56thrust24THRUST_300001_SM_1000_NS12placeholders2_3E:
	.zero		1
	.type		_ZN34_INTERNAL_cbaa727a_4_k_cu_a71b7dd54cuda3std3__45__cpo4cendE,@object
	.size		_ZN34_INTERNAL_cbaa727a_4_k_cu_a71b7dd54cuda3std3__45__cpo4cendE,(_ZN34_INTERNAL_cbaa727a_4_k_cu_a71b7dd54cuda3std6ranges3__45__cpo4cendE - _ZN34_INTERNAL_cbaa727a_4_k_cu_a71b7dd54cuda3std3__45__cpo4cendE)
_ZN34_INTERNAL_cbaa727a_4_k_cu_a71b7dd54cuda3std3__45__cpo4cendE:
	.zero		1
	.type		_ZN34_INTERNAL_cbaa727a_4_k_cu_a71b7dd54cuda3std6ranges3__45__cpo4cendE,@object
	.size		_ZN34_INTERNAL_cbaa727a_4_k_cu_a71b7dd54cuda3std6ranges3__45__cpo4cendE,(_ZN34_INTERNAL_cbaa727a_4_k_cu_a71b7dd56thrust24THRUST_300001_SM_1000_NS12placeholders2_7E - _ZN34_INTERNAL_cbaa727a_4_k_cu_a71b7dd54cuda3std6ranges3__45__cpo4cendE)
_ZN34_INTERNAL_cbaa727a_4_k_cu_a71b7dd54cuda3std6ranges3__45__cpo4cendE:
	.zero		1
	.type		_ZN34_INTERNAL_cbaa727a_4_k_cu_a71b7dd56thrust24THRUST_300001_SM_1000_NS12placeholders2_7E,@object
	.size		_ZN34_INTERNAL_cbaa727a_4_k_cu_a71b7dd56thrust24THRUST_300001_SM_1000_NS12placeholders2_7E,(_ZN34_INTERNAL_cbaa727a_4_k_cu_a71b7dd54cuda3std3__45__cpo5crendE - _ZN34_INTERNAL_cbaa727a_4_k_cu_a71b7dd56thrust24THRUST_300001_SM_1000_NS12placeholders2_7E)
_ZN34_INTERNAL_cbaa727a_4_k_cu_a71b7dd56thrust24THRUST_300001_SM_1000_NS12placeholders2_7E:
	.zero		1
	.type		_ZN34_INTERNAL_cbaa727a_4_k_cu_a71b7dd54cuda3std3__45__cpo5crendE,@object
	.size		_ZN34_INTERNAL_cbaa727a_4_k_cu_a71b7dd54cuda3std3__45__cpo5crendE,(_ZN34_INTERNAL_cbaa727a_4_k_cu_a71b7dd54cuda3std6ranges3__45__cpo4prevE - _ZN34_INTERNAL_cbaa727a_4_k_cu_a71b7dd54cuda3std3__45__cpo5crendE)
_ZN34_INTERNAL_cbaa727a_4_k_cu_a71b7dd54cuda3std3__45__cpo5crendE:
	.zero		1
	.type		_ZN34_INTERNAL_cbaa727a_4_k_cu_a71b7dd54cuda3std6ranges3__45__cpo4prevE,@object
	.size		_ZN34_INTERNAL_cbaa727a_4_k_cu_a71b7dd54cuda3std6ranges3__45__cpo4prevE,(_ZN34_INTERNAL_cbaa727a_4_k_cu_a71b7dd54cuda3std6ranges3__45__cpo9iter_moveE - _ZN34_INTERNAL_cbaa727a_4_k_cu_a71b7dd54cuda3std6ranges3__45__cpo4prevE)
_ZN34_INTERNAL_cbaa727a_4_k_cu_a71b7dd54cuda3std6ranges3__45__cpo4prevE:
	.zero		1
	.type		_ZN34_INTERNAL_cbaa727a_4_k_cu_a71b7dd54cuda3std6ranges3__45__cpo9iter_moveE,@object
	.size		_ZN34_INTERNAL_cbaa727a_4_k_cu_a71b7dd54cuda3std6ranges3__45__cpo9iter_moveE,(_ZN34_INTERNAL_cbaa727a_4_k_cu_a71b7dd56thrust24THRUST_300001_SM_1000_NS6system6detail10sequential3seqE - _ZN34_INTERNAL_cbaa727a_4_k_cu_a71b7dd54cuda3std6ranges3__45__cpo9iter_moveE)
_ZN34_INTERNAL_cbaa727a_4_k_cu_a71b7dd54cuda3std6ranges3__45__cpo9iter_moveE:
	.zero		1
	.type		_ZN34_INTERNAL_cbaa727a_4_k_cu_a71b7dd56thrust24THRUST_300001_SM_1000_NS6system6detail10sequential3seqE,@object
	.size		_ZN34_INTERNAL_cbaa727a_4_k_cu_a71b7dd56thrust24THRUST_300001_SM_1000_NS6system6detail10sequential3seqE,(_ZN34_INTERNAL_cbaa727a_4_k_cu_a71b7dd56thrust24THRUST_300001_SM_1000_NS12placeholders2_9E - _ZN34_INTERNAL_cbaa727a_4_k_cu_a71b7dd56thrust24THRUST_300001_SM_1000_NS6system6detail10sequential3seqE)
_ZN34_INTERNAL_cbaa727a_4_k_cu_a71b7dd56thrust24THRUST_300001_SM_1000_NS6system6detail10sequential3seqE:
	.zero		1
	.type		_ZN34_INTERNAL_cbaa727a_4_k_cu_a71b7dd56thrust24THRUST_300001_SM_1000_NS12placeholders2_9E,@object
	.size		_ZN34_INTERNAL_cbaa727a_4_k_cu_a71b7dd56thrust24THRUST_300001_SM_1000_NS12placeholders2_9E,(_ZN34_INTERNAL_cbaa727a_4_k_cu_a71b7dd54cuda3std3__419piecewise_constructE - _ZN34_INTERNAL_cbaa727a_4_k_cu_a71b7dd56thrust24THRUST_300001_SM_1000_NS12placeholders2_9E)
_ZN34_INTERNAL_cbaa727a_4_k_cu_a71b7dd56thrust24THRUST_300001_SM_1000_NS12placeholders2_9E:
	.zero		1
	.type		_ZN34_INTERNAL_cbaa727a_4_k_cu_a71b7dd54cuda3std3__419piecewise_constructE,@object
	.size		_ZN34_INTERNAL_cbaa727a_4_k_cu_a71b7dd54cuda3std3__419piecewise_constructE,(_ZN34_INTERNAL_cbaa727a_4_k_cu_a71b7dd54cuda3std6ranges3__45__cpo5cdataE - _ZN34_INTERNAL_cbaa727a_4_k_cu_a71b7dd54cuda3std3__419piecewise_constructE)
_ZN34_INTERNAL_cbaa727a_4_k_cu_a71b7dd54cuda3std3__419piecewise_constructE:
	.zero		1
	.type		_ZN34_INTERNAL_cbaa727a_4_k_cu_a71b7dd54cuda3std6ranges3__45__cpo5cdataE,@object
	.size		_ZN34_INTERNAL_cbaa727a_4_k_cu_a71b7dd54cuda3std6ranges3__45__cpo5cdataE,(_ZN34_INTERNAL_cbaa727a_4_k_cu_a71b7dd56thrust24THRUST_300001_SM_1000_NS12placeholders2_1E - _ZN34_INTERNAL_cbaa727a_4_k_cu_a71b7dd54cuda3std6ranges3__45__cpo5cdataE)
_ZN34_INTERNAL_cbaa727a_4_k_cu_a71b7dd54cuda3std6ranges3__45__cpo5cdataE:
	.zero		1
	.type		_ZN34_INTERNAL_cbaa727a_4_k_cu_a71b7dd56thrust24THRUST_300001_SM_1000_NS12placeholders2_1E,@object
	.size		_ZN34_INTERNAL_cbaa727a_4_k_cu_a71b7dd56thrust24THRUST_300001_SM_1000_NS12placeholders2_1E,(_ZN34_INTERNAL_cbaa727a_4_k_cu_a71b7dd54cuda3std3__45__cpo3endE - _ZN34_INTERNAL_cbaa727a_4_k_cu_a71b7dd56thrust24THRUST_300001_SM_1000_NS12placeholders2_1E)
_ZN34_INTERNAL_cbaa727a_4_k_cu_a71b7dd56thrust24THRUST_300001_SM_1000_NS12placeholders2_1E:
	.zero		1
	.type		_ZN34_INTERNAL_cbaa727a_4_k_cu_a71b7dd54cuda3std3__45__cpo3endE,@object
	.size		_ZN34_INTERNAL_cbaa727a_4_k_cu_a71b7dd54cuda3std3__45__cpo3endE,(_ZN34_INTERNAL_cbaa727a_4_k_cu_a71b7dd54cuda3std6ranges3__45__cpo3endE - _ZN34_INTERNAL_cbaa727a_4_k_cu_a71b7dd54cuda3std3__45__cpo3endE)
_ZN34_INTERNAL_cbaa727a_4_k_cu_a71b7dd54cuda3std3__45__cpo3endE:
	.zero		1
	.type		_ZN34_INTERNAL_cbaa727a_4_k_cu_a71b7dd54cuda3std6ranges3__45__cpo3endE,@object
	.size		_ZN34_INTERNAL_cbaa727a_4_k_cu_a71b7dd54cuda3std6ranges3__45__cpo3endE,(_ZN34_INTERNAL_cbaa727a_4_k_cu_a71b7dd56thrust24THRUST_300001_SM_1000_NS12placeholders2_5E - _ZN34_INTERNAL_cbaa727a_4_k_cu_a71b7dd54cuda3std6ranges3__45__cpo3endE)
_ZN34_INTERNAL_cbaa727a_4_k_cu_a71b7dd54cuda3std6ranges3__45__cpo3endE:
	.zero		1
	.type		_ZN34_INTERNAL_cbaa727a_4_k_cu_a71b7dd56thrust24THRUST_300001_SM_1000_NS12placeholders2_5E,@object
	.size		_ZN34_INTERNAL_cbaa727a_4_k_cu_a71b7dd56thrust24THRUST_300001_SM_1000_NS12placeholders2_5E,(_ZN34_INTERNAL_cbaa727a_4_k_cu_a71b7dd54cuda3std3__45__cpo4rendE - _ZN34_INTERNAL_cbaa727a_4_k_cu_a71b7dd56thrust24THRUST_300001_SM_1000_NS12placeholders2_5E)
_ZN34_INTERNAL_cbaa727a_4_k_cu_a71b7dd56thrust24THRUST_300001_SM_1000_NS12placeholders2_5E:
	.zero		1
	.type		_ZN34_INTERNAL_cbaa727a_4_k_cu_a71b7dd54cuda3std3__45__cpo4rendE,@object
	.size		_ZN34_INTERNAL_cbaa727a_4_k_cu_a71b7dd54cuda3std3__45__cpo4rendE,(_ZN34_INTERNAL_cbaa727a_4_k_cu_a71b7dd54cuda3std6ranges3__45__cpo9iter_swapE - _ZN34_INTERNAL_cbaa727a_4_k_cu_a71b7dd54cuda3std3__45__cpo4rendE)
_ZN34_INTERNAL_cbaa727a_4_k_cu_a71b7dd54cuda3std3__45__cpo4rendE:
	.zero		1
	.type		_ZN34_INTERNAL_cbaa727a_4_k_cu_a71b7dd54cuda3std6ranges3__45__cpo9iter_swapE,@object
	.size		_ZN34_INTERNAL_cbaa727a_4_k_cu_a71b7dd54cuda3std6ranges3__45__cpo9iter_swapE,(_ZN34_INTERNAL_cbaa727a_4_k_cu_a71b7dd54cuda3std3__48unexpectE - _ZN34_INTERNAL_cbaa727a_4_k_cu_a71b7dd54cuda3std6ranges3__45__cpo9iter_swapE)
_ZN34_INTERNAL_cbaa727a_4_k_cu_a71b7dd54cuda3std6ranges3__45__cpo9iter_swapE:
	.zero		1
	.type		_ZN34_INTERNAL_cbaa727a_4_k_cu_a71b7dd54cuda3std3__48unexpectE,@object
	.size		_ZN34_INTERNAL_cbaa727a_4_k_cu_a71b7dd54cuda3std3__48unexpectE,(_ZN34_INTERNAL_cbaa727a_4_k_cu_a71b7dd56thrust24THRUST_300001_SM_1000_NS8cuda_cub3parE - _ZN34_INTERNAL_cbaa727a_4_k_cu_a71b7dd54cuda3std3__48unexpectE)
_ZN34_INTERNAL_cbaa727a_4_k_cu_a71b7dd54cuda3std3__48unexpectE:
	.zero		1
	.type		_ZN34_INTERNAL_cbaa727a_4_k_cu_a71b7dd56thrust24THRUST_300001_SM_1000_NS8cuda_cub3parE,@object
	.size		_ZN34_INTERNAL_cbaa727a_4_k_cu_a71b7dd56thrust24THRUST_300001_SM_1000_NS8cuda_cub3parE,(.L_29 - _ZN34_INTERNAL_cbaa727a_4_k_cu_a71b7dd56thrust24THRUST_300001_SM_1000_NS8cuda_cub3parE)
_ZN34_INTERNAL_cbaa727a_4_k_cu_a71b7dd56thrust24THRUST_300001_SM_1000_NS8cuda_cub3parE:
	.zero		1
.L_29:


//--------------------- .nv.shared._ZN3cub18CUB_300001_SM_10006detail10merge_sort30DeviceMergeSortBlockSortKernelINS2_10policy_hubIN6thrust24THRUST_300001_SM_1000_NS6detail15normal_iteratorINS6_10device_ptrI5POINTEEEEE9Policy600ESC_PNS0_8NullTypeESC_SG_m13POINTCmpMilesSA_SF_EEvbT0_T1_T2_T3_T4_PT6_PT7_T5_NS1_7vsmem_tE --------------------------
	.section	.nv.shared._ZN3cub18CUB_300001_SM_10006detail10merge_sort30DeviceMergeSortBlockSortKernelINS2_10policy_hubIN6thrust24THRUST_300001_SM_1000_NS6detail15normal_iteratorINS6_10device_ptrI5POINTEEEEE9Policy600ESC_PNS0_8NullTypeESC_SG_m13POINTCmpMilesSA_SF_EEvbT0_T1_T2_T3_T4_PT6_PT7_T5_NS1_7vsmem_tE,"aw",@nobits
	.sectionflags	@""
	.align	16
.nv.shared._ZN3cub18CUB_300001_SM_10006detail10merge_sort30DeviceMergeSortBlockSortKernelINS2_10policy_hubIN6thrust24THRUST_300001_SM_1000_NS6detail15normal_iteratorINS6_10device_ptrI5POINTEEEEE9Policy600ESC_PNS0_8NullTypeESC_SG_m13POINTCmpMilesSA_SF_EEvbT0_T1_T2_T3_T4_PT6_PT7_T5_NS1_7vsmem_tE:
	.zero		13344


//--------------------- .nv.shared._ZN3cub18CUB_300001_SM_10006detail10merge_sort26DeviceMergeSortMergeKernelINS2_10policy_hubIN6thrust24THRUST_300001_SM_1000_NS6detail15normal_iteratorINS6_10device_ptrI5POINTEEEEE9Policy600ESC_PNS0_8NullTypeESC_SG_j13POINTCmpMilesSA_SF_EEvbT2_T3_T4_PT6_PT7_T5_PSK_SK_NS1_7vsmem_tE --------------------------
	.section	.nv.shared._ZN3cub18CUB_300001_SM_10006detail10merge_sort26DeviceMergeSortMergeKernelINS2_10policy_hubIN6thrust24THRUST_300001_SM_1000_NS6detail15normal_iteratorINS6_10device_ptrI5POINTEEEEE9Policy600ESC_PNS0_8NullTypeESC_SG_j13POINTCmpMilesSA_SF_EEvbT2_T3_T4_PT6_PT7_T5_PSK_SK_NS1_7vsmem_tE,"aw",@nobits
	.sectionflags	@""
	.align	16
.nv.shared._ZN3cub18CUB_300001_SM_10006detail10merge_sort26DeviceMergeSortMergeKernelINS2_10policy_hubIN6thrust24THRUST_300001_SM_1000_NS6detail15normal_iteratorINS6_10device_ptrI5POINTEEEEE9Policy600ESC_PNS0_8NullTypeESC_SG_j13POINTCmpMilesSA_SF_EEvbT2_T3_T4_PT6_PT7_T5_PSK_SK_NS1_7vsmem_tE:
	.zero		13344


//--------------------- .nv.shared._ZN3cub18CUB_300001_SM_10006detail10merge_sort30DeviceMergeSortBlockSortKernelINS2_10policy_hubIN6thrust24THRUST_300001_SM_1000_NS6detail15normal_iteratorINS6_10device_ptrI5POINTEEEEE9Policy600ESC_PNS0_8NullTypeESC_SG_j13POINTCmpMilesSA_SF_EEvbT0_T1_T2_T3_T4_PT6_PT7_T5_NS1_7vsmem_tE --------------------------
	.section	.nv.shared._ZN3cub18CUB_300001_SM_10006detail10merge_sort30DeviceMergeSortBlockSortKernelINS2_10policy_hubIN6thrust24THRUST_300001_SM_1000_NS6detail15normal_iteratorINS6_10device_ptrI5POINTEEEEE9Policy600ESC_PNS0_8NullTypeESC_SG_j13POINTCmpMilesSA_SF_EEvbT0_T1_T2_T3_T4_PT6_PT7_T5_NS1_7vsmem_tE,"aw",@nobits
	.sectionflags	@""
	.align	16
.nv.shared._ZN3cub18CUB_300001_SM_10006detail10merge_sort30DeviceMergeSortBlockSortKernelINS2_10policy_hubIN6thrust24THRUST_300001_SM_1000_NS6detail15normal_iteratorINS6_10device_ptrI5POINTEEEEE9Policy600ESC_PNS0_8NullTypeESC_SG_j13POINTCmpMilesSA_SF_EEvbT0_T1_T2_T3_T4_PT6_PT7_T5_NS1_7vsmem_tE:
	.zero		13344


//--------------------- .nv.shared._ZN3cub18CUB_300001_SM_10006detail10merge_sort26DeviceMergeSortMergeKernelINS2_10policy_hubIN6thrust24THRUST_300001_SM_1000_NS6detail15normal_iteratorINS6_10device_ptrI5POINTEEEEE9Policy600ESC_PNS0_8NullTypeESC_SG_m11POINTCmpLatSA_SF_EEvbT2_T3_T4_PT6_PT7_T5_PSK_SK_NS1_7vsmem_tE --------------------------
	.section	.nv.shared._ZN3cub18CUB_300001_SM_10006detail10merge_sort26DeviceMergeSortMergeKernelINS2_10policy_hubIN6thrust24THRUST_300001_SM_1000_NS6detail15normal_iteratorINS6_10device_ptrI5POINTEEEEE9Policy600ESC_PNS0_8NullTypeESC_SG_m11POINTCmpLatSA_SF_EEvbT2_T3_T4_PT6_PT7_T5_PSK_SK_NS1_7vsmem_tE,"aw",@nobits
	.sectionflags	@""
	.align	16
.nv.shared._ZN3cub18CUB_300001_SM_10006detail10merge_sort26DeviceMergeSortMergeKernelINS2_10policy_hubIN6thrust24THRUST_300001_SM_1000_NS6detail15normal_iteratorINS6_10device_ptrI5POINTEEEEE9Policy600ESC_PNS0_8NullTypeESC_SG_m11POINTCmpLatSA_SF_EEvbT2_T3_T4_PT6_PT7_T5_PSK_SK_NS1_7vsmem_tE:
	.zero		13344


//--------------------- .nv.shared._ZN3cub18CUB_300001_SM_10006detail10merge_sort30DeviceMergeSortBlockSortKernelINS2_10policy_hubIN6thrust24THRUST_300001_SM_1000_NS6detail15normal_iteratorINS6_10device_ptrI5POINTEEEEE9Policy600ESC_PNS0_8NullTypeESC_SG_m11POINTCmpLatSA_SF_EEvbT0_T1_T2_T3_T4_PT6_PT7_T5_NS1_7vsmem_tE --------------------------
	.section	.nv.shared._ZN3cub18CUB_300001_SM_10006detail10merge_sort30DeviceMergeSortBlockSortKernelINS2_10policy_hubIN6thrust24THRUST_300001_SM_1000_NS6detail15normal_iteratorINS6_10device_ptrI5POINTEEEEE9Policy600ESC_PNS0_8NullTypeESC_SG_m11POINTCmpLatSA_SF_EEvbT0_T1_T2_T3_T4_PT6_PT7_T5_NS1_7vsmem_tE,"aw",@nobits
	.sectionflags	@""
	.align	16
.nv.shared._ZN3cub18CUB_300001_SM_10006detail10merge_sort30DeviceMergeSortBlockSortKernelINS2_10policy_hubIN6thrust24THRUST_300001_SM_1000_NS6detail15normal_iteratorINS6_10device_ptrI5POINTEEEEE9Policy600ESC_PNS0_8NullTypeESC_SG_m11POINTCmpLatSA_SF_EEvbT0_T1_T2_T3_T4_PT6_PT7_T5_NS1_7vsmem_tE:
	.zero		13344


//--------------------- .nv.shared._ZN3cub18CUB_300001_SM_10006detail10merge_sort26DeviceMergeSortMergeKernelINS2_10policy_hubIN6thrust24THRUST_300001_SM_1000_NS6detail15normal_iteratorINS6_10device_ptrI5POINTEEEEE9Policy600ESC_PNS0_8NullTypeESC_SG_j11POINTCmpLatSA_SF_EEvbT2_T3_T4_PT6_PT7_T5_PSK_SK_NS1_7vsmem_tE --------------------------
	.section	.nv.shared._ZN3cub18CUB_300001_SM_10006detail10merge_sort26DeviceMergeSortMergeKernelINS2_10policy_hubIN6thrust24THRUST_300001_SM_1000_NS6detail15normal_iteratorINS6_10device_ptrI5POINTEEEEE9Policy600ESC_PNS0_8NullTypeESC_SG_j11POINTCmpLatSA_SF_EEvbT2_T3_T4_PT6_PT7_T5_PSK_SK_NS1_7vsmem_tE,"aw",@nobits
	.sectionflags	@""
	.align	16
.nv.shared._ZN3cub18CUB_300001_SM_10006detail10merge_sort26DeviceMergeSortMergeKernelINS2_10policy_hubIN6thrust24THRUST_300001_SM_1000_NS6detail15normal_iteratorINS6_10device_ptrI5POINTEEEEE9Policy600ESC_PNS0_8NullTypeESC_SG_j11POINTCmpLatSA_SF_EEvbT2_T3_T4_PT6_PT7_T5_PSK_SK_NS1_7vsmem_tE:
	.zero		13344


//--------------------- .nv.shared._ZN3cub18CUB_300001_SM_10006detail10merge_sort30DeviceMergeSortBlockSortKernelINS2_10policy_hubIN6thrust24THRUST_300001_SM_1000_NS6detail15normal_iteratorINS6_10device_ptrI5POINTEEEEE9Policy600ESC_PNS0_8NullTypeESC_SG_j11POINTCmpLatSA_SF_EEvbT0_T1_T2_T3_T4_PT6_PT7_T5_NS1_7vsmem_tE --------------------------
	.section	.nv.shared._ZN3cub18CUB_300001_SM_10006detail10merge_sort30DeviceMergeSortBlockSortKernelINS2_10policy_hubIN6thrust24THRUST_300001_SM_1000_NS6detail15normal_iteratorINS6_10device_ptrI5POINTEEEEE9Policy600ESC_PNS0_8NullTypeESC_SG_j11POINTCmpLatSA_SF_EEvbT0_T1_T2_T3_T4_PT6_PT7_T5_NS1_7vsmem_tE,"aw",@nobits
	.sectionflags	@""
	.align	16
.nv.shared._ZN3cub18CUB_300001_SM_10006detail10merge_sort30DeviceMergeSortBlockSortKernelINS2_10policy_hubIN6thrust24THRUST_300001_SM_1000_NS6detail15normal_iteratorINS6_10device_ptrI5POINTEEEEE9Policy600ESC_PNS0_8NullTypeESC_SG_j11POINTCmpLatSA_SF_EEvbT0_T1_T2_T3_T4_PT6_PT7_T5_NS1_7vsmem_tE:
	.zero		13344


//--------------------- .nv.shared._ZN3cub18CUB_300001_SM_10006detail10merge_sort26DeviceMergeSortMergeKernelINS2_10policy_hubIN6thrust24THRUST_300001_SM_1000_NS6detail15normal_iteratorINS6_10device_ptrI5POINTEEEEE9Policy600ESC_PNS0_8NullTypeESC_SG_m11POINTCmpLonSA_SF_EEvbT2_T3_T4_PT6_PT7_T5_PSK_SK_NS1_7vsmem_tE --------------------------
	.section	.nv.shared._ZN3cub18CUB_300001_SM_10006detail10merge_sort26DeviceMergeSortMergeKernelINS2_10policy_hubIN6thrust24THRUST_300001_SM_1000_NS6detail15normal_iteratorINS6_10device_ptrI5POINTEEEEE9Policy600ESC_PNS0_8NullTypeESC_SG_m11POINTCmpLonSA_SF_EEvbT2_T3_T4_PT6_PT7_T5_PSK_SK_NS1_7vsmem_tE,"aw",@nobits
	.sectionflags	@""
	.align	16
.nv.shared._ZN3cub18CUB_300001_SM_10006detail10merge_sort26DeviceMergeSortMergeKernelINS2_10policy_hubIN6thrust24THRUST_300001_SM_1000_NS6detail15normal_iteratorINS6_10device_ptrI5POINTEEEEE9Policy600ESC_PNS0_8NullTypeESC_SG_m11POINTCmpLonSA_SF_EEvbT2_T3_T4_PT6_PT7_T5_PSK_SK_NS1_7vsmem_tE:
	.zero		13344


//--------------------- .nv.shared._ZN3cub18CUB_300001_SM_10006detail10merge_sort30DeviceMergeSortBlockSortKernelINS2_10policy_hubIN6thrust24THRUST_300001_SM_1000_NS6detail15normal_iteratorINS6_10device_ptrI5POINTEEEEE9Policy600ESC_PNS0_8NullTypeESC_SG_m11POINTCmpLonSA_SF_EEvbT0_T1_T2_T3_T4_PT6_PT7_T5_NS1_7vsmem_tE --------------------------
	.section	.nv.shared._ZN3cub18CUB_300001_SM_10006detail10merge_sort30DeviceMergeSortBlockSortKernelINS2_10policy_hubIN6thrust24THRUST_300001_SM_1000_NS6detail15normal_iteratorINS6_10device_ptrI5POINTEEEEE9Policy600ESC_PNS0_8NullTypeESC_SG_m11POINTCmpLonSA_SF_EEvbT0_T1_T2_T3_T4_PT6_PT7_T5_NS1_7vsmem_tE,"aw",@nobits
	.sectionflags	@""
	.align	16
.nv.shared._ZN3cub18CUB_300001_SM_10006detail10merge_sort30DeviceMergeSortBlockSortKernelINS2_10policy_hubIN6thrust24THRUST_300001_SM_1000_NS6detail15normal_iteratorINS6_10device_ptrI5POINTEEEEE9Policy600ESC_PNS0_8NullTypeESC_SG_m11POINTCmpLonSA_SF_EEvbT0_T1_T2_T3_T4_PT6_PT7_T5_NS1_7vsmem_tE:
	.zero		13344


//--------------------- .nv.shared._ZN3cub18CUB_300001_SM_10006detail10merge_sort26DeviceMergeSortMergeKernelINS2_10policy_hubIN6thrust24THRUST_300001_SM_1000_NS6detail15normal_iteratorINS6_10device_ptrI5POINTEEEEE9Policy600ESC_PNS0_8NullTypeESC_SG_j11POINTCmpLonSA_SF_EEvbT2_T3_T4_PT6_PT7_T5_PSK_SK_NS1_7vsmem_tE --------------------------
	.section	.nv.shared._ZN3cub18CUB_300001_SM_10006detail10merge_sort26DeviceMergeSortMergeKernelINS2_10policy_hubIN6thrust24THRUST_300001_SM_1000_NS6detail15normal_iteratorINS6_10device_ptrI5POINTEEEEE9Policy600ESC_PNS0_8NullTypeESC_SG_j11POINTCmpLonSA_SF_EEvbT2_T3_T4_PT6_PT7_T5_PSK_SK_NS1_7vsmem_tE,"aw",@nobits
	.sectionflags	@""
	.align	16
.nv.shared._ZN3cub18CUB_300001_SM_10006detail10merge_sort26DeviceMergeSortMergeKernelINS2_10policy_hubIN6thrust24THRUST_300001_SM_1000_NS6detail15normal_iteratorINS6_10device_ptrI5POINTEEEEE9Policy600ESC_PNS0_8NullTypeESC_SG_j11POINTCmpLonSA_SF_EEvbT2_T3_T4_PT6_PT7_T5_PSK_SK_NS1_7vsmem_tE:
	.zero		13344


//--------------------- .nv.shared._ZN3cub18CUB_300001_SM_10006detail10merge_sort30DeviceMergeSortBlockSortKernelINS2_10policy_hubIN6thrust24THRUST_300001_SM_1000_NS6detail15normal_iteratorINS6_10device_ptrI5POINTEEEEE9Policy600ESC_PNS0_8NullTypeESC_SG_j11POINTCmpLonSA_SF_EEvbT0_T1_T2_T3_T4_PT6_PT7_T5_NS1_7vsmem_tE --------------------------
	.section	.nv.shared._ZN3cub18CUB_300001_SM_10006detail10merge_sort30DeviceMergeSortBlockSortKernelINS2_10policy_hubIN6thrust24THRUST_300001_SM_1000_NS6detail15normal_iteratorINS6_10device_ptrI5POINTEEEEE9Policy600ESC_PNS0_8NullTypeESC_SG_j11POINTCmpLonSA_SF_EEvbT0_T1_T2_T3_T4_PT6_PT7_T5_NS1_7vsmem_tE,"aw",@nobits
	.sectionflags	@""
	.align	16
.nv.shared._ZN3cub18CUB_300001_SM_10006detail10merge_sort30DeviceMergeSortBlockSortKernelINS2_10policy_hubIN6thrust24THRUST_300001_SM_1000_NS6detail15normal_iteratorINS6_10device_ptrI5POINTEEEEE9Policy600ESC_PNS0_8NullTypeESC_SG_j11POINTCmpLonSA_SF_EEvbT0_T1_T2_T3_T4_PT6_PT7_T5_NS1_7vsmem_tE:
	.zero		13344


//--------------------- .nv.shared._ZN3cub18CUB_300001_SM_10006detail10merge_sort26DeviceMergeSortMergeKernelINS2_10policy_hubIN6thrust24THRUST_300001_SM_1000_NS6detail15normal_iteratorINS6_10device_ptrI5POINTEEEEE9Policy600ESC_PNS0_8NullTypeESC_SG_m12POINTCmpDateSA_SF_EEvbT2_T3_T4_PT6_PT7_T5_PSK_SK_NS1_7vsmem_tE --------------------------
	.section	.nv.shared._ZN3cub18CUB_300001_SM_10006detail10merge_sort26DeviceMergeSortMergeKernelINS2_10policy_hubIN6thrust24THRUST_300001_SM_1000_NS6detail15normal_iteratorINS6_10device_ptrI5POINTEEEEE9Policy600ESC_PNS0_8NullTypeESC_SG_m12POINTCmpDateSA_SF_EEvbT2_T3_T4_PT6_PT7_T5_PSK_SK_NS1_7vsmem_tE,"aw",@nobits
	.sectionflags	@""
	.align	16
.nv.shared._ZN3cub18CUB_300001_SM_10006detail10merge_sort26DeviceMergeSortMergeKernelINS2_10policy_hubIN6thrust24THRUST_300001_SM_1000_NS6detail15normal_iteratorINS6_10device_ptrI5POINTEEEEE9Policy600ESC_PNS0_8NullTypeESC_SG_m12POINTCmpDateSA_SF_EEvbT2_T3_T4_PT6_PT7_T5_PSK_SK_NS1_7vsmem_tE:
	.zero		13344


//--------------------- .nv.shared._ZN3cub18CUB_300001_SM_10006detail10merge_sort30DeviceMergeSortBlockSortKernelINS2_10policy_hubIN6thrust24THRUST_300001_SM_1000_NS6detail15normal_iteratorINS6_10device_ptrI5POINTEEEEE9Policy600ESC_PNS0_8NullTypeESC_SG_m12POINTCmpDateSA_SF_EEvbT0_T1_T2_T3_T4_PT6_PT7_T5_NS1_7vsmem_tE --------------------------
	.section	.nv.shared._ZN3cub18CUB_300001_SM_10006detail10merge_sort30DeviceMergeSortBlockSortKernelINS2_10policy_hubIN6thrust24THRUST_300001_SM_1000_NS6detail15normal_iteratorINS6_10device_ptrI5POINTEEEEE9Policy600ESC_PNS0_8NullTypeESC_SG_m12POINTCmpDateSA_SF_EEvbT0_T1_T2_T3_T4_PT6_PT7_T5_NS1_7vsmem_tE,"aw",@nobits
	.sectionflags	@""
	.align	16
.nv.shared._ZN3cub18CUB_300001_SM_10006detail10merge_sort30DeviceMergeSortBlockSortKernelINS2_10policy_hubIN6thrust24THRUST_300001_SM_1000_NS6detail15normal_iteratorINS6_10device_ptrI5POINTEEEEE9Policy600ESC_PNS0_8NullTypeESC_SG_m12POINTCmpDateSA_SF_EEvbT0_T1_T2_T3_T4_PT6_PT7_T5_NS1_7vsmem_tE:
	.zero		13344


//--------------------- .nv.shared._ZN3cub18CUB_300001_SM_10006detail10merge_sort26DeviceMergeSortMergeKernelINS2_10policy_hubIN6thrust24THRUST_300001_SM_1000_NS6detail15normal_iteratorINS6_10device_ptrI5POINTEEEEE9Policy600ESC_PNS0_8NullTypeESC_SG_j12POINTCmpDateSA_SF_EEvbT2_T3_T4_PT6_PT7_T5_PSK_SK_NS1_7vsmem_tE --------------------------
	.section	.nv.shared._ZN3cub18CUB_300001_SM_10006detail10merge_sort26DeviceMergeSortMergeKernelINS2_10policy_hubIN6thrust24THRUST_300001_SM_1000_NS6detail15normal_iteratorINS6_10device_ptrI5POINTEEEEE9Policy600ESC_PNS0_8NullTypeESC_SG_j12POINTCmpDateSA_SF_EEvbT2_T3_T4_PT6_PT7_T5_PSK_SK_NS1_7vsmem_tE,"aw",@nobits
	.sectionflags	@""
	.align	16
.nv.shared._ZN3cub18CUB_300001_SM_10006detail10merge_sort26DeviceMergeSortMergeKernelINS2_10policy_hubIN6thrust24THRUST_300001_SM_1000_NS6detail15normal_iteratorINS6_10device_ptrI5POINTEEEEE9Policy600ESC_PNS0_8NullTypeESC_SG_j12POINTCmpDateSA_SF_EEvbT2_T3_T4_PT6_PT7_T5_PSK_SK_NS1_7vsmem_tE:
	.zero		13344


//--------------------- .nv.shared._ZN3cub18CUB_300001_SM_10006detail10merge_sort30DeviceMergeSortBlockSortKernelINS2_10policy_hubIN6thrust24THRUST_300001_SM_1000_NS6detail15normal_iteratorINS6_10device_ptrI5POINTEEEEE9Policy600ESC_PNS0_8NullTypeESC_SG_j12POINTCmpDateSA_SF_EEvbT0_T1_T2_T3_T4_PT6_PT7_T5_NS1_7vsmem_tE --------------------------
	.section	.nv.shared._ZN3cub18CUB_300001_SM_10006detail10merge_sort30DeviceMergeSortBlockSortKernelINS2_10policy_hubIN6thrust24THRUST_300001_SM_1000_NS6detail15normal_iteratorINS6_10device_ptrI5POINTEEEEE9Policy600ESC_PNS0_8NullTypeESC_SG_j12POINTCmpDateSA_SF_EEvbT0_T1_T2_T3_T4_PT6_PT7_T5_NS1_7vsmem_tE,"aw",@nobits
	.sectionflags	@""
	.align	16
.nv.shared._ZN3cub18CUB_300001_SM_10006detail10merge_sort30DeviceMergeSortBlockSortKernelINS2_10policy_hubIN6thrust24THRUST_300001_SM_1000_NS6detail15normal_iteratorINS6_10device_ptrI5POINTEEEEE9Policy600ESC_PNS0_8NullTypeESC_SG_j12POINTCmpDateSA_SF_EEvbT0_T1_T2_T3_T4_PT6_PT7_T5_NS1_7vsmem_tE:
	.zero		13344


//--------------------- .nv.constant0._ZN3cub18CUB_300001_SM_10006detail10merge_sort26DeviceMergeSortMergeKernelINS2_10policy_hubIN6thrust24THRUST_300001_SM_1000_NS6detail15normal_iteratorINS6_10device_ptrI5POINTEEEEE9Policy600ESC_PNS0_8NullTypeESC_SG_m13POINTCmpMilesSA_SF_EEvbT2_T3_T4_PT6_PT7_T5_PSK_SK_NS1_7vsmem_tE --------------------------
	.section	.nv.constant0._ZN3cub18CUB_300001_SM_10006detail10merge_sort26DeviceMergeSortMergeKernelINS2_10policy_hubIN6thrust24THRUST_300001_SM_1000_NS6detail15normal_iteratorINS6_10device_ptrI5POINTEEEEE9Policy600ESC_PNS0_8NullTypeESC_SG_m13POINTCmpMilesSA_SF_EEvbT2_T3_T4_PT6_PT7_T5_PSK_SK_NS1_7vsmem_tE,"a",@progbits
	.sectionflags	@""
	.align	4
.nv.constant0._ZN3cub18CUB_300001_SM_10006detail10merge_sort26DeviceMergeSortMergeKernelINS2_10policy_hubIN6thrust24THRUST_300001_SM_1000_NS6detail15normal_iteratorINS6_10device_ptrI5POINTEEEEE9Policy600ESC_PNS0_8NullTypeESC_SG_m13POINTCmpMilesSA_SF_EEvbT2_T3_T4_PT6_PT7_T5_PSK_SK_NS1_7vsmem_tE:
	.zero		976


//--------------------- .nv.constant0._ZN3cub18CUB_300001_SM_10006detail10merge_sort30DeviceMergeSortPartitionKernelIN6thrust24THRUST_300001_SM_1000_NS6detail15normal_iteratorINS5_10device_ptrI5POINTEEEEm13POINTCmpMilesS9_EEvbT_PT2_T0_SG_PSG_T1_SG_i --------------------------
	.section	.nv.constant0._ZN3cub18CUB_300001_SM_10006detail10merge_sort30DeviceMergeSortPartitionKernelIN6thrust24THRUST_300001_SM_1000_NS6detail15normal_iteratorINS5_10device_ptrI5POINTEEEEm13POINTCmpMilesS9_EEvbT_PT2_T0_SG_PSG_T1_SG_i,"a",@progbits
	.sectionflags	@""
	.align	4
.nv.constant0._ZN3cub18CUB_300001_SM_10006detail10merge_sort30DeviceMergeSortPartitionKernelIN6thrust24THRUST_300001_SM_1000_NS6detail15normal_iteratorINS5_10device_ptrI5POINTEEEEm13POINTCmpMilesS9_EEvbT_PT2_T0_SG_PSG_T1_SG_i:
	.zero		964


//--------------------- .nv.constant0._ZN3cub18CUB_300001_SM_10006detail10merge_sort30DeviceMergeSortBlockSortKernelINS2_10policy_hubIN6thrust24THRUST_300001_SM_1000_NS6detail15normal_iteratorINS6_10device_ptrI5POINTEEEEE9Policy600ESC_PNS0_8NullTypeESC_SG_m13POINTCmpMilesSA_SF_EEvbT0_T1_T2_T3_T4_PT6_PT7_T5_NS1_7vsmem_tE --------------------------
	.section	.nv.constant0._ZN3cub18CUB_300001_SM_10006detail10merge_sort30DeviceMergeSortBlockSortKernelINS2_10policy_hubIN6thrust24THRUST_300001_SM_1000_NS6detail15normal_iteratorINS6_10device_ptrI5POINTEEEEE9Policy600ESC_PNS0_8NullTypeESC_SG_m13POINTCmpMilesSA_SF_EEvbT0_T1_T2_T3_T4_PT6_PT7_T5_NS1_7vsmem_tE,"a",@progbits
	.sectionflags	@""
	.align	4
.nv.constant0._ZN3cub18CUB_300001_SM_10006detail10merge_sort30DeviceMergeSortBlockSortKernelINS2_10policy_hubIN6thrust24THRUST_300001_SM_1000_NS6detail15normal_iteratorINS6_10device_ptrI5POINTEEEEE9Policy600ESC_PNS0_8NullTypeESC_SG_m13POINTCmpMilesSA_SF_EEvbT0_T1_T2_T3_T4_PT6_PT7_T5_NS1_7vsmem_tE:
	.zero		976


//--------------------- .nv.constant0._ZN3cub18CUB_300001_SM_10006detail10merge_sort26DeviceMergeSortMergeKernelINS2_10policy_hubIN6thrust24THRUST_300001_SM_1000_NS6detail15normal_iteratorINS6_10device_ptrI5POINTEEEEE9Policy600ESC_PNS0_8NullTypeESC_SG_j13POINTCmpMilesSA_SF_EEvbT2_T3_T4_PT6_PT7_T5_PSK_SK_NS1_7vsmem_tE --------------------------
	.section	.nv.constant0._ZN3cub18CUB_300001_SM_10006detail10merge_sort26DeviceMergeSortMergeKernelINS2_10policy_hubIN6thrust24THRUST_300001_SM_1000_NS6detail15normal_iteratorINS6_10device_ptrI5POINTEEEEE9Policy600ESC_PNS0_8NullTypeESC_SG_j13POINTCmpMilesSA_SF_EEvbT2_T3_T4_PT6_PT7_T5_PSK_SK_NS1_7vsmem_tE,"a",@progbits
	.sectionflags	@""
	.align	4
.nv.constant0._ZN3cub18CUB_300001_SM_10006detail10merge_sort26DeviceMergeSortMergeKernelINS2_10policy_hubIN6thrust24THRUST_300001_SM_1000_NS6detail15normal_iteratorINS6_10device_ptrI5POINTEEEEE9Policy600ESC_PNS0_8NullTypeESC_SG_j13POINTCmpMilesSA_SF_EEvbT2_T3_T4_PT6_PT7_T5_PSK_SK_NS1_7vsmem_tE:
	.zero		976


//--------------------- .nv.constant0._ZN3cub18CUB_300001_SM_10006detail10merge_sort30DeviceMergeSortPartitionKernelIN6thrust24THRUST_300001_SM_1000_NS6detail15normal_iteratorINS5_10device_ptrI5POINTEEEEj13POINTCmpMilesS9_EEvbT_PT2_T0_SG_PSG_T1_SG_i --------------------------
	.section	.nv.constant0._ZN3cub18CUB_300001_SM_10006detail10merge_sort30DeviceMergeSortPartitionKernelIN6thrust24THRUST_300001_SM_1000_NS6detail15normal_iteratorINS5_10device_ptrI5POINTEEEEj13POINTCmpMilesS9_EEvbT_PT2_T0_SG_PSG_T1_SG_i,"a",@progbits
	.sectionflags	@""
	.align	4
.nv.constant0._ZN3cub18CUB_300001_SM_10006detail10merge_sort30DeviceMergeSortPartitionKernelIN6thrust24THRUST_300001_SM_1000_NS6detail15normal_iteratorINS5_10device_ptrI5POINTEEEEj13POINTCmpMilesS9_EEvbT_PT2_T0_SG_PSG_T1_SG_i:
	.zero		948


//--------------------- .nv.constant0._ZN3cub18CUB_300001_SM_10006detail10merge_sort30DeviceMergeSortBlockSortKernelINS2_10policy_hubIN6thrust24THRUST_300001_SM_1000_NS6detail15normal_iteratorINS6_10device_ptrI5POINTEEEEE9Policy600ESC_PNS0_8NullTypeESC_SG_j13POINTCmpMilesSA_SF_EEvbT0_T1_T2_T3_T4_PT6_PT7_T5_NS1_7vsmem_tE --------------------------
	.section	.nv.constant0._ZN3cub18CUB_300001_SM_10006detail10merge_sort30DeviceMergeSortBlockSortKernelINS2_10policy_hubIN6thrust24THRUST_300001_SM_1000_NS6detail15normal_iteratorINS6_10device_ptrI5POINTEEEEE9Policy600ESC_PNS0_8NullTypeESC_SG_j13POINTCmpMilesSA_SF_EEvbT0_T1_T2_T3_T4_PT6_PT7_T5_NS1_7vsmem_tE,"a",@progbits
	.sectionflags	@""
	.align	4
.nv.constant0._ZN3cub18CUB_300001_SM_10006detail10merge_sort30DeviceMergeSortBlockSortKernelINS2_10policy_hubIN6thrust24THRUST_300001_SM_1000_NS6detail15normal_iteratorINS6_10device_ptrI5POINTEEEEE9Policy600ESC_PNS0_8NullTypeESC_SG_j13POINTCmpMilesSA_SF_EEvbT0_T1_T2_T3_T4_PT6_PT7_T5_NS1_7vsmem_tE:
	.zero		976


//--------------------- .nv.constant0._ZN3cub18CUB_300001_SM_10006detail10merge_sort26DeviceMergeSortMergeKernelINS2_10policy_hubIN6thrust24THRUST_300001_SM_1000_NS6detail15normal_iteratorINS6_10device_ptrI5POINTEEEEE9Policy600ESC_PNS0_8NullTypeESC_SG_m11POINTCmpLatSA_SF_EEvbT2_T3_T4_PT6_PT7_T5_PSK_SK_NS1_7vsmem_tE --------------------------
	.section	.nv.constant0._ZN3cub18CUB_300001_SM_10006detail10merge_sort26DeviceMergeSortMergeKernelINS2_10policy_hubIN6thrust24THRUST_300001_SM_1000_NS6detail15normal_iteratorINS6_10device_ptrI5POINTEEEEE9Policy600ESC_PNS0_8NullTypeESC_SG_m11POINTCmpLatSA_SF_EEvbT2_T3_T4_PT6_PT7_T5_PSK_SK_NS1_7vsmem_tE,"a",@progbits
	.sectionflags	@""
	.align	4
.nv.constant0._ZN3cub18CUB_300001_SM_10006detail10merge_sort26DeviceMergeSortMergeKernelINS2_10policy_hubIN6thrust24THRUST_300001_SM_1000_NS6detail15normal_iteratorINS6_10device_ptrI5POINTEEEEE9Policy600ESC_PNS0_8NullTypeESC_SG_m11POINTCmpLatSA_SF_EEvbT2_T3_T4_PT6_PT7_T5_PSK_SK_NS1_7vsmem_tE:
	.zero		976


//--------------------- .nv.constant0._ZN3cub18CUB_300001_SM_10006detail10merge_sort30DeviceMergeSortPartitionKernelIN6thrust24THRUST_300001_SM_1000_NS6detail15normal_iteratorINS5_10device_ptrI5POINTEEEEm11POINTCmpLatS9_EEvbT_PT2_T0_SG_PSG_T1_SG_i --------------------------
	.section	.nv.constant0._ZN3cub18CUB_300001_SM_10006detail10merge_sort30DeviceMergeSortPartitionKernelIN6thrust24THRUST_300001_SM_1000_NS6detail15normal_iteratorINS5_10device_ptrI5POINTEEEEm11POINTCmpLatS9_EEvbT_PT2_T0_SG_PSG_T1_SG_i,"a",@progbits
	.sectionflags	@""
	.align	4
.nv.constant0._ZN3cub18CUB_300001_SM_10006detail10merge_sort30DeviceMergeSortPartitionKernelIN6thrust24THRUST_300001_SM_1000_NS6detail15normal_iteratorINS5_10device_ptrI5POINTEEEEm11POINTCmpLatS9_EEvbT_PT2_T0_SG_PSG_T1_SG_i:
	.zero		964


//--------------------- .nv.constant0._ZN3cub18CUB_300001_SM_10006detail10merge_sort30DeviceMergeSortBlockSortKernelINS2_10policy_hubIN6thrust24THRUST_300001_SM_1000_NS6detail15normal_iteratorINS6_10device_ptrI5POINTEEEEE9Policy600ESC_PNS0_8NullTypeESC_SG_m11POINTCmpLatSA_SF_EEvbT0_T1_T2_T3_T4_PT6_PT7_T5_NS1_7vsmem_tE --------------------------
	.section	.nv.constant0._ZN3cub18CUB_300001_SM_10006detail10merge_sort30DeviceMergeSortBlockSortKernelINS2_10policy_hubIN6thrust24THRUST_300001_SM_1000_NS6detail15normal_iteratorINS6_10device_ptrI5POINTEEEEE9Policy600ESC_PNS0_8NullTypeESC_SG_m11POINTCmpLatSA_SF_EEvbT0_T1_T2_T3_T4_PT6_PT7_T5_NS1_7vsmem_tE,"a",@progbits
	.sectionflags	@""
	.align	4
.nv.constant0._ZN3cub18CUB_300001_SM_10006detail10merge_sort30DeviceMergeSortBlockSortKernelINS2_10policy_hubIN6thrust24THRUST_300001_SM_1000_NS6detail15normal_iteratorINS6_10device_ptrI5POINTEEEEE9Policy600ESC_PNS0_8NullTypeESC_SG_m11POINTCmpLatSA_SF_EEvbT0_T1_T2_T3_T4_PT6_PT7_T5_NS1_7vsmem_tE:
	.zero		976


//--------------------- .nv.constant0._ZN3cub18CUB_300001_SM_10006detail10merge_sort26DeviceMergeSortMergeKernelINS2_10policy_hubIN6thrust24THRUST_300001_SM_1000_NS6detail15normal_iteratorINS6_10device_ptrI5POINTEEEEE9Policy600ESC_PNS0_8NullTypeESC_SG_j11POINTCmpLatSA_SF_EEvbT2_T3_T4_PT6_PT7_T5_PSK_SK_NS1_7vsmem_tE --------------------------
	.section	.nv.constant0._ZN3cub18CUB_300001_SM_10006detail10merge_sort26DeviceMergeSortMergeKernelINS2_10policy_hubIN6thrust24THRUST_300001_SM_1000_NS6detail15normal_iteratorINS6_10device_ptrI5POINTEEEEE9Policy600ESC_PNS0_8NullTypeESC_SG_j11POINTCmpLatSA_SF_EEvbT2_T3_T4_PT6_PT7_T5_PSK_SK_NS1_7vsmem_tE,"a",@progbits
	.sectionflags	@""
	.align	4
.nv.constant0._ZN3cub18CUB_300001_SM_10006detail10merge_sort26DeviceMergeSortMergeKernelINS2_10policy_hubIN6thrust24THRUST_300001_SM_1000_NS6detail15normal_iteratorINS6_10device_ptrI5POINTEEEEE9Policy600ESC_PNS0_8NullTypeESC_SG_j11POINTCmpLatSA_SF_EEvbT2_T3_T4_PT6_PT7_T5_PSK_SK_NS1_7vsmem_tE:
	.zero		976


//--------------------- .nv.constant0._ZN3cub18CUB_300001_SM_10006detail10merge_sort30DeviceMergeSortPartitionKernelIN6thrust24THRUST_300001_SM_1000_NS6detail15normal_iteratorINS5_10device_ptrI5POINTEEEEj11POINTCmpLatS9_EEvbT_PT2_T0_SG_PSG_T1_SG_i --------------------------
	.section	.nv.constant0._ZN3cub18CUB_300001_SM_10006detail10merge_sort30DeviceMergeSortPartitionKernelIN6thrust24THRUST_300001_SM_1000_NS6detail15normal_iteratorINS5_10device_ptrI5POINTEEEEj11POINTCmpLatS9_EEvbT_PT2_T0_SG_PSG_T1_SG_i,"a",@progbits
	.sectionflags	@""
	.align	4
.nv.constant0._ZN3cub18CUB_300001_SM_10006detail10merge_sort30DeviceMergeSortPartitionKernelIN6thrust24THRUST_300001_SM_1000_NS6detail15normal_iteratorINS5_10device_ptrI5POINTEEEEj11POINTCmpLatS9_EEvbT_PT2_T0_SG_PSG_T1_SG_i:
	.zero		948


//--------------------- .nv.constant0._ZN3cub18CUB_300001_SM_10006detail10merge_sort30DeviceMergeSortBlockSortKernelINS2_10policy_hubIN6thrust24THRUST_300001_SM_1000_NS6detail15normal_iteratorINS6_10device_ptrI5POINTEEEEE9Policy600ESC_PNS0_8NullTypeESC_SG_j11POINTCmpLatSA_SF_EEvbT0_T1_T2_T3_T4_PT6_PT7_T5_NS1_7vsmem_tE --------------------------
	.section	.nv.constant0._ZN3cub18CUB_300001_SM_10006detail10merge_sort30DeviceMergeSortBlockSortKernelINS2_10policy_hubIN6thrust24THRUST_300001_SM_1000_NS6detail15normal_iteratorINS6_10device_ptrI5POINTEEEEE9Policy600ESC_PNS0_8NullTypeESC_SG_j11POINTCmpLatSA_SF_EEvbT0_T1_T2_T3_T4_PT6_PT7_T5_NS1_7vsmem_tE,"a",@progbits
	.sectionflags	@""
	.align	4
.nv.constant0._ZN3cub18CUB_300001_SM_10006detail10merge_sort30DeviceMergeSortBlockSortKernelINS2_10policy_hubIN6thrust24THRUST_300001_SM_1000_NS6detail15normal_iteratorINS6_10device_ptrI5POINTEEEEE9Policy600ESC_PNS0_8NullTypeESC_SG_j11POINTCmpLatSA_SF_EEvbT0_T1_T2_T3_T4_PT6_PT7_T5_NS1_7vsmem_tE:
	.zero		976


//--------------------- .nv.constant0._ZN3cub18CUB_300001_SM_10006detail10merge_sort26DeviceMergeSortMergeKernelINS2_10policy_hubIN6thrust24THRUST_300001_SM_1000_NS6detail15normal_iteratorINS6_10device_ptrI5POINTEEEEE9Policy600ESC_PNS0_8NullTypeESC_SG_m11POINTCmpLonSA_SF_EEvbT2_T3_T4_PT6_PT7_T5_PSK_SK_NS1_7vsmem_tE --------------------------
	.section	.nv.constant0._ZN3cub18CUB_300001_SM_10006detail10merge_sort26DeviceMergeSortMergeKernelINS2_10policy_hubIN6thrust24THRUST_300001_SM_1000_NS6detail15normal_iteratorINS6_10device_ptrI5POINTEEEEE9Policy600ESC_PNS0_8NullTypeESC_SG_m11POINTCmpLonSA_SF_EEvbT2_T3_T4_PT6_PT7_T5_PSK_SK_NS1_7vsmem_tE,"a",@progbits
	.sectionflags	@""
	.align	4
.nv.constant0._ZN3cub18CUB_300001_SM_10006detail10merge_sort26DeviceMergeSortMergeKernelINS2_10policy_hubIN6thrust24THRUST_300001_SM_1000_NS6detail15normal_iteratorINS6_10device_ptrI5POINTEEEEE9Policy600ESC_PNS0_8NullTypeESC_SG_m11POINTCmpLonSA_SF_EEvbT2_T3_T4_PT6_PT7_T5_PSK_SK_NS1_7vsmem_tE:
	.zero		976


//--------------------- .nv.constant0._ZN3cub18CUB_300001_SM_10006detail10merge_sort30DeviceMergeSortPartitionKernelIN6thrust24THRUST_300001_SM_1000_NS6detail15normal_iteratorINS5_10device_ptrI5POINTEEEEm11POINTCmpLonS9_EEvbT_PT2_T0_SG_PSG_T1_SG_i --------------------------
	.section	.nv.constant0._ZN3cub18CUB_300001_SM_10006detail10merge_sort30DeviceMergeSortPartitionKernelIN6thrust24THRUST_300001_SM_1000_NS6detail15normal_iteratorINS5_10device_ptrI5POINTEEEEm11POINTCmpLonS9_EEvbT_PT2_T0_SG_PSG_T1_SG_i,"a",@progbits
	.sectionflags	@""
	.align	4
.nv.constant0._ZN3cub18CUB_300001_SM_10006detail10merge_sort30DeviceMergeSortPartitionKernelIN6thrust24THRUST_300001_SM_1000_NS6detail15normal_iteratorINS5_10device_ptrI5POINTEEEEm11POINTCmpLonS9_EEvbT_PT2_T0_SG_PSG_T1_SG_i:
	.zero		964


//--------------------- .nv.constant0._ZN3cub18CUB_300001_SM_10006detail10merge_sort30DeviceMergeSortBlockSortKernelINS2_10policy_hubIN6thrust24THRUST_300001_SM_1000_NS6detail15normal_iteratorINS6_10device_ptrI5POINTEEEEE9Policy600ESC_PNS0_8NullTypeESC_SG_m11POINTCmpLonSA_SF_EEvbT0_T1_T2_T3_T4_PT6_PT7_T5_NS1_7vsmem_tE --------------------------
	.section	.nv.constant0._ZN3cub18CUB_300001_SM_10006detail10merge_sort30DeviceMergeSortBlockSortKernelINS2_10policy_hubIN6thrust24THRUST_300001_SM_1000_NS6detail15normal_iteratorINS6_10device_ptrI5POINTEEEEE9Policy600ESC_PNS0_8NullTypeESC_SG_m11POINTCmpLonSA_SF_EEvbT0_T1_T2_T3_T4_PT6_PT7_T5_NS1_7vsmem_tE,"a",@progbits
	.sectionflags	@""
	.align	4
.nv.constant0._ZN3cub18CUB_300001_SM_10006detail10merge_sort30DeviceMergeSortBlockSortKernelINS2_10policy_hubIN6thrust24THRUST_300001_SM_1000_NS6detail15normal_iteratorINS6_10device_ptrI5POINTEEEEE9Policy600ESC_PNS0_8NullTypeESC_SG_m11POINTCmpLonSA_SF_EEvbT0_T1_T2_T3_T4_PT6_PT7_T5_NS1_7vsmem_tE:
	.zero		976


//--------------------- .nv.constant0._ZN3cub18CUB_300001_SM_10006detail10merge_sort26DeviceMergeSortMergeKernelINS2_10policy_hubIN6thrust24THRUST_300001_SM_1000_NS6detail15normal_iteratorINS6_10device_ptrI5POINTEEEEE9Policy600ESC_PNS0_8NullTypeESC_SG_j11POINTCmpLonSA_SF_EEvbT2_T3_T4_PT6_PT7_T5_PSK_SK_NS1_7vsmem_tE --------------------------
	.section	.nv.constant0._ZN3cub18CUB_300001_SM_10006detail10merge_sort26DeviceMergeSortMergeKernelINS2_10policy_hubIN6thrust24THRUST_300001_SM_1000_NS6detail15normal_iteratorINS6_10device_ptrI5POINTEEEEE9Policy600ESC_PNS0_8NullTypeESC_SG_j11POINTCmpLonSA_SF_EEvbT2_T3_T4_PT6_PT7_T5_PSK_SK_NS1_7vsmem_tE,"a",@progbits
	.sectionflags	@""
	.align	4
.nv.constant0._ZN3cub18CUB_300001_SM_10006detail10merge_sort26DeviceMergeSortMergeKernelINS2_10policy_hubIN6thrust24THRUST_300001_SM_1000_NS6detail15normal_iteratorINS6_10device_ptrI5POINTEEEEE9Policy600ESC_PNS0_8NullTypeESC_SG_j11POINTCmpLonSA_SF_EEvbT2_T3_T4_PT6_PT7_T5_PSK_SK_NS1_7vsmem_tE:
	.zero		976


//--------------------- .nv.constant0._ZN3cub18CUB_300001_SM_10006detail10merge_sort30DeviceMergeSortPartitionKernelIN6thrust24THRUST_300001_SM_1000_NS6detail15normal_iteratorINS5_10device_ptrI5POINTEEEEj11POINTCmpLonS9_EEvbT_PT2_T0_SG_PSG_T1_SG_i --------------------------
	.section	.nv.constant0._ZN3cub18CUB_300001_SM_10006detail10merge_sort30DeviceMergeSortPartitionKernelIN6thrust24THRUST_300001_SM_1000_NS6detail15normal_iteratorINS5_10device_ptrI5POINTEEEEj11POINTCmpLonS9_EEvbT_PT2_T0_SG_PSG_T1_SG_i,"a",@progbits
	.sectionflags	@""
	.align	4
.nv.constant0._ZN3cub18CUB_300001_SM_10006detail10merge_sort30DeviceMergeSortPartitionKernelIN6thrust24THRUST_300001_SM_1000_NS6detail15normal_iteratorINS5_10device_ptrI5POINTEEEEj11POINTCmpLonS9_EEvbT_PT2_T0_SG_PSG_T1_SG_i:
	.zero		948


//--------------------- .nv.constant0._ZN3cub18CUB_300001_SM_10006detail10merge_sort30DeviceMergeSortBlockSortKernelINS2_10policy_hubIN6thrust24THRUST_300001_SM_1000_NS6detail15normal_iteratorINS6_10device_ptrI5POINTEEEEE9Policy600ESC_PNS0_8NullTypeESC_SG_j11POINTCmpLonSA_SF_EEvbT0_T1_T2_T3_T4_PT6_PT7_T5_NS1_7vsmem_tE --------------------------
	.section	.nv.constant0._ZN3cub18CUB_300001_SM_10006detail10merge_sort30DeviceMergeSortBlockSortKernelINS2_10policy_hubIN6thrust24THRUST_300001_SM_1000_NS6detail15normal_iteratorINS6_10device_ptrI5POINTEEEEE9Policy600ESC_PNS0_8NullTypeESC_SG_j11POINTCmpLonSA_SF_EEvbT0_T1_T2_T3_T4_PT6_PT7_T5_NS1_7vsmem_tE,"a",@progbits
	.sectionflags	@""
	.align	4
.nv.constant0._ZN3cub18CUB_300001_SM_10006detail10merge_sort30DeviceMergeSortBlockSortKernelINS2_10policy_hubIN6thrust24THRUST_300001_SM_1000_NS6detail15normal_iteratorINS6_10device_ptrI5POINTEEEEE9Policy600ESC_PNS0_8NullTypeESC_SG_j11POINTCmpLonSA_SF_EEvbT0_T1_T2_T3_T4_PT6_PT7_T5_NS1_7vsmem_tE:
	.zero		976


//--------------------- .nv.constant0._ZN3cub18CUB_300001_SM_10006detail10merge_sort26DeviceMergeSortMergeKernelINS2_10policy_hubIN6thrust24THRUST_300001_SM_1000_NS6detail15normal_iteratorINS6_10device_ptrI5POINTEEEEE9Policy600ESC_PNS0_8NullTypeESC_SG_m12POINTCmpDateSA_SF_EEvbT2_T3_T4_PT6_PT7_T5_PSK_SK_NS1_7vsmem_tE --------------------------
	.section	.nv.constant0._ZN3cub18CUB_300001_SM_10006detail10merge_sort26DeviceMergeSortMergeKernelINS2_10policy_hubIN6thrust24THRUST_300001_SM_1000_NS6detail15normal_iteratorINS6_10device_ptrI5POINTEEEEE9Policy600ESC_PNS0_8NullTypeESC_SG_m12POINTCmpDateSA_SF_EEvbT2_T3_T4_PT6_PT7_T5_PSK_SK_NS1_7vsmem_tE,"a",@progbits
	.sectionflags	@""
	.align	4
.nv.constant0._ZN3cub18CUB_300001_SM_10006detail10merge_sort26DeviceMergeSortMergeKernelINS2_10policy_hubIN6thrust24THRUST_300001_SM_1000_NS6detail15normal_iteratorINS6_10device_ptrI5POINTEEEEE9Policy600ESC_PNS0_8NullTypeESC_SG_m12POINTCmpDateSA_SF_EEvbT2_T3_T4_PT6_PT7_T5_PSK_SK_NS1_7vsmem_tE:
	.zero		976


//--------------------- .nv.constant0._ZN3cub18CUB_300001_SM_10006detail10merge_sort30DeviceMergeSortPartitionKernelIN6thrust24THRUST_300001_SM_1000_NS6detail15normal_iteratorINS5_10device_ptrI5POINTEEEEm12POINTCmpDateS9_EEvbT_PT2_T0_SG_PSG_T1_SG_i --------------------------
	.section	.nv.constant0._ZN3cub18CUB_300001_SM_10006detail10merge_sort30DeviceMergeSortPartitionKernelIN6thrust24THRUST_300001_SM_1000_NS6detail15normal_iteratorINS5_10device_ptrI5POINTEEEEm12POINTCmpDateS9_EEvbT_PT2_T0_SG_PSG_T1_SG_i,"a",@progbits
	.sectionflags	@""
	.align	4
.nv.constant0._ZN3cub18CUB_300001_SM_10006detail10merge_sort30DeviceMergeSortPartitionKernelIN6thrust24THRUST_300001_SM_1000_NS6detail15normal_iteratorINS5_10device_ptrI5POINTEEEEm12POINTCmpDateS9_EEvbT_PT2_T0_SG_PSG_T1_SG_i:
	.zero		964


//--------------------- .nv.constant0._ZN3cub18CUB_300001_SM_10006detail10merge_sort30DeviceMergeSortBlockSortKernelINS2_10policy_hubIN6thrust24THRUST_300001_SM_1000_NS6detail15normal_iteratorINS6_10device_ptrI5POINTEEEEE9Policy600ESC_PNS0_8NullTypeESC_SG_m12POINTCmpDateSA_SF_EEvbT0_T1_T2_T3_T4_PT6_PT7_T5_NS1_7vsmem_tE --------------------------
	.section	.nv.constant0._ZN3cub18CUB_300001_SM_10006detail10merge_sort30DeviceMergeSortBlockSortKernelINS2_10policy_hubIN6thrust24THRUST_300001_SM_1000_NS6detail15normal_iteratorINS6_10device_ptrI5POINTEEEEE9Policy600ESC_PNS0_8NullTypeESC_SG_m12POINTCmpDateSA_SF_EEvbT0_T1_T2_T3_T4_PT6_PT7_T5_NS1_7vsmem_tE,"a",@progbits
	.sectionflags	@""
	.align	4
.nv.constant0._ZN3cub18CUB_300001_SM_10006detail10merge_sort30DeviceMergeSortBlockSortKernelINS2_10policy_hubIN6thrust24THRUST_300001_SM_1000_NS6detail15normal_iteratorINS6_10device_ptrI5POINTEEEEE9Policy600ESC_PNS0_8NullTypeESC_SG_m12POINTCmpDateSA_SF_EEvbT0_T1_T2_T3_T4_PT6_PT7_T5_NS1_7vsmem_tE:
	.zero		976


//--------------------- .nv.constant0._ZN3cub18CUB_300001_SM_10006detail10merge_sort26DeviceMergeSortMergeKernelINS2_10policy_hubIN6thrust24THRUST_300001_SM_1000_NS6detail15normal_iteratorINS6_10device_ptrI5POINTEEEEE9Policy600ESC_PNS0_8NullTypeESC_SG_j12POINTCmpDateSA_SF_EEvbT2_T3_T4_PT6_PT7_T5_PSK_SK_NS1_7vsmem_tE --------------------------
	.section	.nv.constant0._ZN3cub18CUB_300001_SM_10006detail10merge_sort26DeviceMergeSortMergeKernelINS2_10policy_hubIN6thrust24THRUST_300001_SM_1000_NS6detail15normal_iteratorINS6_10device_ptrI5POINTEEEEE9Policy600ESC_PNS0_8NullTypeESC_SG_j12POINTCmpDateSA_SF_EEvbT2_T3_T4_PT6_PT7_T5_PSK_SK_NS1_7vsmem_tE,"a",@progbits
	.sectionflags	@""
	.align	4
.nv.constant0._ZN3cub18CUB_300001_SM_10006detail10merge_sort26DeviceMergeSortMergeKernelINS2_10policy_hubIN6thrust24THRUST_300001_SM_1000_NS6detail15normal_iteratorINS6_10device_ptrI5POINTEEEEE9Policy600ESC_PNS0_8NullTypeESC_SG_j12POINTCmpDateSA_SF_EEvbT2_T3_T4_PT6_PT7_T5_PSK_SK_NS1_7vsmem_tE:
	.zero		976


//--------------------- .nv.constant0._ZN3cub18CUB_300001_SM_10006detail10merge_sort30DeviceMergeSortPartitionKernelIN6thrust24THRUST_300001_SM_1000_NS6detail15normal_iteratorINS5_10device_ptrI5POINTEEEEj12POINTCmpDateS9_EEvbT_PT2_T0_SG_PSG_T1_SG_i --------------------------
	.section	.nv.constant0._ZN3cub18CUB_300001_SM_10006detail10merge_sort30DeviceMergeSortPartitionKernelIN6thrust24THRUST_300001_SM_1000_NS6detail15normal_iteratorINS5_10device_ptrI5POINTEEEEj12POINTCmpDateS9_EEvbT_PT2_T0_SG_PSG_T1_SG_i,"a",@progbits
	.sectionflags	@""
	.align	4
.nv.constant0._ZN3cub18CUB_300001_SM_10006detail10merge_sort30DeviceMergeSortPartitionKernelIN6thrust24THRUST_300001_SM_1000_NS6detail15normal_iteratorINS5_10device_ptrI5POINTEEEEj12POINTCmpDateS9_EEvbT_PT2_T0_SG_PSG_T1_SG_i:
	.zero		948


//--------------------- .nv.constant0._ZN3cub18CUB_300001_SM_10006detail10merge_sort30DeviceMergeSortBlockSortKernelINS2_10policy_hubIN6thrust24THRUST_300001_SM_1000_NS6detail15normal_iteratorINS6_10device_ptrI5POINTEEEEE9Policy600ESC_PNS0_8NullTypeESC_SG_j12POINTCmpDateSA_SF_EEvbT0_T1_T2_T3_T4_PT6_PT7_T5_NS1_7vsmem_tE --------------------------
	.section	.nv.constant0._ZN3cub18CUB_300001_SM_10006detail10merge_sort30DeviceMergeSortBlockSortKernelINS2_10policy_hubIN6thrust24THRUST_300001_SM_1000_NS6detail15normal_iteratorINS6_10device_ptrI5POINTEEEEE9Policy600ESC_PNS0_8NullTypeESC_SG_j12POINTCmpDateSA_SF_EEvbT0_T1_T2_T3_T4_PT6_PT7_T5_NS1_7vsmem_tE,"a",@progbits
	.sectionflags	@""
	.align	4
.nv.constant0._ZN3cub18CUB_300001_SM_10006detail10merge_sort30DeviceMergeSortBlockSortKernelINS2_10policy_hubIN6thrust24THRUST_300001_SM_1000_NS6detail15normal_iteratorINS6_10device_ptrI5POINTEEEEE9Policy600ESC_PNS0_8NullTypeESC_SG_j12POINTCmpDateSA_SF_EEvbT0_T1_T2_T3_T4_PT6_PT7_T5_NS1_7vsmem_tE:
	.zero		976


//--------------------- .nv.constant0._ZN3cub18CUB_300001_SM_10006detail11EmptyKernelIvEEvv --------------------------
	.section	.nv.constant0._ZN3cub18CUB_300001_SM_10006detail11EmptyKernelIvEEvv,"a",@progbits
	.sectionflags	@""
	.align	4
.nv.constant0._ZN3cub18CUB_300001_SM_10006detail11EmptyKernelIvEEvv:
	.zero		896


//--------------------- SYMBOLS --------------------------

	.type		.nv.reservedSmem.offset0,@object
	.size		.nv.reservedSmem.offset0,0x4
	.type		.nv.reservedSmem.cap,@object
	.size		.nv.reservedSmem.cap,0x4
